//
// Generated by NVIDIA NVVM Compiler
//
// Compiler Build ID: CL-36424714
// Cuda compilation tools, release 13.0, V13.0.88
// Based on NVVM 20.0.0
//

.version 9.0
.target sm_100
.address_size 64

	// .globl	_cupy_convolve_int32
.global .align 1 .b8 _ZN34_INTERNAL_29801211_4_k_cu_0502d28b4cuda3std3__45__cpo5beginE[1];
.global .align 1 .b8 _ZN34_INTERNAL_29801211_4_k_cu_0502d28b4cuda3std3__45__cpo3endE[1];
.global .align 1 .b8 _ZN34_INTERNAL_29801211_4_k_cu_0502d28b4cuda3std3__45__cpo6cbeginE[1];
.global .align 1 .b8 _ZN34_INTERNAL_29801211_4_k_cu_0502d28b4cuda3std3__45__cpo4cendE[1];
.global .align 1 .b8 _ZN34_INTERNAL_29801211_4_k_cu_0502d28b4cuda3std3__45__cpo6rbeginE[1];
.global .align 1 .b8 _ZN34_INTERNAL_29801211_4_k_cu_0502d28b4cuda3std3__45__cpo4rendE[1];
.global .align 1 .b8 _ZN34_INTERNAL_29801211_4_k_cu_0502d28b4cuda3std3__45__cpo7crbeginE[1];
.global .align 1 .b8 _ZN34_INTERNAL_29801211_4_k_cu_0502d28b4cuda3std3__45__cpo5crendE[1];
.global .align 1 .b8 _ZN34_INTERNAL_29801211_4_k_cu_0502d28b4cuda3std3__436_GLOBAL__N__29801211_4_k_cu_0502d28b6ignoreE[1];
.global .align 1 .b8 _ZN34_INTERNAL_29801211_4_k_cu_0502d28b4cuda3std3__419piecewise_constructE[1];
.global .align 1 .b8 _ZN34_INTERNAL_29801211_4_k_cu_0502d28b4cuda3std3__48in_placeE[1];
.global .align 1 .b8 _ZN34_INTERNAL_29801211_4_k_cu_0502d28b4cuda3std3__420unreachable_sentinelE[1];
.global .align 1 .b8 _ZN34_INTERNAL_29801211_4_k_cu_0502d28b4cuda3std6ranges3__45__cpo4swapE[1];
.global .align 1 .b8 _ZN34_INTERNAL_29801211_4_k_cu_0502d28b4cuda3std6ranges3__45__cpo9iter_moveE[1];
.global .align 1 .b8 _ZN34_INTERNAL_29801211_4_k_cu_0502d28b4cuda3std6ranges3__45__cpo5beginE[1];
.global .align 1 .b8 _ZN34_INTERNAL_29801211_4_k_cu_0502d28b4cuda3std6ranges3__45__cpo3endE[1];
.global .align 1 .b8 _ZN34_INTERNAL_29801211_4_k_cu_0502d28b4cuda3std6ranges3__45__cpo6cbeginE[1];
.global .align 1 .b8 _ZN34_INTERNAL_29801211_4_k_cu_0502d28b4cuda3std6ranges3__45__cpo4cendE[1];
.global .align 1 .b8 _ZN34_INTERNAL_29801211_4_k_cu_0502d28b4cuda3std6ranges3__45__cpo7advanceE[1];
.global .align 1 .b8 _ZN34_INTERNAL_29801211_4_k_cu_0502d28b4cuda3std6ranges3__45__cpo9iter_swapE[1];
.global .align 1 .b8 _ZN34_INTERNAL_29801211_4_k_cu_0502d28b4cuda3std6ranges3__45__cpo4nextE[1];
.global .align 1 .b8 _ZN34_INTERNAL_29801211_4_k_cu_0502d28b4cuda3std6ranges3__45__cpo4prevE[1];
.global .align 1 .b8 _ZN34_INTERNAL_29801211_4_k_cu_0502d28b4cuda3std6ranges3__45__cpo4dataE[1];
.global .align 1 .b8 _ZN34_INTERNAL_29801211_4_k_cu_0502d28b4cuda3std6ranges3__45__cpo5cdataE[1];
.global .align 1 .b8 _ZN34_INTERNAL_29801211_4_k_cu_0502d28b4cuda3std6ranges3__45__cpo4sizeE[1];
.global .align 1 .b8 _ZN34_INTERNAL_29801211_4_k_cu_0502d28b4cuda3std6ranges3__45__cpo5ssizeE[1];
.global .align 1 .b8 _ZN34_INTERNAL_29801211_4_k_cu_0502d28b4cuda3std6ranges3__45__cpo8distanceE[1];
.global .align 1 .b8 _ZN34_INTERNAL_29801211_4_k_cu_0502d28b6thrust24THRUST_300001_SM_1000_NS6system6detail10sequential3seqE[1];

.visible .entry _cupy_convolve_int32(
	.param .u64 .ptr .align 1 _cupy_convolve_int32_param_0,
	.param .u32 _cupy_convolve_int32_param_1,
	.param .u64 .ptr .align 1 _cupy_convolve_int32_param_2,
	.param .u32 _cupy_convolve_int32_param_3,
	.param .u32 _cupy_convolve_int32_param_4,
	.param .u8 _cupy_convolve_int32_param_5,
	.param .u64 .ptr .align 1 _cupy_convolve_int32_param_6,
	.param .u32 _cupy_convolve_int32_param_7
)
.maxntid 512
{
	.reg .pred 	%p<183>;
	.reg .b16 	%rs<2>;
	.reg .b32 	%r<547>;
	.reg .b64 	%rd<161>;

	ld.param.u64 	%rd13, [_cupy_convolve_int32_param_0];
	ld.param.u32 	%r242, [_cupy_convolve_int32_param_1];
	ld.param.u64 	%rd14, [_cupy_convolve_int32_param_2];
	ld.param.u32 	%r243, [_cupy_convolve_int32_param_3];
	ld.param.u32 	%r244, [_cupy_convolve_int32_param_4];
	ld.param.s8 	%rs1, [_cupy_convolve_int32_param_5];
	ld.param.u64 	%rd15, [_cupy_convolve_int32_param_6];
	ld.param.u32 	%r245, [_cupy_convolve_int32_param_7];
	cvta.to.global.u64 	%rd1, %rd15;
	cvta.to.global.u64 	%rd2, %rd14;
	cvta.to.global.u64 	%rd3, %rd13;
	mov.u32 	%r246, %ctaid.x;
	mov.u32 	%r247, %ntid.x;
	mov.u32 	%r248, %tid.x;
	mad.lo.s32 	%r1, %r246, %r247, %r248;
	mov.u32 	%r249, %nctaid.x;
	mul.lo.s32 	%r2, %r247, %r249;
	setp.ge.s32 	%p1, %r1, %r245;
	@%p1 bra 	$L__BB0_150;
	setp.eq.s32 	%p2, %r244, 1;
	@%p2 bra 	$L__BB0_17;
	setp.ne.s32 	%p3, %r244, 0;
	@%p3 bra 	$L__BB0_106;
	add.s32 	%r3, %r243, -1;
	and.b32  	%r4, %r243, 7;
	add.s32 	%r5, %r4, -1;
	and.b32  	%r6, %r243, 3;
	and.b32  	%r7, %r243, 2147483640;
	and.b32  	%r8, %r243, 1;
$L__BB0_4:
	setp.gt.s32 	%p115, %r243, 0;
	setp.gt.s32 	%p116, %r1, -1;
	setp.lt.s32 	%p117, %r1, %r242;
	and.pred  	%p118, %p116, %p115;
	and.pred  	%p119, %p118, %p117;
	mov.b32 	%r453, 0;
	@%p119 bra 	$L__BB0_6;
$L__BB0_5:
	mul.wide.s32 	%rd120, %r1, 4;
	add.s64 	%rd121, %rd1, %rd120;
	st.global.u32 	[%rd121], %r453;
	add.s32 	%r1, %r1, %r2;
	setp.lt.s32 	%p127, %r1, %r245;
	@%p127 bra 	$L__BB0_4;
	bra.uni 	$L__BB0_150;
$L__BB0_6:
	setp.lt.u32 	%p120, %r3, 7;
	mov.b32 	%r458, 0;
	mov.u32 	%r453, %r458;
	@%p120 bra 	$L__BB0_9;
	mov.b32 	%r451, 0;
	mov.u32 	%r453, %r451;
$L__BB0_8:
	.pragma "nounroll";
	add.s32 	%r350, %r451, %r1;
	mul.wide.u32 	%rd94, %r350, 4;
	add.s64 	%rd95, %rd3, %rd94;
	ld.global.nc.u32 	%r351, [%rd95];
	not.b32 	%r352, %r451;
	add.s32 	%r353, %r243, %r352;
	mul.wide.s32 	%rd96, %r353, 4;
	add.s64 	%rd97, %rd2, %rd96;
	ld.global.nc.u32 	%r354, [%rd97];
	mad.lo.s32 	%r355, %r354, %r351, %r453;
	ld.global.nc.u32 	%r356, [%rd95+4];
	ld.global.nc.u32 	%r357, [%rd97+-4];
	mad.lo.s32 	%r358, %r357, %r356, %r355;
	ld.global.nc.u32 	%r359, [%rd95+8];
	ld.global.nc.u32 	%r360, [%rd97+-8];
	mad.lo.s32 	%r361, %r360, %r359, %r358;
	ld.global.nc.u32 	%r362, [%rd95+12];
	ld.global.nc.u32 	%r363, [%rd97+-12];
	mad.lo.s32 	%r364, %r363, %r362, %r361;
	ld.global.nc.u32 	%r365, [%rd95+16];
	ld.global.nc.u32 	%r366, [%rd97+-16];
	mad.lo.s32 	%r367, %r366, %r365, %r364;
	ld.global.nc.u32 	%r368, [%rd95+20];
	ld.global.nc.u32 	%r369, [%rd97+-20];
	mad.lo.s32 	%r370, %r369, %r368, %r367;
	ld.global.nc.u32 	%r371, [%rd95+24];
	ld.global.nc.u32 	%r372, [%rd97+-24];
	mad.lo.s32 	%r373, %r372, %r371, %r370;
	ld.global.nc.u32 	%r374, [%rd95+28];
	ld.global.nc.u32 	%r375, [%rd97+-28];
	mad.lo.s32 	%r453, %r375, %r374, %r373;
	add.s32 	%r451, %r451, 8;
	setp.eq.s32 	%p121, %r451, %r7;
	mov.u32 	%r458, %r7;
	@%p121 bra 	$L__BB0_9;
	bra.uni 	$L__BB0_8;
$L__BB0_9:
	setp.eq.s32 	%p122, %r4, 0;
	@%p122 bra 	$L__BB0_5;
	setp.lt.u32 	%p123, %r5, 3;
	@%p123 bra 	$L__BB0_12;
	add.s32 	%r377, %r458, %r1;
	mul.wide.u32 	%rd98, %r377, 4;
	add.s64 	%rd99, %rd3, %rd98;
	ld.global.nc.u32 	%r378, [%rd99];
	not.b32 	%r379, %r458;
	add.s32 	%r380, %r243, %r379;
	mul.wide.s32 	%rd100, %r380, 4;
	add.s64 	%rd101, %rd2, %rd100;
	ld.global.nc.u32 	%r381, [%rd101];
	mad.lo.s32 	%r382, %r381, %r378, %r453;
	cvt.u64.u32 	%rd102, %r1;
	cvt.u64.u32 	%rd103, %r458;
	add.s64 	%rd104, %rd103, %rd102;
	shl.b64 	%rd105, %rd104, 2;
	add.s64 	%rd106, %rd3, %rd105;
	ld.global.nc.u32 	%r383, [%rd106+4];
	ld.global.nc.u32 	%r384, [%rd101+-4];
	mad.lo.s32 	%r385, %r384, %r383, %r382;
	ld.global.nc.u32 	%r386, [%rd106+8];
	ld.global.nc.u32 	%r387, [%rd101+-8];
	mad.lo.s32 	%r388, %r387, %r386, %r385;
	ld.global.nc.u32 	%r389, [%rd106+12];
	ld.global.nc.u32 	%r390, [%rd101+-12];
	mad.lo.s32 	%r453, %r390, %r389, %r388;
	add.s32 	%r458, %r458, 4;
$L__BB0_12:
	setp.eq.s32 	%p124, %r6, 0;
	@%p124 bra 	$L__BB0_5;
	setp.eq.s32 	%p125, %r6, 1;
	@%p125 bra 	$L__BB0_15;
	add.s32 	%r392, %r458, %r1;
	mul.wide.u32 	%rd107, %r392, 4;
	add.s64 	%rd108, %rd3, %rd107;
	ld.global.nc.u32 	%r393, [%rd108];
	not.b32 	%r394, %r458;
	add.s32 	%r395, %r243, %r394;
	mul.wide.s32 	%rd109, %r395, 4;
	add.s64 	%rd110, %rd2, %rd109;
	ld.global.nc.u32 	%r396, [%rd110];
	mad.lo.s32 	%r397, %r396, %r393, %r453;
	cvt.u64.u32 	%rd111, %r1;
	cvt.u64.u32 	%rd112, %r458;
	add.s64 	%rd113, %rd112, %rd111;
	shl.b64 	%rd114, %rd113, 2;
	add.s64 	%rd115, %rd3, %rd114;
	ld.global.nc.u32 	%r398, [%rd115+4];
	ld.global.nc.u32 	%r399, [%rd110+-4];
	mad.lo.s32 	%r453, %r399, %r398, %r397;
	add.s32 	%r458, %r458, 2;
$L__BB0_15:
	setp.eq.s32 	%p126, %r8, 0;
	@%p126 bra 	$L__BB0_5;
	add.s32 	%r400, %r458, %r1;
	mul.wide.u32 	%rd116, %r400, 4;
	add.s64 	%rd117, %rd3, %rd116;
	ld.global.nc.u32 	%r401, [%rd117];
	not.b32 	%r402, %r458;
	add.s32 	%r403, %r243, %r402;
	mul.wide.s32 	%rd118, %r403, 4;
	add.s64 	%rd119, %rd2, %rd118;
	ld.global.nc.u32 	%r404, [%rd119];
	mad.lo.s32 	%r453, %r404, %r401, %r453;
	bra.uni 	$L__BB0_5;
$L__BB0_17:
	setp.lt.s32 	%p4, %r243, 1;
	@%p4 bra 	$L__BB0_103;
	setp.ne.s16 	%p8, %rs1, 0;
	@%p8 bra 	$L__BB0_61;
	add.s32 	%r30, %r243, -1;
	and.b32  	%r31, %r243, 7;
	add.s32 	%r32, %r31, -1;
	and.b32  	%r33, %r243, 3;
	and.b32  	%r34, %r243, 2147483640;
	and.b32  	%r35, %r243, 1;
	shr.u32 	%r300, %r243, 31;
	add.s32 	%r301, %r243, %r300;
	shr.s32 	%r302, %r301, 1;
	neg.s32 	%r36, %r302;
$L__BB0_20:
	setp.lt.u32 	%p62, %r30, 7;
	add.s32 	%r38, %r36, %r1;
	mov.b32 	%r482, 0;
	mov.u32 	%r466, %r482;
	@%p62 bra 	$L__BB0_39;
	mov.b32 	%r464, 0;
	mov.u32 	%r466, %r464;
$L__BB0_22:
	.pragma "nounroll";
	add.s32 	%r41, %r38, %r464;
	setp.lt.s32 	%p63, %r41, 0;
	setp.ge.s32 	%p64, %r41, %r242;
	not.b32 	%r306, %r464;
	add.s32 	%r307, %r243, %r306;
	mul.wide.s32 	%rd57, %r307, 4;
	add.s64 	%rd4, %rd2, %rd57;
	or.pred  	%p65, %p63, %p64;
	@%p65 bra 	$L__BB0_24;
	mul.wide.u32 	%rd58, %r41, 4;
	add.s64 	%rd59, %rd3, %rd58;
	ld.global.nc.u32 	%r308, [%rd59];
	ld.global.nc.u32 	%r309, [%rd4];
	mad.lo.s32 	%r466, %r309, %r308, %r466;
$L__BB0_24:
	add.s32 	%r44, %r41, 1;
	setp.lt.s32 	%p66, %r44, 0;
	setp.ge.s32 	%p67, %r44, %r242;
	or.pred  	%p68, %p66, %p67;
	@%p68 bra 	$L__BB0_26;
	mul.wide.u32 	%rd60, %r44, 4;
	add.s64 	%rd61, %rd3, %rd60;
	ld.global.nc.u32 	%r310, [%rd61];
	ld.global.nc.u32 	%r311, [%rd4+-4];
	mad.lo.s32 	%r466, %r311, %r310, %r466;
$L__BB0_26:
	add.s32 	%r47, %r41, 2;
	setp.lt.s32 	%p69, %r47, 0;
	setp.ge.s32 	%p70, %r47, %r242;
	or.pred  	%p71, %p69, %p70;
	@%p71 bra 	$L__BB0_28;
	mul.wide.u32 	%rd62, %r47, 4;
	add.s64 	%rd63, %rd3, %rd62;
	ld.global.nc.u32 	%r312, [%rd63];
	ld.global.nc.u32 	%r313, [%rd4+-8];
	mad.lo.s32 	%r466, %r313, %r312, %r466;
$L__BB0_28:
	add.s32 	%r50, %r41, 3;
	setp.lt.s32 	%p72, %r50, 0;
	setp.ge.s32 	%p73, %r50, %r242;
	or.pred  	%p74, %p72, %p73;
	@%p74 bra 	$L__BB0_30;
	mul.wide.u32 	%rd64, %r50, 4;
	add.s64 	%rd65, %rd3, %rd64;
	ld.global.nc.u32 	%r314, [%rd65];
	ld.global.nc.u32 	%r315, [%rd4+-12];
	mad.lo.s32 	%r466, %r315, %r314, %r466;
$L__BB0_30:
	add.s32 	%r53, %r41, 4;
	setp.lt.s32 	%p75, %r53, 0;
	setp.ge.s32 	%p76, %r53, %r242;
	or.pred  	%p77, %p75, %p76;
	@%p77 bra 	$L__BB0_32;
	mul.wide.u32 	%rd66, %r53, 4;
	add.s64 	%rd67, %rd3, %rd66;
	ld.global.nc.u32 	%r316, [%rd67];
	ld.global.nc.u32 	%r317, [%rd4+-16];
	mad.lo.s32 	%r466, %r317, %r316, %r466;
$L__BB0_32:
	add.s32 	%r56, %r41, 5;
	setp.lt.s32 	%p78, %r56, 0;
	setp.ge.s32 	%p79, %r56, %r242;
	or.pred  	%p80, %p78, %p79;
	@%p80 bra 	$L__BB0_34;
	mul.wide.u32 	%rd68, %r56, 4;
	add.s64 	%rd69, %rd3, %rd68;
	ld.global.nc.u32 	%r318, [%rd69];
	ld.global.nc.u32 	%r319, [%rd4+-20];
	mad.lo.s32 	%r466, %r319, %r318, %r466;
$L__BB0_34:
	add.s32 	%r59, %r41, 6;
	setp.lt.s32 	%p81, %r59, 0;
	setp.ge.s32 	%p82, %r59, %r242;
	or.pred  	%p83, %p81, %p82;
	@%p83 bra 	$L__BB0_36;
	mul.wide.u32 	%rd70, %r59, 4;
	add.s64 	%rd71, %rd3, %rd70;
	ld.global.nc.u32 	%r320, [%rd71];
	ld.global.nc.u32 	%r321, [%rd4+-24];
	mad.lo.s32 	%r466, %r321, %r320, %r466;
$L__BB0_36:
	add.s32 	%r62, %r41, 7;
	setp.lt.s32 	%p84, %r62, 0;
	setp.ge.s32 	%p85, %r62, %r242;
	or.pred  	%p86, %p84, %p85;
	@%p86 bra 	$L__BB0_38;
	mul.wide.u32 	%rd72, %r62, 4;
	add.s64 	%rd73, %rd3, %rd72;
	ld.global.nc.u32 	%r322, [%rd73];
	ld.global.nc.u32 	%r323, [%rd4+-28];
	mad.lo.s32 	%r466, %r323, %r322, %r466;
$L__BB0_38:
	add.s32 	%r464, %r464, 8;
	setp.eq.s32 	%p87, %r464, %r34;
	mov.u32 	%r482, %r34;
	@%p87 bra 	$L__BB0_39;
	bra.uni 	$L__BB0_22;
$L__BB0_39:
	setp.eq.s32 	%p88, %r31, 0;
	@%p88 bra 	$L__BB0_60;
	setp.lt.u32 	%p89, %r32, 3;
	@%p89 bra 	$L__BB0_50;
	add.s32 	%r69, %r38, %r482;
	setp.lt.s32 	%p90, %r69, 0;
	setp.ge.s32 	%p91, %r69, %r242;
	not.b32 	%r325, %r482;
	add.s32 	%r326, %r243, %r325;
	mul.wide.s32 	%rd74, %r326, 4;
	add.s64 	%rd5, %rd2, %rd74;
	or.pred  	%p92, %p90, %p91;
	@%p92 bra 	$L__BB0_43;
	mul.wide.u32 	%rd75, %r69, 4;
	add.s64 	%rd76, %rd3, %rd75;
	ld.global.nc.u32 	%r327, [%rd76];
	ld.global.nc.u32 	%r328, [%rd5];
	mad.lo.s32 	%r466, %r328, %r327, %r466;
$L__BB0_43:
	add.s32 	%r72, %r69, 1;
	setp.lt.s32 	%p93, %r72, 0;
	setp.ge.s32 	%p94, %r72, %r242;
	or.pred  	%p95, %p93, %p94;
	@%p95 bra 	$L__BB0_45;
	mul.wide.u32 	%rd77, %r72, 4;
	add.s64 	%rd78, %rd3, %rd77;
	ld.global.nc.u32 	%r329, [%rd78];
	ld.global.nc.u32 	%r330, [%rd5+-4];
	mad.lo.s32 	%r466, %r330, %r329, %r466;
$L__BB0_45:
	add.s32 	%r75, %r69, 2;
	setp.lt.s32 	%p96, %r75, 0;
	setp.ge.s32 	%p97, %r75, %r242;
	or.pred  	%p98, %p96, %p97;
	@%p98 bra 	$L__BB0_47;
	mul.wide.u32 	%rd79, %r75, 4;
	add.s64 	%rd80, %rd3, %rd79;
	ld.global.nc.u32 	%r331, [%rd80];
	ld.global.nc.u32 	%r332, [%rd5+-8];
	mad.lo.s32 	%r466, %r332, %r331, %r466;
$L__BB0_47:
	add.s32 	%r78, %r69, 3;
	setp.lt.s32 	%p99, %r78, 0;
	setp.ge.s32 	%p100, %r78, %r242;
	or.pred  	%p101, %p99, %p100;
	@%p101 bra 	$L__BB0_49;
	mul.wide.u32 	%rd81, %r78, 4;
	add.s64 	%rd82, %rd3, %rd81;
	ld.global.nc.u32 	%r333, [%rd82];
	ld.global.nc.u32 	%r334, [%rd5+-12];
	mad.lo.s32 	%r466, %r334, %r333, %r466;
$L__BB0_49:
	add.s32 	%r482, %r482, 4;
$L__BB0_50:
	setp.eq.s32 	%p102, %r33, 0;
	@%p102 bra 	$L__BB0_60;
	setp.eq.s32 	%p103, %r33, 1;
	@%p103 bra 	$L__BB0_57;
	add.s32 	%r85, %r38, %r482;
	setp.lt.s32 	%p104, %r85, 0;
	setp.ge.s32 	%p105, %r85, %r242;
	not.b32 	%r336, %r482;
	add.s32 	%r337, %r243, %r336;
	mul.wide.s32 	%rd83, %r337, 4;
	add.s64 	%rd6, %rd2, %rd83;
	or.pred  	%p106, %p104, %p105;
	@%p106 bra 	$L__BB0_54;
	mul.wide.u32 	%rd84, %r85, 4;
	add.s64 	%rd85, %rd3, %rd84;
	ld.global.nc.u32 	%r338, [%rd85];
	ld.global.nc.u32 	%r339, [%rd6];
	mad.lo.s32 	%r466, %r339, %r338, %r466;
$L__BB0_54:
	add.s32 	%r88, %r85, 1;
	setp.lt.s32 	%p107, %r88, 0;
	setp.ge.s32 	%p108, %r88, %r242;
	or.pred  	%p109, %p107, %p108;
	@%p109 bra 	$L__BB0_56;
	mul.wide.u32 	%rd86, %r88, 4;
	add.s64 	%rd87, %rd3, %rd86;
	ld.global.nc.u32 	%r340, [%rd87];
	ld.global.nc.u32 	%r341, [%rd6+-4];
	mad.lo.s32 	%r466, %r341, %r340, %r466;
$L__BB0_56:
	add.s32 	%r482, %r482, 2;
$L__BB0_57:
	setp.eq.s32 	%p110, %r35, 0;
	@%p110 bra 	$L__BB0_60;
	add.s32 	%r95, %r38, %r482;
	setp.lt.s32 	%p111, %r95, 0;
	setp.ge.s32 	%p112, %r95, %r242;
	or.pred  	%p113, %p111, %p112;
	@%p113 bra 	$L__BB0_60;
	mul.wide.u32 	%rd88, %r95, 4;
	add.s64 	%rd89, %rd3, %rd88;
	ld.global.nc.u32 	%r342, [%rd89];
	not.b32 	%r343, %r482;
	add.s32 	%r344, %r243, %r343;
	mul.wide.s32 	%rd90, %r344, 4;
	add.s64 	%rd91, %rd2, %rd90;
	ld.global.nc.u32 	%r345, [%rd91];
	mad.lo.s32 	%r466, %r345, %r342, %r466;
$L__BB0_60:
	mul.wide.s32 	%rd92, %r1, 4;
	add.s64 	%rd93, %rd1, %rd92;
	st.global.u32 	[%rd93], %r466;
	add.s32 	%r1, %r1, %r2;
	setp.lt.s32 	%p114, %r1, %r245;
	@%p114 bra 	$L__BB0_20;
	bra.uni 	$L__BB0_150;
$L__BB0_61:
	add.s32 	%r99, %r243, -1;
	and.b32  	%r100, %r243, 7;
	add.s32 	%r101, %r100, -1;
	and.b32  	%r102, %r243, 3;
	and.b32  	%r103, %r243, 2147483640;
	and.b32  	%r104, %r243, 1;
	add.s32 	%r252, %r242, -1;
	shr.u32 	%r253, %r252, 31;
	add.s32 	%r254, %r252, %r253;
	shr.s32 	%r255, %r254, 1;
	sub.s32 	%r256, %r255, %r243;
	add.s32 	%r105, %r256, 1;
$L__BB0_62:
	setp.lt.u32 	%p9, %r99, 7;
	add.s32 	%r107, %r105, %r1;
	mov.b32 	%r509, 0;
	mov.u32 	%r493, %r509;
	@%p9 bra 	$L__BB0_81;
	mov.b32 	%r491, 0;
	mov.u32 	%r493, %r491;
$L__BB0_64:
	.pragma "nounroll";
	add.s32 	%r110, %r107, %r491;
	setp.lt.s32 	%p10, %r110, 0;
	setp.ge.s32 	%p11, %r110, %r242;
	not.b32 	%r260, %r491;
	add.s32 	%r261, %r243, %r260;
	mul.wide.s32 	%rd20, %r261, 4;
	add.s64 	%rd7, %rd2, %rd20;
	or.pred  	%p12, %p10, %p11;
	@%p12 bra 	$L__BB0_66;
	mul.wide.u32 	%rd21, %r110, 4;
	add.s64 	%rd22, %rd3, %rd21;
	ld.global.nc.u32 	%r262, [%rd22];
	ld.global.nc.u32 	%r263, [%rd7];
	mad.lo.s32 	%r493, %r263, %r262, %r493;
$L__BB0_66:
	add.s32 	%r113, %r110, 1;
	setp.lt.s32 	%p13, %r113, 0;
	setp.ge.s32 	%p14, %r113, %r242;
	or.pred  	%p15, %p13, %p14;
	@%p15 bra 	$L__BB0_68;
	mul.wide.u32 	%rd23, %r113, 4;
	add.s64 	%rd24, %rd3, %rd23;
	ld.global.nc.u32 	%r264, [%rd24];
	ld.global.nc.u32 	%r265, [%rd7+-4];
	mad.lo.s32 	%r493, %r265, %r264, %r493;
$L__BB0_68:
	add.s32 	%r116, %r110, 2;
	setp.lt.s32 	%p16, %r116, 0;
	setp.ge.s32 	%p17, %r116, %r242;
	or.pred  	%p18, %p16, %p17;
	@%p18 bra 	$L__BB0_70;
	mul.wide.u32 	%rd25, %r116, 4;
	add.s64 	%rd26, %rd3, %rd25;
	ld.global.nc.u32 	%r266, [%rd26];
	ld.global.nc.u32 	%r267, [%rd7+-8];
	mad.lo.s32 	%r493, %r267, %r266, %r493;
$L__BB0_70:
	add.s32 	%r119, %r110, 3;
	setp.lt.s32 	%p19, %r119, 0;
	setp.ge.s32 	%p20, %r119, %r242;
	or.pred  	%p21, %p19, %p20;
	@%p21 bra 	$L__BB0_72;
	mul.wide.u32 	%rd27, %r119, 4;
	add.s64 	%rd28, %rd3, %rd27;
	ld.global.nc.u32 	%r268, [%rd28];
	ld.global.nc.u32 	%r269, [%rd7+-12];
	mad.lo.s32 	%r493, %r269, %r268, %r493;
$L__BB0_72:
	add.s32 	%r122, %r110, 4;
	setp.lt.s32 	%p22, %r122, 0;
	setp.ge.s32 	%p23, %r122, %r242;
	or.pred  	%p24, %p22, %p23;
	@%p24 bra 	$L__BB0_74;
	mul.wide.u32 	%rd29, %r122, 4;
	add.s64 	%rd30, %rd3, %rd29;
	ld.global.nc.u32 	%r270, [%rd30];
	ld.global.nc.u32 	%r271, [%rd7+-16];
	mad.lo.s32 	%r493, %r271, %r270, %r493;
$L__BB0_74:
	add.s32 	%r125, %r110, 5;
	setp.lt.s32 	%p25, %r125, 0;
	setp.ge.s32 	%p26, %r125, %r242;
	or.pred  	%p27, %p25, %p26;
	@%p27 bra 	$L__BB0_76;
	mul.wide.u32 	%rd31, %r125, 4;
	add.s64 	%rd32, %rd3, %rd31;
	ld.global.nc.u32 	%r272, [%rd32];
	ld.global.nc.u32 	%r273, [%rd7+-20];
	mad.lo.s32 	%r493, %r273, %r272, %r493;
$L__BB0_76:
	add.s32 	%r128, %r110, 6;
	setp.lt.s32 	%p28, %r128, 0;
	setp.ge.s32 	%p29, %r128, %r242;
	or.pred  	%p30, %p28, %p29;
	@%p30 bra 	$L__BB0_78;
	mul.wide.u32 	%rd33, %r128, 4;
	add.s64 	%rd34, %rd3, %rd33;
	ld.global.nc.u32 	%r274, [%rd34];
	ld.global.nc.u32 	%r275, [%rd7+-24];
	mad.lo.s32 	%r493, %r275, %r274, %r493;
$L__BB0_78:
	add.s32 	%r131, %r110, 7;
	setp.lt.s32 	%p31, %r131, 0;
	setp.ge.s32 	%p32, %r131, %r242;
	or.pred  	%p33, %p31, %p32;
	@%p33 bra 	$L__BB0_80;
	mul.wide.u32 	%rd35, %r131, 4;
	add.s64 	%rd36, %rd3, %rd35;
	ld.global.nc.u32 	%r276, [%rd36];
	ld.global.nc.u32 	%r277, [%rd7+-28];
	mad.lo.s32 	%r493, %r277, %r276, %r493;
$L__BB0_80:
	add.s32 	%r491, %r491, 8;
	setp.eq.s32 	%p34, %r491, %r103;
	mov.u32 	%r509, %r103;
	@%p34 bra 	$L__BB0_81;
	bra.uni 	$L__BB0_64;
$L__BB0_81:
	setp.eq.s32 	%p35, %r100, 0;
	@%p35 bra 	$L__BB0_102;
	setp.lt.u32 	%p36, %r101, 3;
	@%p36 bra 	$L__BB0_92;
	add.s32 	%r138, %r107, %r509;
	setp.lt.s32 	%p37, %r138, 0;
	setp.ge.s32 	%p38, %r138, %r242;
	not.b32 	%r279, %r509;
	add.s32 	%r280, %r243, %r279;
	mul.wide.s32 	%rd37, %r280, 4;
	add.s64 	%rd8, %rd2, %rd37;
	or.pred  	%p39, %p37, %p38;
	@%p39 bra 	$L__BB0_85;
	mul.wide.u32 	%rd38, %r138, 4;
	add.s64 	%rd39, %rd3, %rd38;
	ld.global.nc.u32 	%r281, [%rd39];
	ld.global.nc.u32 	%r282, [%rd8];
	mad.lo.s32 	%r493, %r282, %r281, %r493;
$L__BB0_85:
	add.s32 	%r141, %r138, 1;
	setp.lt.s32 	%p40, %r141, 0;
	setp.ge.s32 	%p41, %r141, %r242;
	or.pred  	%p42, %p40, %p41;
	@%p42 bra 	$L__BB0_87;
	mul.wide.u32 	%rd40, %r141, 4;
	add.s64 	%rd41, %rd3, %rd40;
	ld.global.nc.u32 	%r283, [%rd41];
	ld.global.nc.u32 	%r284, [%rd8+-4];
	mad.lo.s32 	%r493, %r284, %r283, %r493;
$L__BB0_87:
	add.s32 	%r144, %r138, 2;
	setp.lt.s32 	%p43, %r144, 0;
	setp.ge.s32 	%p44, %r144, %r242;
	or.pred  	%p45, %p43, %p44;
	@%p45 bra 	$L__BB0_89;
	mul.wide.u32 	%rd42, %r144, 4;
	add.s64 	%rd43, %rd3, %rd42;
	ld.global.nc.u32 	%r285, [%rd43];
	ld.global.nc.u32 	%r286, [%rd8+-8];
	mad.lo.s32 	%r493, %r286, %r285, %r493;
$L__BB0_89:
	add.s32 	%r147, %r138, 3;
	setp.lt.s32 	%p46, %r147, 0;
	setp.ge.s32 	%p47, %r147, %r242;
	or.pred  	%p48, %p46, %p47;
	@%p48 bra 	$L__BB0_91;
	mul.wide.u32 	%rd44, %r147, 4;
	add.s64 	%rd45, %rd3, %rd44;
	ld.global.nc.u32 	%r287, [%rd45];
	ld.global.nc.u32 	%r288, [%rd8+-12];
	mad.lo.s32 	%r493, %r288, %r287, %r493;
$L__BB0_91:
	add.s32 	%r509, %r509, 4;
$L__BB0_92:
	setp.eq.s32 	%p49, %r102, 0;
	@%p49 bra 	$L__BB0_102;
	setp.eq.s32 	%p50, %r102, 1;
	@%p50 bra 	$L__BB0_99;
	add.s32 	%r154, %r107, %r509;
	setp.lt.s32 	%p51, %r154, 0;
	setp.ge.s32 	%p52, %r154, %r242;
	not.b32 	%r290, %r509;
	add.s32 	%r291, %r243, %r290;
	mul.wide.s32 	%rd46, %r291, 4;
	add.s64 	%rd9, %rd2, %rd46;
	or.pred  	%p53, %p51, %p52;
	@%p53 bra 	$L__BB0_96;
	mul.wide.u32 	%rd47, %r154, 4;
	add.s64 	%rd48, %rd3, %rd47;
	ld.global.nc.u32 	%r292, [%rd48];
	ld.global.nc.u32 	%r293, [%rd9];
	mad.lo.s32 	%r493, %r293, %r292, %r493;
$L__BB0_96:
	add.s32 	%r157, %r154, 1;
	setp.lt.s32 	%p54, %r157, 0;
	setp.ge.s32 	%p55, %r157, %r242;
	or.pred  	%p56, %p54, %p55;
	@%p56 bra 	$L__BB0_98;
	mul.wide.u32 	%rd49, %r157, 4;
	add.s64 	%rd50, %rd3, %rd49;
	ld.global.nc.u32 	%r294, [%rd50];
	ld.global.nc.u32 	%r295, [%rd9+-4];
	mad.lo.s32 	%r493, %r295, %r294, %r493;
$L__BB0_98:
	add.s32 	%r509, %r509, 2;
$L__BB0_99:
	setp.eq.s32 	%p57, %r104, 0;
	@%p57 bra 	$L__BB0_102;
	add.s32 	%r164, %r107, %r509;
	setp.lt.s32 	%p58, %r164, 0;
	setp.ge.s32 	%p59, %r164, %r242;
	or.pred  	%p60, %p58, %p59;
	@%p60 bra 	$L__BB0_102;
	mul.wide.u32 	%rd51, %r164, 4;
	add.s64 	%rd52, %rd3, %rd51;
	ld.global.nc.u32 	%r296, [%rd52];
	not.b32 	%r297, %r509;
	add.s32 	%r298, %r243, %r297;
	mul.wide.s32 	%rd53, %r298, 4;
	add.s64 	%rd54, %rd2, %rd53;
	ld.global.nc.u32 	%r299, [%rd54];
	mad.lo.s32 	%r493, %r299, %r296, %r493;
$L__BB0_102:
	mul.wide.s32 	%rd55, %r1, 4;
	add.s64 	%rd56, %rd1, %rd55;
	st.global.u32 	[%rd56], %r493;
	add.s32 	%r1, %r1, %r2;
	setp.lt.s32 	%p61, %r1, %r245;
	@%p61 bra 	$L__BB0_62;
	bra.uni 	$L__BB0_150;
$L__BB0_103:
	setp.eq.s16 	%p5, %rs1, 0;
	@%p5 bra 	$L__BB0_104;
	bra.uni 	$L__BB0_105;
$L__BB0_104:
	mul.wide.s32 	%rd18, %r1, 4;
	add.s64 	%rd19, %rd1, %rd18;
	mov.b32 	%r251, 0;
	st.global.u32 	[%rd19], %r251;
	add.s32 	%r1, %r1, %r2;
	setp.lt.s32 	%p7, %r1, %r245;
	@%p7 bra 	$L__BB0_104;
	bra.uni 	$L__BB0_150;
$L__BB0_105:
	mul.wide.s32 	%rd16, %r1, 4;
	add.s64 	%rd17, %rd1, %rd16;
	mov.b32 	%r250, 0;
	st.global.u32 	[%rd17], %r250;
	add.s32 	%r1, %r1, %r2;
	setp.lt.s32 	%p6, %r1, %r245;
	@%p6 bra 	$L__BB0_105;
	bra.uni 	$L__BB0_150;
$L__BB0_106:
	setp.gt.s32 	%p128, %r243, 0;
	@%p128 bra 	$L__BB0_107;
	bra.uni 	$L__BB0_149;
$L__BB0_107:
	add.s32 	%r172, %r243, -1;
	and.b32  	%r173, %r243, 7;
	add.s32 	%r174, %r173, -1;
	and.b32  	%r175, %r243, 3;
	and.b32  	%r176, %r243, 2147483640;
	and.b32  	%r177, %r243, 1;
$L__BB0_108:
	setp.lt.u32 	%p130, %r172, 7;
	sub.s32 	%r408, %r1, %r243;
	add.s32 	%r179, %r408, 1;
	mov.b32 	%r538, 0;
	mov.u32 	%r522, %r538;
	@%p130 bra 	$L__BB0_127;
	mov.b32 	%r520, 0;
	mov.u32 	%r522, %r520;
$L__BB0_110:
	.pragma "nounroll";
	add.s32 	%r182, %r179, %r520;
	setp.lt.s32 	%p131, %r182, 0;
	setp.ge.s32 	%p132, %r182, %r242;
	not.b32 	%r410, %r520;
	add.s32 	%r411, %r243, %r410;
	mul.wide.s32 	%rd124, %r411, 4;
	add.s64 	%rd10, %rd2, %rd124;
	or.pred  	%p133, %p131, %p132;
	@%p133 bra 	$L__BB0_112;
	mul.wide.u32 	%rd125, %r182, 4;
	add.s64 	%rd126, %rd3, %rd125;
	ld.global.nc.u32 	%r412, [%rd126];
	ld.global.nc.u32 	%r413, [%rd10];
	mad.lo.s32 	%r522, %r413, %r412, %r522;
$L__BB0_112:
	add.s32 	%r185, %r182, 1;
	setp.lt.s32 	%p134, %r185, 0;
	setp.ge.s32 	%p135, %r185, %r242;
	or.pred  	%p136, %p134, %p135;
	@%p136 bra 	$L__BB0_114;
	mul.wide.u32 	%rd127, %r185, 4;
	add.s64 	%rd128, %rd3, %rd127;
	ld.global.nc.u32 	%r414, [%rd128];
	ld.global.nc.u32 	%r415, [%rd10+-4];
	mad.lo.s32 	%r522, %r415, %r414, %r522;
$L__BB0_114:
	add.s32 	%r188, %r182, 2;
	setp.lt.s32 	%p137, %r188, 0;
	setp.ge.s32 	%p138, %r188, %r242;
	or.pred  	%p139, %p137, %p138;
	@%p139 bra 	$L__BB0_116;
	mul.wide.u32 	%rd129, %r188, 4;
	add.s64 	%rd130, %rd3, %rd129;
	ld.global.nc.u32 	%r416, [%rd130];
	ld.global.nc.u32 	%r417, [%rd10+-8];
	mad.lo.s32 	%r522, %r417, %r416, %r522;
$L__BB0_116:
	add.s32 	%r191, %r182, 3;
	setp.lt.s32 	%p140, %r191, 0;
	setp.ge.s32 	%p141, %r191, %r242;
	or.pred  	%p142, %p140, %p141;
	@%p142 bra 	$L__BB0_118;
	mul.wide.u32 	%rd131, %r191, 4;
	add.s64 	%rd132, %rd3, %rd131;
	ld.global.nc.u32 	%r418, [%rd132];
	ld.global.nc.u32 	%r419, [%rd10+-12];
	mad.lo.s32 	%r522, %r419, %r418, %r522;
$L__BB0_118:
	add.s32 	%r194, %r182, 4;
	setp.lt.s32 	%p143, %r194, 0;
	setp.ge.s32 	%p144, %r194, %r242;
	or.pred  	%p145, %p143, %p144;
	@%p145 bra 	$L__BB0_120;
	mul.wide.u32 	%rd133, %r194, 4;
	add.s64 	%rd134, %rd3, %rd133;
	ld.global.nc.u32 	%r420, [%rd134];
	ld.global.nc.u32 	%r421, [%rd10+-16];
	mad.lo.s32 	%r522, %r421, %r420, %r522;
$L__BB0_120:
	add.s32 	%r197, %r182, 5;
	setp.lt.s32 	%p146, %r197, 0;
	setp.ge.s32 	%p147, %r197, %r242;
	or.pred  	%p148, %p146, %p147;
	@%p148 bra 	$L__BB0_122;
	mul.wide.u32 	%rd135, %r197, 4;
	add.s64 	%rd136, %rd3, %rd135;
	ld.global.nc.u32 	%r422, [%rd136];
	ld.global.nc.u32 	%r423, [%rd10+-20];
	mad.lo.s32 	%r522, %r423, %r422, %r522;
$L__BB0_122:
	add.s32 	%r200, %r182, 6;
	setp.lt.s32 	%p149, %r200, 0;
	setp.ge.s32 	%p150, %r200, %r242;
	or.pred  	%p151, %p149, %p150;
	@%p151 bra 	$L__BB0_124;
	mul.wide.u32 	%rd137, %r200, 4;
	add.s64 	%rd138, %rd3, %rd137;
	ld.global.nc.u32 	%r424, [%rd138];
	ld.global.nc.u32 	%r425, [%rd10+-24];
	mad.lo.s32 	%r522, %r425, %r424, %r522;
$L__BB0_124:
	add.s32 	%r203, %r182, 7;
	setp.lt.s32 	%p152, %r203, 0;
	setp.ge.s32 	%p153, %r203, %r242;
	or.pred  	%p154, %p152, %p153;
	@%p154 bra 	$L__BB0_126;
	mul.wide.u32 	%rd139, %r203, 4;
	add.s64 	%rd140, %rd3, %rd139;
	ld.global.nc.u32 	%r426, [%rd140];
	ld.global.nc.u32 	%r427, [%rd10+-28];
	mad.lo.s32 	%r522, %r427, %r426, %r522;
$L__BB0_126:
	add.s32 	%r520, %r520, 8;
	setp.eq.s32 	%p155, %r520, %r176;
	mov.u32 	%r538, %r176;
	@%p155 bra 	$L__BB0_127;
	bra.uni 	$L__BB0_110;
$L__BB0_127:
	setp.eq.s32 	%p156, %r173, 0;
	@%p156 bra 	$L__BB0_148;
	setp.lt.u32 	%p157, %r174, 3;
	@%p157 bra 	$L__BB0_138;
	add.s32 	%r210, %r179, %r538;
	setp.lt.s32 	%p158, %r210, 0;
	setp.ge.s32 	%p159, %r210, %r242;
	not.b32 	%r429, %r538;
	add.s32 	%r430, %r243, %r429;
	mul.wide.s32 	%rd141, %r430, 4;
	add.s64 	%rd11, %rd2, %rd141;
	or.pred  	%p160, %p158, %p159;
	@%p160 bra 	$L__BB0_131;
	mul.wide.u32 	%rd142, %r210, 4;
	add.s64 	%rd143, %rd3, %rd142;
	ld.global.nc.u32 	%r431, [%rd143];
	ld.global.nc.u32 	%r432, [%rd11];
	mad.lo.s32 	%r522, %r432, %r431, %r522;
$L__BB0_131:
	add.s32 	%r213, %r210, 1;
	setp.lt.s32 	%p161, %r213, 0;
	setp.ge.s32 	%p162, %r213, %r242;
	or.pred  	%p163, %p161, %p162;
	@%p163 bra 	$L__BB0_133;
	mul.wide.u32 	%rd144, %r213, 4;
	add.s64 	%rd145, %rd3, %rd144;
	ld.global.nc.u32 	%r433, [%rd145];
	ld.global.nc.u32 	%r434, [%rd11+-4];
	mad.lo.s32 	%r522, %r434, %r433, %r522;
$L__BB0_133:
	add.s32 	%r216, %r210, 2;
	setp.lt.s32 	%p164, %r216, 0;
	setp.ge.s32 	%p165, %r216, %r242;
	or.pred  	%p166, %p164, %p165;
	@%p166 bra 	$L__BB0_135;
	mul.wide.u32 	%rd146, %r216, 4;
	add.s64 	%rd147, %rd3, %rd146;
	ld.global.nc.u32 	%r435, [%rd147];
	ld.global.nc.u32 	%r436, [%rd11+-8];
	mad.lo.s32 	%r522, %r436, %r435, %r522;
$L__BB0_135:
	add.s32 	%r219, %r210, 3;
	setp.lt.s32 	%p167, %r219, 0;
	setp.ge.s32 	%p168, %r219, %r242;
	or.pred  	%p169, %p167, %p168;
	@%p169 bra 	$L__BB0_137;
	mul.wide.u32 	%rd148, %r219, 4;
	add.s64 	%rd149, %rd3, %rd148;
	ld.global.nc.u32 	%r437, [%rd149];
	ld.global.nc.u32 	%r438, [%rd11+-12];
	mad.lo.s32 	%r522, %r438, %r437, %r522;
$L__BB0_137:
	add.s32 	%r538, %r538, 4;
$L__BB0_138:
	setp.eq.s32 	%p170, %r175, 0;
	@%p170 bra 	$L__BB0_148;
	setp.eq.s32 	%p171, %r175, 1;
	@%p171 bra 	$L__BB0_145;
	add.s32 	%r226, %r179, %r538;
	setp.lt.s32 	%p172, %r226, 0;
	setp.ge.s32 	%p173, %r226, %r242;
	not.b32 	%r440, %r538;
	add.s32 	%r441, %r243, %r440;
	mul.wide.s32 	%rd150, %r441, 4;
	add.s64 	%rd12, %rd2, %rd150;
	or.pred  	%p174, %p172, %p173;
	@%p174 bra 	$L__BB0_142;
	mul.wide.u32 	%rd151, %r226, 4;
	add.s64 	%rd152, %rd3, %rd151;
	ld.global.nc.u32 	%r442, [%rd152];
	ld.global.nc.u32 	%r443, [%rd12];
	mad.lo.s32 	%r522, %r443, %r442, %r522;
$L__BB0_142:
	add.s32 	%r229, %r226, 1;
	setp.lt.s32 	%p175, %r229, 0;
	setp.ge.s32 	%p176, %r229, %r242;
	or.pred  	%p177, %p175, %p176;
	@%p177 bra 	$L__BB0_144;
	mul.wide.u32 	%rd153, %r229, 4;
	add.s64 	%rd154, %rd3, %rd153;
	ld.global.nc.u32 	%r444, [%rd154];
	ld.global.nc.u32 	%r445, [%rd12+-4];
	mad.lo.s32 	%r522, %r445, %r444, %r522;
$L__BB0_144:
	add.s32 	%r538, %r538, 2;
$L__BB0_145:
	setp.eq.s32 	%p178, %r177, 0;
	@%p178 bra 	$L__BB0_148;
	add.s32 	%r236, %r179, %r538;
	setp.lt.s32 	%p179, %r236, 0;
	setp.ge.s32 	%p180, %r236, %r242;
	or.pred  	%p181, %p179, %p180;
	@%p181 bra 	$L__BB0_148;
	mul.wide.u32 	%rd155, %r236, 4;
	add.s64 	%rd156, %rd3, %rd155;
	ld.global.nc.u32 	%r446, [%rd156];
	not.b32 	%r447, %r538;
	add.s32 	%r448, %r243, %r447;
	mul.wide.s32 	%rd157, %r448, 4;
	add.s64 	%rd158, %rd2, %rd157;
	ld.global.nc.u32 	%r449, [%rd158];
	mad.lo.s32 	%r522, %r449, %r446, %r522;
$L__BB0_148:
	mul.wide.s32 	%rd159, %r1, 4;
	add.s64 	%rd160, %rd1, %rd159;
	st.global.u32 	[%rd160], %r522;
	add.s32 	%r1, %r1, %r2;
	setp.lt.s32 	%p182, %r1, %r245;
	@%p182 bra 	$L__BB0_108;
	bra.uni 	$L__BB0_150;
$L__BB0_149:
	mul.wide.s32 	%rd122, %r1, 4;
	add.s64 	%rd123, %rd1, %rd122;
	mov.b32 	%r405, 0;
	st.global.u32 	[%rd123], %r405;
	add.s32 	%r1, %r1, %r2;
	setp.lt.s32 	%p129, %r1, %r245;
	@%p129 bra 	$L__BB0_149;
$L__BB0_150:
	ret;

}
	// .globl	_cupy_convolve_int64
.visible .entry _cupy_convolve_int64(
	.param .u64 .ptr .align 1 _cupy_convolve_int64_param_0,
	.param .u32 _cupy_convolve_int64_param_1,
	.param .u64 .ptr .align 1 _cupy_convolve_int64_param_2,
	.param .u32 _cupy_convolve_int64_param_3,
	.param .u32 _cupy_convolve_int64_param_4,
	.param .u8 _cupy_convolve_int64_param_5,
	.param .u64 .ptr .align 1 _cupy_convolve_int64_param_6,
	.param .u32 _cupy_convolve_int64_param_7
)
.maxntid 512
{
	.reg .pred 	%p<183>;
	.reg .b16 	%rs<2>;
	.reg .b32 	%r<203>;
	.reg .b64 	%rd<513>;

	ld.param.u64 	%rd136, [_cupy_convolve_int64_param_0];
	ld.param.u32 	%r119, [_cupy_convolve_int64_param_1];
	ld.param.u64 	%rd137, [_cupy_convolve_int64_param_2];
	ld.param.u32 	%r120, [_cupy_convolve_int64_param_3];
	ld.param.u32 	%r121, [_cupy_convolve_int64_param_4];
	ld.param.s8 	%rs1, [_cupy_convolve_int64_param_5];
	ld.param.u64 	%rd138, [_cupy_convolve_int64_param_6];
	ld.param.u32 	%r122, [_cupy_convolve_int64_param_7];
	cvta.to.global.u64 	%rd1, %rd138;
	cvta.to.global.u64 	%rd2, %rd137;
	cvta.to.global.u64 	%rd3, %rd136;
	mov.u32 	%r123, %ctaid.x;
	mov.u32 	%r124, %ntid.x;
	mov.u32 	%r125, %tid.x;
	mad.lo.s32 	%r1, %r123, %r124, %r125;
	mov.u32 	%r126, %nctaid.x;
	mul.lo.s32 	%r2, %r124, %r126;
	setp.ge.s32 	%p1, %r1, %r122;
	@%p1 bra 	$L__BB1_150;
	setp.eq.s32 	%p2, %r121, 1;
	@%p2 bra 	$L__BB1_17;
	setp.ne.s32 	%p3, %r121, 0;
	@%p3 bra 	$L__BB1_106;
	add.s32 	%r3, %r120, -1;
	and.b32  	%r4, %r120, 7;
	add.s32 	%r5, %r4, -1;
	and.b32  	%r6, %r120, 3;
	and.b32  	%r7, %r120, 2147483640;
	and.b32  	%r8, %r120, 1;
$L__BB1_4:
	setp.gt.s32 	%p115, %r120, 0;
	setp.gt.s32 	%p116, %r1, -1;
	setp.lt.s32 	%p117, %r1, %r119;
	and.pred  	%p118, %p116, %p115;
	and.pred  	%p119, %p118, %p117;
	mov.b64 	%rd440, 0;
	@%p119 bra 	$L__BB1_6;
$L__BB1_5:
	mul.wide.s32 	%rd362, %r1, 8;
	add.s64 	%rd363, %rd1, %rd362;
	st.global.u64 	[%rd363], %rd440;
	add.s32 	%r1, %r1, %r2;
	setp.lt.s32 	%p127, %r1, %r122;
	@%p127 bra 	$L__BB1_4;
	bra.uni 	$L__BB1_150;
$L__BB1_6:
	setp.lt.u32 	%p120, %r3, 7;
	mov.b64 	%rd440, 0;
	mov.b32 	%r183, 0;
	@%p120 bra 	$L__BB1_9;
	mov.b64 	%rd440, 0;
	mov.b32 	%r181, 0;
$L__BB1_8:
	.pragma "nounroll";
	add.s32 	%r157, %r181, %r1;
	mul.wide.u32 	%rd293, %r157, 8;
	add.s64 	%rd294, %rd3, %rd293;
	ld.global.nc.u64 	%rd295, [%rd294];
	not.b32 	%r158, %r181;
	add.s32 	%r159, %r120, %r158;
	mul.wide.s32 	%rd296, %r159, 8;
	add.s64 	%rd297, %rd2, %rd296;
	ld.global.nc.u64 	%rd298, [%rd297];
	mad.lo.s64 	%rd299, %rd298, %rd295, %rd440;
	ld.global.nc.u64 	%rd300, [%rd294+8];
	ld.global.nc.u64 	%rd301, [%rd297+-8];
	mad.lo.s64 	%rd302, %rd301, %rd300, %rd299;
	ld.global.nc.u64 	%rd303, [%rd294+16];
	ld.global.nc.u64 	%rd304, [%rd297+-16];
	mad.lo.s64 	%rd305, %rd304, %rd303, %rd302;
	ld.global.nc.u64 	%rd306, [%rd294+24];
	ld.global.nc.u64 	%rd307, [%rd297+-24];
	mad.lo.s64 	%rd308, %rd307, %rd306, %rd305;
	ld.global.nc.u64 	%rd309, [%rd294+32];
	ld.global.nc.u64 	%rd310, [%rd297+-32];
	mad.lo.s64 	%rd311, %rd310, %rd309, %rd308;
	ld.global.nc.u64 	%rd312, [%rd294+40];
	ld.global.nc.u64 	%rd313, [%rd297+-40];
	mad.lo.s64 	%rd314, %rd313, %rd312, %rd311;
	ld.global.nc.u64 	%rd315, [%rd294+48];
	ld.global.nc.u64 	%rd316, [%rd297+-48];
	mad.lo.s64 	%rd317, %rd316, %rd315, %rd314;
	ld.global.nc.u64 	%rd318, [%rd294+56];
	ld.global.nc.u64 	%rd319, [%rd297+-56];
	mad.lo.s64 	%rd440, %rd319, %rd318, %rd317;
	add.s32 	%r181, %r181, 8;
	setp.eq.s32 	%p121, %r181, %r7;
	mov.u32 	%r183, %r7;
	@%p121 bra 	$L__BB1_9;
	bra.uni 	$L__BB1_8;
$L__BB1_9:
	setp.eq.s32 	%p122, %r4, 0;
	@%p122 bra 	$L__BB1_5;
	setp.lt.u32 	%p123, %r5, 3;
	@%p123 bra 	$L__BB1_12;
	add.s32 	%r160, %r183, %r1;
	mul.wide.u32 	%rd321, %r160, 8;
	add.s64 	%rd322, %rd3, %rd321;
	ld.global.nc.u64 	%rd323, [%rd322];
	not.b32 	%r161, %r183;
	add.s32 	%r162, %r120, %r161;
	mul.wide.s32 	%rd324, %r162, 8;
	add.s64 	%rd325, %rd2, %rd324;
	ld.global.nc.u64 	%rd326, [%rd325];
	mad.lo.s64 	%rd327, %rd326, %rd323, %rd440;
	cvt.u64.u32 	%rd328, %r1;
	cvt.u64.u32 	%rd329, %r183;
	add.s64 	%rd330, %rd329, %rd328;
	shl.b64 	%rd331, %rd330, 3;
	add.s64 	%rd332, %rd3, %rd331;
	ld.global.nc.u64 	%rd333, [%rd332+8];
	ld.global.nc.u64 	%rd334, [%rd325+-8];
	mad.lo.s64 	%rd335, %rd334, %rd333, %rd327;
	ld.global.nc.u64 	%rd336, [%rd332+16];
	ld.global.nc.u64 	%rd337, [%rd325+-16];
	mad.lo.s64 	%rd338, %rd337, %rd336, %rd335;
	ld.global.nc.u64 	%rd339, [%rd332+24];
	ld.global.nc.u64 	%rd340, [%rd325+-24];
	mad.lo.s64 	%rd440, %rd340, %rd339, %rd338;
	add.s32 	%r183, %r183, 4;
$L__BB1_12:
	setp.eq.s32 	%p124, %r6, 0;
	@%p124 bra 	$L__BB1_5;
	setp.eq.s32 	%p125, %r6, 1;
	@%p125 bra 	$L__BB1_15;
	add.s32 	%r163, %r183, %r1;
	mul.wide.u32 	%rd342, %r163, 8;
	add.s64 	%rd343, %rd3, %rd342;
	ld.global.nc.u64 	%rd344, [%rd343];
	not.b32 	%r164, %r183;
	add.s32 	%r165, %r120, %r164;
	mul.wide.s32 	%rd345, %r165, 8;
	add.s64 	%rd346, %rd2, %rd345;
	ld.global.nc.u64 	%rd347, [%rd346];
	mad.lo.s64 	%rd348, %rd347, %rd344, %rd440;
	cvt.u64.u32 	%rd349, %r1;
	cvt.u64.u32 	%rd350, %r183;
	add.s64 	%rd351, %rd350, %rd349;
	shl.b64 	%rd352, %rd351, 3;
	add.s64 	%rd353, %rd3, %rd352;
	ld.global.nc.u64 	%rd354, [%rd353+8];
	ld.global.nc.u64 	%rd355, [%rd346+-8];
	mad.lo.s64 	%rd440, %rd355, %rd354, %rd348;
	add.s32 	%r183, %r183, 2;
$L__BB1_15:
	setp.eq.s32 	%p126, %r8, 0;
	@%p126 bra 	$L__BB1_5;
	add.s32 	%r166, %r183, %r1;
	mul.wide.u32 	%rd356, %r166, 8;
	add.s64 	%rd357, %rd3, %rd356;
	ld.global.nc.u64 	%rd358, [%rd357];
	not.b32 	%r167, %r183;
	add.s32 	%r168, %r120, %r167;
	mul.wide.s32 	%rd359, %r168, 8;
	add.s64 	%rd360, %rd2, %rd359;
	ld.global.nc.u64 	%rd361, [%rd360];
	mad.lo.s64 	%rd440, %rd361, %rd358, %rd440;
	bra.uni 	$L__BB1_5;
$L__BB1_17:
	setp.lt.s32 	%p4, %r120, 1;
	@%p4 bra 	$L__BB1_103;
	setp.ne.s16 	%p8, %rs1, 0;
	@%p8 bra 	$L__BB1_61;
	add.s32 	%r18, %r120, -1;
	and.b32  	%r19, %r120, 7;
	add.s32 	%r20, %r19, -1;
	and.b32  	%r21, %r120, 3;
	and.b32  	%r22, %r120, 2147483640;
	and.b32  	%r23, %r120, 1;
	shr.u32 	%r142, %r120, 31;
	add.s32 	%r143, %r120, %r142;
	shr.s32 	%r144, %r143, 1;
	neg.s32 	%r24, %r144;
$L__BB1_20:
	setp.lt.u32 	%p62, %r18, 7;
	add.s32 	%r26, %r24, %r1;
	mov.b64 	%rd448, 0;
	mov.b32 	%r188, 0;
	@%p62 bra 	$L__BB1_39;
	mov.b64 	%rd448, 0;
	mov.b32 	%r186, 0;
$L__BB1_22:
	.pragma "nounroll";
	add.s32 	%r28, %r26, %r186;
	setp.lt.s32 	%p63, %r28, 0;
	setp.ge.s32 	%p64, %r28, %r119;
	not.b32 	%r147, %r186;
	add.s32 	%r148, %r120, %r147;
	mul.wide.s32 	%rd220, %r148, 8;
	add.s64 	%rd17, %rd2, %rd220;
	or.pred  	%p65, %p63, %p64;
	@%p65 bra 	$L__BB1_24;
	mul.wide.u32 	%rd221, %r28, 8;
	add.s64 	%rd222, %rd3, %rd221;
	ld.global.nc.u64 	%rd223, [%rd222];
	ld.global.nc.u64 	%rd224, [%rd17];
	mad.lo.s64 	%rd448, %rd224, %rd223, %rd448;
$L__BB1_24:
	add.s32 	%r29, %r28, 1;
	setp.lt.s32 	%p66, %r29, 0;
	setp.ge.s32 	%p67, %r29, %r119;
	or.pred  	%p68, %p66, %p67;
	@%p68 bra 	$L__BB1_26;
	mul.wide.u32 	%rd225, %r29, 8;
	add.s64 	%rd226, %rd3, %rd225;
	ld.global.nc.u64 	%rd227, [%rd226];
	ld.global.nc.u64 	%rd228, [%rd17+-8];
	mad.lo.s64 	%rd448, %rd228, %rd227, %rd448;
$L__BB1_26:
	add.s32 	%r30, %r28, 2;
	setp.lt.s32 	%p69, %r30, 0;
	setp.ge.s32 	%p70, %r30, %r119;
	or.pred  	%p71, %p69, %p70;
	@%p71 bra 	$L__BB1_28;
	mul.wide.u32 	%rd229, %r30, 8;
	add.s64 	%rd230, %rd3, %rd229;
	ld.global.nc.u64 	%rd231, [%rd230];
	ld.global.nc.u64 	%rd232, [%rd17+-16];
	mad.lo.s64 	%rd448, %rd232, %rd231, %rd448;
$L__BB1_28:
	add.s32 	%r31, %r28, 3;
	setp.lt.s32 	%p72, %r31, 0;
	setp.ge.s32 	%p73, %r31, %r119;
	or.pred  	%p74, %p72, %p73;
	@%p74 bra 	$L__BB1_30;
	mul.wide.u32 	%rd233, %r31, 8;
	add.s64 	%rd234, %rd3, %rd233;
	ld.global.nc.u64 	%rd235, [%rd234];
	ld.global.nc.u64 	%rd236, [%rd17+-24];
	mad.lo.s64 	%rd448, %rd236, %rd235, %rd448;
$L__BB1_30:
	add.s32 	%r32, %r28, 4;
	setp.lt.s32 	%p75, %r32, 0;
	setp.ge.s32 	%p76, %r32, %r119;
	or.pred  	%p77, %p75, %p76;
	@%p77 bra 	$L__BB1_32;
	mul.wide.u32 	%rd237, %r32, 8;
	add.s64 	%rd238, %rd3, %rd237;
	ld.global.nc.u64 	%rd239, [%rd238];
	ld.global.nc.u64 	%rd240, [%rd17+-32];
	mad.lo.s64 	%rd448, %rd240, %rd239, %rd448;
$L__BB1_32:
	add.s32 	%r33, %r28, 5;
	setp.lt.s32 	%p78, %r33, 0;
	setp.ge.s32 	%p79, %r33, %r119;
	or.pred  	%p80, %p78, %p79;
	@%p80 bra 	$L__BB1_34;
	mul.wide.u32 	%rd241, %r33, 8;
	add.s64 	%rd242, %rd3, %rd241;
	ld.global.nc.u64 	%rd243, [%rd242];
	ld.global.nc.u64 	%rd244, [%rd17+-40];
	mad.lo.s64 	%rd448, %rd244, %rd243, %rd448;
$L__BB1_34:
	add.s32 	%r34, %r28, 6;
	setp.lt.s32 	%p81, %r34, 0;
	setp.ge.s32 	%p82, %r34, %r119;
	or.pred  	%p83, %p81, %p82;
	@%p83 bra 	$L__BB1_36;
	mul.wide.u32 	%rd245, %r34, 8;
	add.s64 	%rd246, %rd3, %rd245;
	ld.global.nc.u64 	%rd247, [%rd246];
	ld.global.nc.u64 	%rd248, [%rd17+-48];
	mad.lo.s64 	%rd448, %rd248, %rd247, %rd448;
$L__BB1_36:
	add.s32 	%r35, %r28, 7;
	setp.lt.s32 	%p84, %r35, 0;
	setp.ge.s32 	%p85, %r35, %r119;
	or.pred  	%p86, %p84, %p85;
	@%p86 bra 	$L__BB1_38;
	mul.wide.u32 	%rd249, %r35, 8;
	add.s64 	%rd250, %rd3, %rd249;
	ld.global.nc.u64 	%rd251, [%rd250];
	ld.global.nc.u64 	%rd252, [%rd17+-56];
	mad.lo.s64 	%rd448, %rd252, %rd251, %rd448;
$L__BB1_38:
	add.s32 	%r186, %r186, 8;
	setp.eq.s32 	%p87, %r186, %r22;
	mov.u32 	%r188, %r22;
	@%p87 bra 	$L__BB1_39;
	bra.uni 	$L__BB1_22;
$L__BB1_39:
	setp.eq.s32 	%p88, %r19, 0;
	@%p88 bra 	$L__BB1_60;
	setp.lt.u32 	%p89, %r20, 3;
	@%p89 bra 	$L__BB1_50;
	add.s32 	%r38, %r26, %r188;
	setp.lt.s32 	%p90, %r38, 0;
	setp.ge.s32 	%p91, %r38, %r119;
	not.b32 	%r149, %r188;
	add.s32 	%r150, %r120, %r149;
	mul.wide.s32 	%rd254, %r150, 8;
	add.s64 	%rd36, %rd2, %rd254;
	or.pred  	%p92, %p90, %p91;
	@%p92 bra 	$L__BB1_43;
	mul.wide.u32 	%rd255, %r38, 8;
	add.s64 	%rd256, %rd3, %rd255;
	ld.global.nc.u64 	%rd257, [%rd256];
	ld.global.nc.u64 	%rd258, [%rd36];
	mad.lo.s64 	%rd448, %rd258, %rd257, %rd448;
$L__BB1_43:
	add.s32 	%r39, %r38, 1;
	setp.lt.s32 	%p93, %r39, 0;
	setp.ge.s32 	%p94, %r39, %r119;
	or.pred  	%p95, %p93, %p94;
	@%p95 bra 	$L__BB1_45;
	mul.wide.u32 	%rd259, %r39, 8;
	add.s64 	%rd260, %rd3, %rd259;
	ld.global.nc.u64 	%rd261, [%rd260];
	ld.global.nc.u64 	%rd262, [%rd36+-8];
	mad.lo.s64 	%rd448, %rd262, %rd261, %rd448;
$L__BB1_45:
	add.s32 	%r40, %r38, 2;
	setp.lt.s32 	%p96, %r40, 0;
	setp.ge.s32 	%p97, %r40, %r119;
	or.pred  	%p98, %p96, %p97;
	@%p98 bra 	$L__BB1_47;
	mul.wide.u32 	%rd263, %r40, 8;
	add.s64 	%rd264, %rd3, %rd263;
	ld.global.nc.u64 	%rd265, [%rd264];
	ld.global.nc.u64 	%rd266, [%rd36+-16];
	mad.lo.s64 	%rd448, %rd266, %rd265, %rd448;
$L__BB1_47:
	add.s32 	%r41, %r38, 3;
	setp.lt.s32 	%p99, %r41, 0;
	setp.ge.s32 	%p100, %r41, %r119;
	or.pred  	%p101, %p99, %p100;
	@%p101 bra 	$L__BB1_49;
	mul.wide.u32 	%rd267, %r41, 8;
	add.s64 	%rd268, %rd3, %rd267;
	ld.global.nc.u64 	%rd269, [%rd268];
	ld.global.nc.u64 	%rd270, [%rd36+-24];
	mad.lo.s64 	%rd448, %rd270, %rd269, %rd448;
$L__BB1_49:
	add.s32 	%r188, %r188, 4;
$L__BB1_50:
	setp.eq.s32 	%p102, %r21, 0;
	@%p102 bra 	$L__BB1_60;
	setp.eq.s32 	%p103, %r21, 1;
	@%p103 bra 	$L__BB1_57;
	add.s32 	%r44, %r26, %r188;
	setp.lt.s32 	%p104, %r44, 0;
	setp.ge.s32 	%p105, %r44, %r119;
	not.b32 	%r151, %r188;
	add.s32 	%r152, %r120, %r151;
	mul.wide.s32 	%rd272, %r152, 8;
	add.s64 	%rd47, %rd2, %rd272;
	or.pred  	%p106, %p104, %p105;
	@%p106 bra 	$L__BB1_54;
	mul.wide.u32 	%rd273, %r44, 8;
	add.s64 	%rd274, %rd3, %rd273;
	ld.global.nc.u64 	%rd275, [%rd274];
	ld.global.nc.u64 	%rd276, [%rd47];
	mad.lo.s64 	%rd448, %rd276, %rd275, %rd448;
$L__BB1_54:
	add.s32 	%r45, %r44, 1;
	setp.lt.s32 	%p107, %r45, 0;
	setp.ge.s32 	%p108, %r45, %r119;
	or.pred  	%p109, %p107, %p108;
	@%p109 bra 	$L__BB1_56;
	mul.wide.u32 	%rd277, %r45, 8;
	add.s64 	%rd278, %rd3, %rd277;
	ld.global.nc.u64 	%rd279, [%rd278];
	ld.global.nc.u64 	%rd280, [%rd47+-8];
	mad.lo.s64 	%rd448, %rd280, %rd279, %rd448;
$L__BB1_56:
	add.s32 	%r188, %r188, 2;
$L__BB1_57:
	setp.eq.s32 	%p110, %r23, 0;
	@%p110 bra 	$L__BB1_60;
	add.s32 	%r48, %r26, %r188;
	setp.lt.s32 	%p111, %r48, 0;
	setp.ge.s32 	%p112, %r48, %r119;
	or.pred  	%p113, %p111, %p112;
	@%p113 bra 	$L__BB1_60;
	mul.wide.u32 	%rd281, %r48, 8;
	add.s64 	%rd282, %rd3, %rd281;
	ld.global.nc.u64 	%rd283, [%rd282];
	not.b32 	%r153, %r188;
	add.s32 	%r154, %r120, %r153;
	mul.wide.s32 	%rd284, %r154, 8;
	add.s64 	%rd285, %rd2, %rd284;
	ld.global.nc.u64 	%rd286, [%rd285];
	mad.lo.s64 	%rd448, %rd286, %rd283, %rd448;
$L__BB1_60:
	mul.wide.s32 	%rd287, %r1, 8;
	add.s64 	%rd288, %rd1, %rd287;
	st.global.u64 	[%rd288], %rd448;
	add.s32 	%r1, %r1, %r2;
	setp.lt.s32 	%p114, %r1, %r122;
	@%p114 bra 	$L__BB1_20;
	bra.uni 	$L__BB1_150;
$L__BB1_61:
	add.s32 	%r50, %r120, -1;
	and.b32  	%r51, %r120, 7;
	add.s32 	%r52, %r51, -1;
	and.b32  	%r53, %r120, 3;
	and.b32  	%r54, %r120, 2147483640;
	and.b32  	%r55, %r120, 1;
	add.s32 	%r127, %r119, -1;
	shr.u32 	%r128, %r127, 31;
	add.s32 	%r129, %r127, %r128;
	shr.s32 	%r130, %r129, 1;
	sub.s32 	%r131, %r130, %r120;
	add.s32 	%r56, %r131, 1;
$L__BB1_62:
	setp.lt.u32 	%p9, %r50, 7;
	add.s32 	%r58, %r56, %r1;
	mov.b64 	%rd470, 0;
	mov.b32 	%r193, 0;
	@%p9 bra 	$L__BB1_81;
	mov.b64 	%rd470, 0;
	mov.b32 	%r191, 0;
$L__BB1_64:
	.pragma "nounroll";
	add.s32 	%r60, %r58, %r191;
	setp.lt.s32 	%p10, %r60, 0;
	setp.ge.s32 	%p11, %r60, %r119;
	not.b32 	%r134, %r191;
	add.s32 	%r135, %r120, %r134;
	mul.wide.s32 	%rd148, %r135, 8;
	add.s64 	%rd57, %rd2, %rd148;
	or.pred  	%p12, %p10, %p11;
	@%p12 bra 	$L__BB1_66;
	mul.wide.u32 	%rd149, %r60, 8;
	add.s64 	%rd150, %rd3, %rd149;
	ld.global.nc.u64 	%rd151, [%rd150];
	ld.global.nc.u64 	%rd152, [%rd57];
	mad.lo.s64 	%rd470, %rd152, %rd151, %rd470;
$L__BB1_66:
	add.s32 	%r61, %r60, 1;
	setp.lt.s32 	%p13, %r61, 0;
	setp.ge.s32 	%p14, %r61, %r119;
	or.pred  	%p15, %p13, %p14;
	@%p15 bra 	$L__BB1_68;
	mul.wide.u32 	%rd153, %r61, 8;
	add.s64 	%rd154, %rd3, %rd153;
	ld.global.nc.u64 	%rd155, [%rd154];
	ld.global.nc.u64 	%rd156, [%rd57+-8];
	mad.lo.s64 	%rd470, %rd156, %rd155, %rd470;
$L__BB1_68:
	add.s32 	%r62, %r60, 2;
	setp.lt.s32 	%p16, %r62, 0;
	setp.ge.s32 	%p17, %r62, %r119;
	or.pred  	%p18, %p16, %p17;
	@%p18 bra 	$L__BB1_70;
	mul.wide.u32 	%rd157, %r62, 8;
	add.s64 	%rd158, %rd3, %rd157;
	ld.global.nc.u64 	%rd159, [%rd158];
	ld.global.nc.u64 	%rd160, [%rd57+-16];
	mad.lo.s64 	%rd470, %rd160, %rd159, %rd470;
$L__BB1_70:
	add.s32 	%r63, %r60, 3;
	setp.lt.s32 	%p19, %r63, 0;
	setp.ge.s32 	%p20, %r63, %r119;
	or.pred  	%p21, %p19, %p20;
	@%p21 bra 	$L__BB1_72;
	mul.wide.u32 	%rd161, %r63, 8;
	add.s64 	%rd162, %rd3, %rd161;
	ld.global.nc.u64 	%rd163, [%rd162];
	ld.global.nc.u64 	%rd164, [%rd57+-24];
	mad.lo.s64 	%rd470, %rd164, %rd163, %rd470;
$L__BB1_72:
	add.s32 	%r64, %r60, 4;
	setp.lt.s32 	%p22, %r64, 0;
	setp.ge.s32 	%p23, %r64, %r119;
	or.pred  	%p24, %p22, %p23;
	@%p24 bra 	$L__BB1_74;
	mul.wide.u32 	%rd165, %r64, 8;
	add.s64 	%rd166, %rd3, %rd165;
	ld.global.nc.u64 	%rd167, [%rd166];
	ld.global.nc.u64 	%rd168, [%rd57+-32];
	mad.lo.s64 	%rd470, %rd168, %rd167, %rd470;
$L__BB1_74:
	add.s32 	%r65, %r60, 5;
	setp.lt.s32 	%p25, %r65, 0;
	setp.ge.s32 	%p26, %r65, %r119;
	or.pred  	%p27, %p25, %p26;
	@%p27 bra 	$L__BB1_76;
	mul.wide.u32 	%rd169, %r65, 8;
	add.s64 	%rd170, %rd3, %rd169;
	ld.global.nc.u64 	%rd171, [%rd170];
	ld.global.nc.u64 	%rd172, [%rd57+-40];
	mad.lo.s64 	%rd470, %rd172, %rd171, %rd470;
$L__BB1_76:
	add.s32 	%r66, %r60, 6;
	setp.lt.s32 	%p28, %r66, 0;
	setp.ge.s32 	%p29, %r66, %r119;
	or.pred  	%p30, %p28, %p29;
	@%p30 bra 	$L__BB1_78;
	mul.wide.u32 	%rd173, %r66, 8;
	add.s64 	%rd174, %rd3, %rd173;
	ld.global.nc.u64 	%rd175, [%rd174];
	ld.global.nc.u64 	%rd176, [%rd57+-48];
	mad.lo.s64 	%rd470, %rd176, %rd175, %rd470;
$L__BB1_78:
	add.s32 	%r67, %r60, 7;
	setp.lt.s32 	%p31, %r67, 0;
	setp.ge.s32 	%p32, %r67, %r119;
	or.pred  	%p33, %p31, %p32;
	@%p33 bra 	$L__BB1_80;
	mul.wide.u32 	%rd177, %r67, 8;
	add.s64 	%rd178, %rd3, %rd177;
	ld.global.nc.u64 	%rd179, [%rd178];
	ld.global.nc.u64 	%rd180, [%rd57+-56];
	mad.lo.s64 	%rd470, %rd180, %rd179, %rd470;
$L__BB1_80:
	add.s32 	%r191, %r191, 8;
	setp.eq.s32 	%p34, %r191, %r54;
	mov.u32 	%r193, %r54;
	@%p34 bra 	$L__BB1_81;
	bra.uni 	$L__BB1_64;
$L__BB1_81:
	setp.eq.s32 	%p35, %r51, 0;
	@%p35 bra 	$L__BB1_102;
	setp.lt.u32 	%p36, %r52, 3;
	@%p36 bra 	$L__BB1_92;
	add.s32 	%r70, %r58, %r193;
	setp.lt.s32 	%p37, %r70, 0;
	setp.ge.s32 	%p38, %r70, %r119;
	not.b32 	%r136, %r193;
	add.s32 	%r137, %r120, %r136;
	mul.wide.s32 	%rd182, %r137, 8;
	add.s64 	%rd76, %rd2, %rd182;
	or.pred  	%p39, %p37, %p38;
	@%p39 bra 	$L__BB1_85;
	mul.wide.u32 	%rd183, %r70, 8;
	add.s64 	%rd184, %rd3, %rd183;
	ld.global.nc.u64 	%rd185, [%rd184];
	ld.global.nc.u64 	%rd186, [%rd76];
	mad.lo.s64 	%rd470, %rd186, %rd185, %rd470;
$L__BB1_85:
	add.s32 	%r71, %r70, 1;
	setp.lt.s32 	%p40, %r71, 0;
	setp.ge.s32 	%p41, %r71, %r119;
	or.pred  	%p42, %p40, %p41;
	@%p42 bra 	$L__BB1_87;
	mul.wide.u32 	%rd187, %r71, 8;
	add.s64 	%rd188, %rd3, %rd187;
	ld.global.nc.u64 	%rd189, [%rd188];
	ld.global.nc.u64 	%rd190, [%rd76+-8];
	mad.lo.s64 	%rd470, %rd190, %rd189, %rd470;
$L__BB1_87:
	add.s32 	%r72, %r70, 2;
	setp.lt.s32 	%p43, %r72, 0;
	setp.ge.s32 	%p44, %r72, %r119;
	or.pred  	%p45, %p43, %p44;
	@%p45 bra 	$L__BB1_89;
	mul.wide.u32 	%rd191, %r72, 8;
	add.s64 	%rd192, %rd3, %rd191;
	ld.global.nc.u64 	%rd193, [%rd192];
	ld.global.nc.u64 	%rd194, [%rd76+-16];
	mad.lo.s64 	%rd470, %rd194, %rd193, %rd470;
$L__BB1_89:
	add.s32 	%r73, %r70, 3;
	setp.lt.s32 	%p46, %r73, 0;
	setp.ge.s32 	%p47, %r73, %r119;
	or.pred  	%p48, %p46, %p47;
	@%p48 bra 	$L__BB1_91;
	mul.wide.u32 	%rd195, %r73, 8;
	add.s64 	%rd196, %rd3, %rd195;
	ld.global.nc.u64 	%rd197, [%rd196];
	ld.global.nc.u64 	%rd198, [%rd76+-24];
	mad.lo.s64 	%rd470, %rd198, %rd197, %rd470;
$L__BB1_91:
	add.s32 	%r193, %r193, 4;
$L__BB1_92:
	setp.eq.s32 	%p49, %r53, 0;
	@%p49 bra 	$L__BB1_102;
	setp.eq.s32 	%p50, %r53, 1;
	@%p50 bra 	$L__BB1_99;
	add.s32 	%r76, %r58, %r193;
	setp.lt.s32 	%p51, %r76, 0;
	setp.ge.s32 	%p52, %r76, %r119;
	not.b32 	%r138, %r193;
	add.s32 	%r139, %r120, %r138;
	mul.wide.s32 	%rd200, %r139, 8;
	add.s64 	%rd87, %rd2, %rd200;
	or.pred  	%p53, %p51, %p52;
	@%p53 bra 	$L__BB1_96;
	mul.wide.u32 	%rd201, %r76, 8;
	add.s64 	%rd202, %rd3, %rd201;
	ld.global.nc.u64 	%rd203, [%rd202];
	ld.global.nc.u64 	%rd204, [%rd87];
	mad.lo.s64 	%rd470, %rd204, %rd203, %rd470;
$L__BB1_96:
	add.s32 	%r77, %r76, 1;
	setp.lt.s32 	%p54, %r77, 0;
	setp.ge.s32 	%p55, %r77, %r119;
	or.pred  	%p56, %p54, %p55;
	@%p56 bra 	$L__BB1_98;
	mul.wide.u32 	%rd205, %r77, 8;
	add.s64 	%rd206, %rd3, %rd205;
	ld.global.nc.u64 	%rd207, [%rd206];
	ld.global.nc.u64 	%rd208, [%rd87+-8];
	mad.lo.s64 	%rd470, %rd208, %rd207, %rd470;
$L__BB1_98:
	add.s32 	%r193, %r193, 2;
$L__BB1_99:
	setp.eq.s32 	%p57, %r55, 0;
	@%p57 bra 	$L__BB1_102;
	add.s32 	%r80, %r58, %r193;
	setp.lt.s32 	%p58, %r80, 0;
	setp.ge.s32 	%p59, %r80, %r119;
	or.pred  	%p60, %p58, %p59;
	@%p60 bra 	$L__BB1_102;
	mul.wide.u32 	%rd209, %r80, 8;
	add.s64 	%rd210, %rd3, %rd209;
	ld.global.nc.u64 	%rd211, [%rd210];
	not.b32 	%r140, %r193;
	add.s32 	%r141, %r120, %r140;
	mul.wide.s32 	%rd212, %r141, 8;
	add.s64 	%rd213, %rd2, %rd212;
	ld.global.nc.u64 	%rd214, [%rd213];
	mad.lo.s64 	%rd470, %rd214, %rd211, %rd470;
$L__BB1_102:
	mul.wide.s32 	%rd215, %r1, 8;
	add.s64 	%rd216, %rd1, %rd215;
	st.global.u64 	[%rd216], %rd470;
	add.s32 	%r1, %r1, %r2;
	setp.lt.s32 	%p61, %r1, %r122;
	@%p61 bra 	$L__BB1_62;
	bra.uni 	$L__BB1_150;
$L__BB1_103:
	setp.eq.s16 	%p5, %rs1, 0;
	@%p5 bra 	$L__BB1_104;
	bra.uni 	$L__BB1_105;
$L__BB1_104:
	mul.wide.s32 	%rd142, %r1, 8;
	add.s64 	%rd143, %rd1, %rd142;
	mov.b64 	%rd144, 0;
	st.global.u64 	[%rd143], %rd144;
	add.s32 	%r1, %r1, %r2;
	setp.lt.s32 	%p7, %r1, %r122;
	@%p7 bra 	$L__BB1_104;
	bra.uni 	$L__BB1_150;
$L__BB1_105:
	mul.wide.s32 	%rd139, %r1, 8;
	add.s64 	%rd140, %rd1, %rd139;
	mov.b64 	%rd141, 0;
	st.global.u64 	[%rd140], %rd141;
	add.s32 	%r1, %r1, %r2;
	setp.lt.s32 	%p6, %r1, %r122;
	@%p6 bra 	$L__BB1_105;
	bra.uni 	$L__BB1_150;
$L__BB1_106:
	setp.gt.s32 	%p128, %r120, 0;
	@%p128 bra 	$L__BB1_107;
	bra.uni 	$L__BB1_149;
$L__BB1_107:
	add.s32 	%r86, %r120, -1;
	and.b32  	%r87, %r120, 7;
	add.s32 	%r88, %r87, -1;
	and.b32  	%r89, %r120, 3;
	and.b32  	%r90, %r120, 2147483640;
	and.b32  	%r91, %r120, 1;
$L__BB1_108:
	setp.lt.u32 	%p130, %r86, 7;
	sub.s32 	%r170, %r1, %r120;
	add.s32 	%r93, %r170, 1;
	mov.b64 	%rd492, 0;
	mov.b32 	%r200, 0;
	@%p130 bra 	$L__BB1_127;
	mov.b64 	%rd492, 0;
	mov.b32 	%r198, 0;
$L__BB1_110:
	.pragma "nounroll";
	add.s32 	%r95, %r93, %r198;
	setp.lt.s32 	%p131, %r95, 0;
	setp.ge.s32 	%p132, %r95, %r119;
	not.b32 	%r172, %r198;
	add.s32 	%r173, %r120, %r172;
	mul.wide.s32 	%rd370, %r173, 8;
	add.s64 	%rd97, %rd2, %rd370;
	or.pred  	%p133, %p131, %p132;
	@%p133 bra 	$L__BB1_112;
	mul.wide.u32 	%rd371, %r95, 8;
	add.s64 	%rd372, %rd3, %rd371;
	ld.global.nc.u64 	%rd373, [%rd372];
	ld.global.nc.u64 	%rd374, [%rd97];
	mad.lo.s64 	%rd492, %rd374, %rd373, %rd492;
$L__BB1_112:
	add.s32 	%r96, %r95, 1;
	setp.lt.s32 	%p134, %r96, 0;
	setp.ge.s32 	%p135, %r96, %r119;
	or.pred  	%p136, %p134, %p135;
	@%p136 bra 	$L__BB1_114;
	mul.wide.u32 	%rd375, %r96, 8;
	add.s64 	%rd376, %rd3, %rd375;
	ld.global.nc.u64 	%rd377, [%rd376];
	ld.global.nc.u64 	%rd378, [%rd97+-8];
	mad.lo.s64 	%rd492, %rd378, %rd377, %rd492;
$L__BB1_114:
	add.s32 	%r97, %r95, 2;
	setp.lt.s32 	%p137, %r97, 0;
	setp.ge.s32 	%p138, %r97, %r119;
	or.pred  	%p139, %p137, %p138;
	@%p139 bra 	$L__BB1_116;
	mul.wide.u32 	%rd379, %r97, 8;
	add.s64 	%rd380, %rd3, %rd379;
	ld.global.nc.u64 	%rd381, [%rd380];
	ld.global.nc.u64 	%rd382, [%rd97+-16];
	mad.lo.s64 	%rd492, %rd382, %rd381, %rd492;
$L__BB1_116:
	add.s32 	%r98, %r95, 3;
	setp.lt.s32 	%p140, %r98, 0;
	setp.ge.s32 	%p141, %r98, %r119;
	or.pred  	%p142, %p140, %p141;
	@%p142 bra 	$L__BB1_118;
	mul.wide.u32 	%rd383, %r98, 8;
	add.s64 	%rd384, %rd3, %rd383;
	ld.global.nc.u64 	%rd385, [%rd384];
	ld.global.nc.u64 	%rd386, [%rd97+-24];
	mad.lo.s64 	%rd492, %rd386, %rd385, %rd492;
$L__BB1_118:
	add.s32 	%r99, %r95, 4;
	setp.lt.s32 	%p143, %r99, 0;
	setp.ge.s32 	%p144, %r99, %r119;
	or.pred  	%p145, %p143, %p144;
	@%p145 bra 	$L__BB1_120;
	mul.wide.u32 	%rd387, %r99, 8;
	add.s64 	%rd388, %rd3, %rd387;
	ld.global.nc.u64 	%rd389, [%rd388];
	ld.global.nc.u64 	%rd390, [%rd97+-32];
	mad.lo.s64 	%rd492, %rd390, %rd389, %rd492;
$L__BB1_120:
	add.s32 	%r100, %r95, 5;
	setp.lt.s32 	%p146, %r100, 0;
	setp.ge.s32 	%p147, %r100, %r119;
	or.pred  	%p148, %p146, %p147;
	@%p148 bra 	$L__BB1_122;
	mul.wide.u32 	%rd391, %r100, 8;
	add.s64 	%rd392, %rd3, %rd391;
	ld.global.nc.u64 	%rd393, [%rd392];
	ld.global.nc.u64 	%rd394, [%rd97+-40];
	mad.lo.s64 	%rd492, %rd394, %rd393, %rd492;
$L__BB1_122:
	add.s32 	%r101, %r95, 6;
	setp.lt.s32 	%p149, %r101, 0;
	setp.ge.s32 	%p150, %r101, %r119;
	or.pred  	%p151, %p149, %p150;
	@%p151 bra 	$L__BB1_124;
	mul.wide.u32 	%rd395, %r101, 8;
	add.s64 	%rd396, %rd3, %rd395;
	ld.global.nc.u64 	%rd397, [%rd396];
	ld.global.nc.u64 	%rd398, [%rd97+-48];
	mad.lo.s64 	%rd492, %rd398, %rd397, %rd492;
$L__BB1_124:
	add.s32 	%r102, %r95, 7;
	setp.lt.s32 	%p152, %r102, 0;
	setp.ge.s32 	%p153, %r102, %r119;
	or.pred  	%p154, %p152, %p153;
	@%p154 bra 	$L__BB1_126;
	mul.wide.u32 	%rd399, %r102, 8;
	add.s64 	%rd400, %rd3, %rd399;
	ld.global.nc.u64 	%rd401, [%rd400];
	ld.global.nc.u64 	%rd402, [%rd97+-56];
	mad.lo.s64 	%rd492, %rd402, %rd401, %rd492;
$L__BB1_126:
	add.s32 	%r198, %r198, 8;
	setp.eq.s32 	%p155, %r198, %r90;
	mov.u32 	%r200, %r90;
	@%p155 bra 	$L__BB1_127;
	bra.uni 	$L__BB1_110;
$L__BB1_127:
	setp.eq.s32 	%p156, %r87, 0;
	@%p156 bra 	$L__BB1_148;
	setp.lt.u32 	%p157, %r88, 3;
	@%p157 bra 	$L__BB1_138;
	add.s32 	%r105, %r93, %r200;
	setp.lt.s32 	%p158, %r105, 0;
	setp.ge.s32 	%p159, %r105, %r119;
	not.b32 	%r174, %r200;
	add.s32 	%r175, %r120, %r174;
	mul.wide.s32 	%rd404, %r175, 8;
	add.s64 	%rd116, %rd2, %rd404;
	or.pred  	%p160, %p158, %p159;
	@%p160 bra 	$L__BB1_131;
	mul.wide.u32 	%rd405, %r105, 8;
	add.s64 	%rd406, %rd3, %rd405;
	ld.global.nc.u64 	%rd407, [%rd406];
	ld.global.nc.u64 	%rd408, [%rd116];
	mad.lo.s64 	%rd492, %rd408, %rd407, %rd492;
$L__BB1_131:
	add.s32 	%r106, %r105, 1;
	setp.lt.s32 	%p161, %r106, 0;
	setp.ge.s32 	%p162, %r106, %r119;
	or.pred  	%p163, %p161, %p162;
	@%p163 bra 	$L__BB1_133;
	mul.wide.u32 	%rd409, %r106, 8;
	add.s64 	%rd410, %rd3, %rd409;
	ld.global.nc.u64 	%rd411, [%rd410];
	ld.global.nc.u64 	%rd412, [%rd116+-8];
	mad.lo.s64 	%rd492, %rd412, %rd411, %rd492;
$L__BB1_133:
	add.s32 	%r107, %r105, 2;
	setp.lt.s32 	%p164, %r107, 0;
	setp.ge.s32 	%p165, %r107, %r119;
	or.pred  	%p166, %p164, %p165;
	@%p166 bra 	$L__BB1_135;
	mul.wide.u32 	%rd413, %r107, 8;
	add.s64 	%rd414, %rd3, %rd413;
	ld.global.nc.u64 	%rd415, [%rd414];
	ld.global.nc.u64 	%rd416, [%rd116+-16];
	mad.lo.s64 	%rd492, %rd416, %rd415, %rd492;
$L__BB1_135:
	add.s32 	%r108, %r105, 3;
	setp.lt.s32 	%p167, %r108, 0;
	setp.ge.s32 	%p168, %r108, %r119;
	or.pred  	%p169, %p167, %p168;
	@%p169 bra 	$L__BB1_137;
	mul.wide.u32 	%rd417, %r108, 8;
	add.s64 	%rd418, %rd3, %rd417;
	ld.global.nc.u64 	%rd419, [%rd418];
	ld.global.nc.u64 	%rd420, [%rd116+-24];
	mad.lo.s64 	%rd492, %rd420, %rd419, %rd492;
$L__BB1_137:
	add.s32 	%r200, %r200, 4;
$L__BB1_138:
	setp.eq.s32 	%p170, %r89, 0;
	@%p170 bra 	$L__BB1_148;
	setp.eq.s32 	%p171, %r89, 1;
	@%p171 bra 	$L__BB1_145;
	add.s32 	%r111, %r93, %r200;
	setp.lt.s32 	%p172, %r111, 0;
	setp.ge.s32 	%p173, %r111, %r119;
	not.b32 	%r176, %r200;
	add.s32 	%r177, %r120, %r176;
	mul.wide.s32 	%rd422, %r177, 8;
	add.s64 	%rd127, %rd2, %rd422;
	or.pred  	%p174, %p172, %p173;
	@%p174 bra 	$L__BB1_142;
	mul.wide.u32 	%rd423, %r111, 8;
	add.s64 	%rd424, %rd3, %rd423;
	ld.global.nc.u64 	%rd425, [%rd424];
	ld.global.nc.u64 	%rd426, [%rd127];
	mad.lo.s64 	%rd492, %rd426, %rd425, %rd492;
$L__BB1_142:
	add.s32 	%r112, %r111, 1;
	setp.lt.s32 	%p175, %r112, 0;
	setp.ge.s32 	%p176, %r112, %r119;
	or.pred  	%p177, %p175, %p176;
	@%p177 bra 	$L__BB1_144;
	mul.wide.u32 	%rd427, %r112, 8;
	add.s64 	%rd428, %rd3, %rd427;
	ld.global.nc.u64 	%rd429, [%rd428];
	ld.global.nc.u64 	%rd430, [%rd127+-8];
	mad.lo.s64 	%rd492, %rd430, %rd429, %rd492;
$L__BB1_144:
	add.s32 	%r200, %r200, 2;
$L__BB1_145:
	setp.eq.s32 	%p178, %r91, 0;
	@%p178 bra 	$L__BB1_148;
	add.s32 	%r115, %r93, %r200;
	setp.lt.s32 	%p179, %r115, 0;
	setp.ge.s32 	%p180, %r115, %r119;
	or.pred  	%p181, %p179, %p180;
	@%p181 bra 	$L__BB1_148;
	mul.wide.u32 	%rd431, %r115, 8;
	add.s64 	%rd432, %rd3, %rd431;
	ld.global.nc.u64 	%rd433, [%rd432];
	not.b32 	%r178, %r200;
	add.s32 	%r179, %r120, %r178;
	mul.wide.s32 	%rd434, %r179, 8;
	add.s64 	%rd435, %rd2, %rd434;
	ld.global.nc.u64 	%rd436, [%rd435];
	mad.lo.s64 	%rd492, %rd436, %rd433, %rd492;
$L__BB1_148:
	mul.wide.s32 	%rd437, %r1, 8;
	add.s64 	%rd438, %rd1, %rd437;
	st.global.u64 	[%rd438], %rd492;
	add.s32 	%r1, %r1, %r2;
	setp.lt.s32 	%p182, %r1, %r122;
	@%p182 bra 	$L__BB1_108;
	bra.uni 	$L__BB1_150;
$L__BB1_149:
	mul.wide.s32 	%rd364, %r1, 8;
	add.s64 	%rd365, %rd1, %rd364;
	mov.b64 	%rd366, 0;
	st.global.u64 	[%rd365], %rd366;
	add.s32 	%r1, %r1, %r2;
	setp.lt.s32 	%p129, %r1, %r122;
	@%p129 bra 	$L__BB1_149;
$L__BB1_150:
	ret;

}
	// .globl	_cupy_convolve_float32
.visible .entry _cupy_convolve_float32(
	.param .u64 .ptr .align 1 _cupy_convolve_float32_param_0,
	.param .u32 _cupy_convolve_float32_param_1,
	.param .u64 .ptr .align 1 _cupy_convolve_float32_param_2,
	.param .u32 _cupy_convolve_float32_param_3,
	.param .u32 _cupy_convolve_float32_param_4,
	.param .u8 _cupy_convolve_float32_param_5,
	.param .u64 .ptr .align 1 _cupy_convolve_float32_param_6,
	.param .u32 _cupy_convolve_float32_param_7
)
.maxntid 512
{
	.reg .pred 	%p<183>;
	.reg .b16 	%rs<2>;
	.reg .b32 	%r<206>;
	.reg .b32 	%f<350>;
	.reg .b64 	%rd<161>;

	ld.param.u64 	%rd13, [_cupy_convolve_float32_param_0];
	ld.param.u32 	%r119, [_cupy_convolve_float32_param_1];
	ld.param.u64 	%rd14, [_cupy_convolve_float32_param_2];
	ld.param.u32 	%r120, [_cupy_convolve_float32_param_3];
	ld.param.u32 	%r121, [_cupy_convolve_float32_param_4];
	ld.param.s8 	%rs1, [_cupy_convolve_float32_param_5];
	ld.param.u64 	%rd15, [_cupy_convolve_float32_param_6];
	ld.param.u32 	%r122, [_cupy_convolve_float32_param_7];
	cvta.to.global.u64 	%rd1, %rd15;
	cvta.to.global.u64 	%rd2, %rd14;
	cvta.to.global.u64 	%rd3, %rd13;
	mov.u32 	%r123, %ctaid.x;
	mov.u32 	%r124, %ntid.x;
	mov.u32 	%r125, %tid.x;
	mad.lo.s32 	%r1, %r123, %r124, %r125;
	mov.u32 	%r126, %nctaid.x;
	mul.lo.s32 	%r2, %r124, %r126;
	setp.ge.s32 	%p1, %r1, %r122;
	@%p1 bra 	$L__BB2_150;
	setp.eq.s32 	%p2, %r121, 1;
	@%p2 bra 	$L__BB2_17;
	setp.ne.s32 	%p3, %r121, 0;
	@%p3 bra 	$L__BB2_106;
	add.s32 	%r3, %r120, -1;
	and.b32  	%r4, %r120, 7;
	add.s32 	%r5, %r4, -1;
	and.b32  	%r6, %r120, 3;
	and.b32  	%r7, %r120, 2147483640;
	and.b32  	%r8, %r120, 1;
$L__BB2_4:
	setp.gt.s32 	%p115, %r120, 0;
	setp.gt.s32 	%p116, %r1, -1;
	setp.lt.s32 	%p117, %r1, %r119;
	and.pred  	%p118, %p116, %p115;
	and.pred  	%p119, %p118, %p117;
	mov.f32 	%f277, 0f00000000;
	@%p119 bra 	$L__BB2_6;
$L__BB2_5:
	mul.wide.s32 	%rd120, %r1, 4;
	add.s64 	%rd121, %rd1, %rd120;
	st.global.f32 	[%rd121], %f277;
	add.s32 	%r1, %r1, %r2;
	setp.lt.s32 	%p127, %r1, %r122;
	@%p127 bra 	$L__BB2_4;
	bra.uni 	$L__BB2_150;
$L__BB2_6:
	setp.lt.u32 	%p120, %r3, 7;
	mov.f32 	%f277, 0f00000000;
	mov.b32 	%r186, 0;
	@%p120 bra 	$L__BB2_9;
	mov.f32 	%f277, 0f00000000;
	mov.b32 	%r184, 0;
$L__BB2_8:
	.pragma "nounroll";
	add.s32 	%r159, %r184, %r1;
	mul.wide.u32 	%rd94, %r159, 4;
	add.s64 	%rd95, %rd3, %rd94;
	ld.global.nc.f32 	%f198, [%rd95];
	not.b32 	%r160, %r184;
	add.s32 	%r161, %r120, %r160;
	mul.wide.s32 	%rd96, %r161, 4;
	add.s64 	%rd97, %rd2, %rd96;
	ld.global.nc.f32 	%f199, [%rd97];
	fma.rn.f32 	%f200, %f198, %f199, %f277;
	ld.global.nc.f32 	%f201, [%rd95+4];
	ld.global.nc.f32 	%f202, [%rd97+-4];
	fma.rn.f32 	%f203, %f201, %f202, %f200;
	ld.global.nc.f32 	%f204, [%rd95+8];
	ld.global.nc.f32 	%f205, [%rd97+-8];
	fma.rn.f32 	%f206, %f204, %f205, %f203;
	ld.global.nc.f32 	%f207, [%rd95+12];
	ld.global.nc.f32 	%f208, [%rd97+-12];
	fma.rn.f32 	%f209, %f207, %f208, %f206;
	ld.global.nc.f32 	%f210, [%rd95+16];
	ld.global.nc.f32 	%f211, [%rd97+-16];
	fma.rn.f32 	%f212, %f210, %f211, %f209;
	ld.global.nc.f32 	%f213, [%rd95+20];
	ld.global.nc.f32 	%f214, [%rd97+-20];
	fma.rn.f32 	%f215, %f213, %f214, %f212;
	ld.global.nc.f32 	%f216, [%rd95+24];
	ld.global.nc.f32 	%f217, [%rd97+-24];
	fma.rn.f32 	%f218, %f216, %f217, %f215;
	ld.global.nc.f32 	%f219, [%rd95+28];
	ld.global.nc.f32 	%f220, [%rd97+-28];
	fma.rn.f32 	%f277, %f219, %f220, %f218;
	add.s32 	%r184, %r184, 8;
	setp.eq.s32 	%p121, %r184, %r7;
	mov.u32 	%r186, %r7;
	@%p121 bra 	$L__BB2_9;
	bra.uni 	$L__BB2_8;
$L__BB2_9:
	setp.eq.s32 	%p122, %r4, 0;
	@%p122 bra 	$L__BB2_5;
	setp.lt.u32 	%p123, %r5, 3;
	@%p123 bra 	$L__BB2_12;
	add.s32 	%r162, %r186, %r1;
	mul.wide.u32 	%rd98, %r162, 4;
	add.s64 	%rd99, %rd3, %rd98;
	ld.global.nc.f32 	%f222, [%rd99];
	not.b32 	%r163, %r186;
	add.s32 	%r164, %r120, %r163;
	mul.wide.s32 	%rd100, %r164, 4;
	add.s64 	%rd101, %rd2, %rd100;
	ld.global.nc.f32 	%f223, [%rd101];
	fma.rn.f32 	%f224, %f222, %f223, %f277;
	cvt.u64.u32 	%rd102, %r1;
	cvt.u64.u32 	%rd103, %r186;
	add.s64 	%rd104, %rd103, %rd102;
	shl.b64 	%rd105, %rd104, 2;
	add.s64 	%rd106, %rd3, %rd105;
	ld.global.nc.f32 	%f225, [%rd106+4];
	ld.global.nc.f32 	%f226, [%rd101+-4];
	fma.rn.f32 	%f227, %f225, %f226, %f224;
	ld.global.nc.f32 	%f228, [%rd106+8];
	ld.global.nc.f32 	%f229, [%rd101+-8];
	fma.rn.f32 	%f230, %f228, %f229, %f227;
	ld.global.nc.f32 	%f231, [%rd106+12];
	ld.global.nc.f32 	%f232, [%rd101+-12];
	fma.rn.f32 	%f277, %f231, %f232, %f230;
	add.s32 	%r186, %r186, 4;
$L__BB2_12:
	setp.eq.s32 	%p124, %r6, 0;
	@%p124 bra 	$L__BB2_5;
	setp.eq.s32 	%p125, %r6, 1;
	@%p125 bra 	$L__BB2_15;
	add.s32 	%r165, %r186, %r1;
	mul.wide.u32 	%rd107, %r165, 4;
	add.s64 	%rd108, %rd3, %rd107;
	ld.global.nc.f32 	%f234, [%rd108];
	not.b32 	%r166, %r186;
	add.s32 	%r167, %r120, %r166;
	mul.wide.s32 	%rd109, %r167, 4;
	add.s64 	%rd110, %rd2, %rd109;
	ld.global.nc.f32 	%f235, [%rd110];
	fma.rn.f32 	%f236, %f234, %f235, %f277;
	cvt.u64.u32 	%rd111, %r1;
	cvt.u64.u32 	%rd112, %r186;
	add.s64 	%rd113, %rd112, %rd111;
	shl.b64 	%rd114, %rd113, 2;
	add.s64 	%rd115, %rd3, %rd114;
	ld.global.nc.f32 	%f237, [%rd115+4];
	ld.global.nc.f32 	%f238, [%rd110+-4];
	fma.rn.f32 	%f277, %f237, %f238, %f236;
	add.s32 	%r186, %r186, 2;
$L__BB2_15:
	setp.eq.s32 	%p126, %r8, 0;
	@%p126 bra 	$L__BB2_5;
	add.s32 	%r168, %r186, %r1;
	mul.wide.u32 	%rd116, %r168, 4;
	add.s64 	%rd117, %rd3, %rd116;
	ld.global.nc.f32 	%f239, [%rd117];
	not.b32 	%r169, %r186;
	add.s32 	%r170, %r120, %r169;
	mul.wide.s32 	%rd118, %r170, 4;
	add.s64 	%rd119, %rd2, %rd118;
	ld.global.nc.f32 	%f240, [%rd119];
	fma.rn.f32 	%f277, %f239, %f240, %f277;
	bra.uni 	$L__BB2_5;
$L__BB2_17:
	setp.lt.s32 	%p4, %r120, 1;
	@%p4 bra 	$L__BB2_103;
	setp.ne.s16 	%p8, %rs1, 0;
	@%p8 bra 	$L__BB2_61;
	add.s32 	%r18, %r120, -1;
	and.b32  	%r19, %r120, 7;
	add.s32 	%r20, %r19, -1;
	and.b32  	%r21, %r120, 3;
	and.b32  	%r22, %r120, 2147483640;
	and.b32  	%r23, %r120, 1;
	shr.u32 	%r144, %r120, 31;
	add.s32 	%r145, %r120, %r144;
	shr.s32 	%r146, %r145, 1;
	neg.s32 	%r24, %r146;
$L__BB2_20:
	setp.lt.u32 	%p62, %r18, 7;
	add.s32 	%r26, %r24, %r1;
	mov.f32 	%f285, 0f00000000;
	mov.b32 	%r191, 0;
	@%p62 bra 	$L__BB2_39;
	mov.f32 	%f285, 0f00000000;
	mov.b32 	%r189, 0;
$L__BB2_22:
	.pragma "nounroll";
	add.s32 	%r28, %r26, %r189;
	setp.lt.s32 	%p63, %r28, 0;
	setp.ge.s32 	%p64, %r28, %r119;
	not.b32 	%r149, %r189;
	add.s32 	%r150, %r120, %r149;
	mul.wide.s32 	%rd57, %r150, 4;
	add.s64 	%rd4, %rd2, %rd57;
	or.pred  	%p65, %p63, %p64;
	@%p65 bra 	$L__BB2_24;
	mul.wide.u32 	%rd58, %r28, 4;
	add.s64 	%rd59, %rd3, %rd58;
	ld.global.nc.f32 	%f162, [%rd59];
	ld.global.nc.f32 	%f163, [%rd4];
	fma.rn.f32 	%f285, %f162, %f163, %f285;
$L__BB2_24:
	add.s32 	%r29, %r28, 1;
	setp.lt.s32 	%p66, %r29, 0;
	setp.ge.s32 	%p67, %r29, %r119;
	or.pred  	%p68, %p66, %p67;
	@%p68 bra 	$L__BB2_26;
	mul.wide.u32 	%rd60, %r29, 4;
	add.s64 	%rd61, %rd3, %rd60;
	ld.global.nc.f32 	%f164, [%rd61];
	ld.global.nc.f32 	%f165, [%rd4+-4];
	fma.rn.f32 	%f285, %f164, %f165, %f285;
$L__BB2_26:
	add.s32 	%r30, %r28, 2;
	setp.lt.s32 	%p69, %r30, 0;
	setp.ge.s32 	%p70, %r30, %r119;
	or.pred  	%p71, %p69, %p70;
	@%p71 bra 	$L__BB2_28;
	mul.wide.u32 	%rd62, %r30, 4;
	add.s64 	%rd63, %rd3, %rd62;
	ld.global.nc.f32 	%f166, [%rd63];
	ld.global.nc.f32 	%f167, [%rd4+-8];
	fma.rn.f32 	%f285, %f166, %f167, %f285;
$L__BB2_28:
	add.s32 	%r31, %r28, 3;
	setp.lt.s32 	%p72, %r31, 0;
	setp.ge.s32 	%p73, %r31, %r119;
	or.pred  	%p74, %p72, %p73;
	@%p74 bra 	$L__BB2_30;
	mul.wide.u32 	%rd64, %r31, 4;
	add.s64 	%rd65, %rd3, %rd64;
	ld.global.nc.f32 	%f168, [%rd65];
	ld.global.nc.f32 	%f169, [%rd4+-12];
	fma.rn.f32 	%f285, %f168, %f169, %f285;
$L__BB2_30:
	add.s32 	%r32, %r28, 4;
	setp.lt.s32 	%p75, %r32, 0;
	setp.ge.s32 	%p76, %r32, %r119;
	or.pred  	%p77, %p75, %p76;
	@%p77 bra 	$L__BB2_32;
	mul.wide.u32 	%rd66, %r32, 4;
	add.s64 	%rd67, %rd3, %rd66;
	ld.global.nc.f32 	%f170, [%rd67];
	ld.global.nc.f32 	%f171, [%rd4+-16];
	fma.rn.f32 	%f285, %f170, %f171, %f285;
$L__BB2_32:
	add.s32 	%r33, %r28, 5;
	setp.lt.s32 	%p78, %r33, 0;
	setp.ge.s32 	%p79, %r33, %r119;
	or.pred  	%p80, %p78, %p79;
	@%p80 bra 	$L__BB2_34;
	mul.wide.u32 	%rd68, %r33, 4;
	add.s64 	%rd69, %rd3, %rd68;
	ld.global.nc.f32 	%f172, [%rd69];
	ld.global.nc.f32 	%f173, [%rd4+-20];
	fma.rn.f32 	%f285, %f172, %f173, %f285;
$L__BB2_34:
	add.s32 	%r34, %r28, 6;
	setp.lt.s32 	%p81, %r34, 0;
	setp.ge.s32 	%p82, %r34, %r119;
	or.pred  	%p83, %p81, %p82;
	@%p83 bra 	$L__BB2_36;
	mul.wide.u32 	%rd70, %r34, 4;
	add.s64 	%rd71, %rd3, %rd70;
	ld.global.nc.f32 	%f174, [%rd71];
	ld.global.nc.f32 	%f175, [%rd4+-24];
	fma.rn.f32 	%f285, %f174, %f175, %f285;
$L__BB2_36:
	add.s32 	%r35, %r28, 7;
	setp.lt.s32 	%p84, %r35, 0;
	setp.ge.s32 	%p85, %r35, %r119;
	or.pred  	%p86, %p84, %p85;
	@%p86 bra 	$L__BB2_38;
	mul.wide.u32 	%rd72, %r35, 4;
	add.s64 	%rd73, %rd3, %rd72;
	ld.global.nc.f32 	%f176, [%rd73];
	ld.global.nc.f32 	%f177, [%rd4+-28];
	fma.rn.f32 	%f285, %f176, %f177, %f285;
$L__BB2_38:
	add.s32 	%r189, %r189, 8;
	setp.eq.s32 	%p87, %r189, %r22;
	mov.u32 	%r191, %r22;
	@%p87 bra 	$L__BB2_39;
	bra.uni 	$L__BB2_22;
$L__BB2_39:
	setp.eq.s32 	%p88, %r19, 0;
	@%p88 bra 	$L__BB2_60;
	setp.lt.u32 	%p89, %r20, 3;
	@%p89 bra 	$L__BB2_50;
	add.s32 	%r38, %r26, %r191;
	setp.lt.s32 	%p90, %r38, 0;
	setp.ge.s32 	%p91, %r38, %r119;
	not.b32 	%r151, %r191;
	add.s32 	%r152, %r120, %r151;
	mul.wide.s32 	%rd74, %r152, 4;
	add.s64 	%rd5, %rd2, %rd74;
	or.pred  	%p92, %p90, %p91;
	@%p92 bra 	$L__BB2_43;
	mul.wide.u32 	%rd75, %r38, 4;
	add.s64 	%rd76, %rd3, %rd75;
	ld.global.nc.f32 	%f179, [%rd76];
	ld.global.nc.f32 	%f180, [%rd5];
	fma.rn.f32 	%f285, %f179, %f180, %f285;
$L__BB2_43:
	add.s32 	%r39, %r38, 1;
	setp.lt.s32 	%p93, %r39, 0;
	setp.ge.s32 	%p94, %r39, %r119;
	or.pred  	%p95, %p93, %p94;
	@%p95 bra 	$L__BB2_45;
	mul.wide.u32 	%rd77, %r39, 4;
	add.s64 	%rd78, %rd3, %rd77;
	ld.global.nc.f32 	%f181, [%rd78];
	ld.global.nc.f32 	%f182, [%rd5+-4];
	fma.rn.f32 	%f285, %f181, %f182, %f285;
$L__BB2_45:
	add.s32 	%r40, %r38, 2;
	setp.lt.s32 	%p96, %r40, 0;
	setp.ge.s32 	%p97, %r40, %r119;
	or.pred  	%p98, %p96, %p97;
	@%p98 bra 	$L__BB2_47;
	mul.wide.u32 	%rd79, %r40, 4;
	add.s64 	%rd80, %rd3, %rd79;
	ld.global.nc.f32 	%f183, [%rd80];
	ld.global.nc.f32 	%f184, [%rd5+-8];
	fma.rn.f32 	%f285, %f183, %f184, %f285;
$L__BB2_47:
	add.s32 	%r41, %r38, 3;
	setp.lt.s32 	%p99, %r41, 0;
	setp.ge.s32 	%p100, %r41, %r119;
	or.pred  	%p101, %p99, %p100;
	@%p101 bra 	$L__BB2_49;
	mul.wide.u32 	%rd81, %r41, 4;
	add.s64 	%rd82, %rd3, %rd81;
	ld.global.nc.f32 	%f185, [%rd82];
	ld.global.nc.f32 	%f186, [%rd5+-12];
	fma.rn.f32 	%f285, %f185, %f186, %f285;
$L__BB2_49:
	add.s32 	%r191, %r191, 4;
$L__BB2_50:
	setp.eq.s32 	%p102, %r21, 0;
	@%p102 bra 	$L__BB2_60;
	setp.eq.s32 	%p103, %r21, 1;
	@%p103 bra 	$L__BB2_57;
	add.s32 	%r44, %r26, %r191;
	setp.lt.s32 	%p104, %r44, 0;
	setp.ge.s32 	%p105, %r44, %r119;
	not.b32 	%r153, %r191;
	add.s32 	%r154, %r120, %r153;
	mul.wide.s32 	%rd83, %r154, 4;
	add.s64 	%rd6, %rd2, %rd83;
	or.pred  	%p106, %p104, %p105;
	@%p106 bra 	$L__BB2_54;
	mul.wide.u32 	%rd84, %r44, 4;
	add.s64 	%rd85, %rd3, %rd84;
	ld.global.nc.f32 	%f188, [%rd85];
	ld.global.nc.f32 	%f189, [%rd6];
	fma.rn.f32 	%f285, %f188, %f189, %f285;
$L__BB2_54:
	add.s32 	%r45, %r44, 1;
	setp.lt.s32 	%p107, %r45, 0;
	setp.ge.s32 	%p108, %r45, %r119;
	or.pred  	%p109, %p107, %p108;
	@%p109 bra 	$L__BB2_56;
	mul.wide.u32 	%rd86, %r45, 4;
	add.s64 	%rd87, %rd3, %rd86;
	ld.global.nc.f32 	%f190, [%rd87];
	ld.global.nc.f32 	%f191, [%rd6+-4];
	fma.rn.f32 	%f285, %f190, %f191, %f285;
$L__BB2_56:
	add.s32 	%r191, %r191, 2;
$L__BB2_57:
	setp.eq.s32 	%p110, %r23, 0;
	@%p110 bra 	$L__BB2_60;
	add.s32 	%r48, %r26, %r191;
	setp.lt.s32 	%p111, %r48, 0;
	setp.ge.s32 	%p112, %r48, %r119;
	or.pred  	%p113, %p111, %p112;
	@%p113 bra 	$L__BB2_60;
	mul.wide.u32 	%rd88, %r48, 4;
	add.s64 	%rd89, %rd3, %rd88;
	ld.global.nc.f32 	%f192, [%rd89];
	not.b32 	%r155, %r191;
	add.s32 	%r156, %r120, %r155;
	mul.wide.s32 	%rd90, %r156, 4;
	add.s64 	%rd91, %rd2, %rd90;
	ld.global.nc.f32 	%f193, [%rd91];
	fma.rn.f32 	%f285, %f192, %f193, %f285;
$L__BB2_60:
	mul.wide.s32 	%rd92, %r1, 4;
	add.s64 	%rd93, %rd1, %rd92;
	st.global.f32 	[%rd93], %f285;
	add.s32 	%r1, %r1, %r2;
	setp.lt.s32 	%p114, %r1, %r122;
	@%p114 bra 	$L__BB2_20;
	bra.uni 	$L__BB2_150;
$L__BB2_61:
	add.s32 	%r50, %r120, -1;
	and.b32  	%r51, %r120, 7;
	add.s32 	%r52, %r51, -1;
	and.b32  	%r53, %r120, 3;
	and.b32  	%r54, %r120, 2147483640;
	and.b32  	%r55, %r120, 1;
	add.s32 	%r129, %r119, -1;
	shr.u32 	%r130, %r129, 31;
	add.s32 	%r131, %r129, %r130;
	shr.s32 	%r132, %r131, 1;
	sub.s32 	%r133, %r132, %r120;
	add.s32 	%r56, %r133, 1;
$L__BB2_62:
	setp.lt.u32 	%p9, %r50, 7;
	add.s32 	%r58, %r56, %r1;
	mov.f32 	%f307, 0f00000000;
	mov.b32 	%r196, 0;
	@%p9 bra 	$L__BB2_81;
	mov.f32 	%f307, 0f00000000;
	mov.b32 	%r194, 0;
$L__BB2_64:
	.pragma "nounroll";
	add.s32 	%r60, %r58, %r194;
	setp.lt.s32 	%p10, %r60, 0;
	setp.ge.s32 	%p11, %r60, %r119;
	not.b32 	%r136, %r194;
	add.s32 	%r137, %r120, %r136;
	mul.wide.s32 	%rd20, %r137, 4;
	add.s64 	%rd7, %rd2, %rd20;
	or.pred  	%p12, %p10, %p11;
	@%p12 bra 	$L__BB2_66;
	mul.wide.u32 	%rd21, %r60, 4;
	add.s64 	%rd22, %rd3, %rd21;
	ld.global.nc.f32 	%f127, [%rd22];
	ld.global.nc.f32 	%f128, [%rd7];
	fma.rn.f32 	%f307, %f127, %f128, %f307;
$L__BB2_66:
	add.s32 	%r61, %r60, 1;
	setp.lt.s32 	%p13, %r61, 0;
	setp.ge.s32 	%p14, %r61, %r119;
	or.pred  	%p15, %p13, %p14;
	@%p15 bra 	$L__BB2_68;
	mul.wide.u32 	%rd23, %r61, 4;
	add.s64 	%rd24, %rd3, %rd23;
	ld.global.nc.f32 	%f129, [%rd24];
	ld.global.nc.f32 	%f130, [%rd7+-4];
	fma.rn.f32 	%f307, %f129, %f130, %f307;
$L__BB2_68:
	add.s32 	%r62, %r60, 2;
	setp.lt.s32 	%p16, %r62, 0;
	setp.ge.s32 	%p17, %r62, %r119;
	or.pred  	%p18, %p16, %p17;
	@%p18 bra 	$L__BB2_70;
	mul.wide.u32 	%rd25, %r62, 4;
	add.s64 	%rd26, %rd3, %rd25;
	ld.global.nc.f32 	%f131, [%rd26];
	ld.global.nc.f32 	%f132, [%rd7+-8];
	fma.rn.f32 	%f307, %f131, %f132, %f307;
$L__BB2_70:
	add.s32 	%r63, %r60, 3;
	setp.lt.s32 	%p19, %r63, 0;
	setp.ge.s32 	%p20, %r63, %r119;
	or.pred  	%p21, %p19, %p20;
	@%p21 bra 	$L__BB2_72;
	mul.wide.u32 	%rd27, %r63, 4;
	add.s64 	%rd28, %rd3, %rd27;
	ld.global.nc.f32 	%f133, [%rd28];
	ld.global.nc.f32 	%f134, [%rd7+-12];
	fma.rn.f32 	%f307, %f133, %f134, %f307;
$L__BB2_72:
	add.s32 	%r64, %r60, 4;
	setp.lt.s32 	%p22, %r64, 0;
	setp.ge.s32 	%p23, %r64, %r119;
	or.pred  	%p24, %p22, %p23;
	@%p24 bra 	$L__BB2_74;
	mul.wide.u32 	%rd29, %r64, 4;
	add.s64 	%rd30, %rd3, %rd29;
	ld.global.nc.f32 	%f135, [%rd30];
	ld.global.nc.f32 	%f136, [%rd7+-16];
	fma.rn.f32 	%f307, %f135, %f136, %f307;
$L__BB2_74:
	add.s32 	%r65, %r60, 5;
	setp.lt.s32 	%p25, %r65, 0;
	setp.ge.s32 	%p26, %r65, %r119;
	or.pred  	%p27, %p25, %p26;
	@%p27 bra 	$L__BB2_76;
	mul.wide.u32 	%rd31, %r65, 4;
	add.s64 	%rd32, %rd3, %rd31;
	ld.global.nc.f32 	%f137, [%rd32];
	ld.global.nc.f32 	%f138, [%rd7+-20];
	fma.rn.f32 	%f307, %f137, %f138, %f307;
$L__BB2_76:
	add.s32 	%r66, %r60, 6;
	setp.lt.s32 	%p28, %r66, 0;
	setp.ge.s32 	%p29, %r66, %r119;
	or.pred  	%p30, %p28, %p29;
	@%p30 bra 	$L__BB2_78;
	mul.wide.u32 	%rd33, %r66, 4;
	add.s64 	%rd34, %rd3, %rd33;
	ld.global.nc.f32 	%f139, [%rd34];
	ld.global.nc.f32 	%f140, [%rd7+-24];
	fma.rn.f32 	%f307, %f139, %f140, %f307;
$L__BB2_78:
	add.s32 	%r67, %r60, 7;
	setp.lt.s32 	%p31, %r67, 0;
	setp.ge.s32 	%p32, %r67, %r119;
	or.pred  	%p33, %p31, %p32;
	@%p33 bra 	$L__BB2_80;
	mul.wide.u32 	%rd35, %r67, 4;
	add.s64 	%rd36, %rd3, %rd35;
	ld.global.nc.f32 	%f141, [%rd36];
	ld.global.nc.f32 	%f142, [%rd7+-28];
	fma.rn.f32 	%f307, %f141, %f142, %f307;
$L__BB2_80:
	add.s32 	%r194, %r194, 8;
	setp.eq.s32 	%p34, %r194, %r54;
	mov.u32 	%r196, %r54;
	@%p34 bra 	$L__BB2_81;
	bra.uni 	$L__BB2_64;
$L__BB2_81:
	setp.eq.s32 	%p35, %r51, 0;
	@%p35 bra 	$L__BB2_102;
	setp.lt.u32 	%p36, %r52, 3;
	@%p36 bra 	$L__BB2_92;
	add.s32 	%r70, %r58, %r196;
	setp.lt.s32 	%p37, %r70, 0;
	setp.ge.s32 	%p38, %r70, %r119;
	not.b32 	%r138, %r196;
	add.s32 	%r139, %r120, %r138;
	mul.wide.s32 	%rd37, %r139, 4;
	add.s64 	%rd8, %rd2, %rd37;
	or.pred  	%p39, %p37, %p38;
	@%p39 bra 	$L__BB2_85;
	mul.wide.u32 	%rd38, %r70, 4;
	add.s64 	%rd39, %rd3, %rd38;
	ld.global.nc.f32 	%f144, [%rd39];
	ld.global.nc.f32 	%f145, [%rd8];
	fma.rn.f32 	%f307, %f144, %f145, %f307;
$L__BB2_85:
	add.s32 	%r71, %r70, 1;
	setp.lt.s32 	%p40, %r71, 0;
	setp.ge.s32 	%p41, %r71, %r119;
	or.pred  	%p42, %p40, %p41;
	@%p42 bra 	$L__BB2_87;
	mul.wide.u32 	%rd40, %r71, 4;
	add.s64 	%rd41, %rd3, %rd40;
	ld.global.nc.f32 	%f146, [%rd41];
	ld.global.nc.f32 	%f147, [%rd8+-4];
	fma.rn.f32 	%f307, %f146, %f147, %f307;
$L__BB2_87:
	add.s32 	%r72, %r70, 2;
	setp.lt.s32 	%p43, %r72, 0;
	setp.ge.s32 	%p44, %r72, %r119;
	or.pred  	%p45, %p43, %p44;
	@%p45 bra 	$L__BB2_89;
	mul.wide.u32 	%rd42, %r72, 4;
	add.s64 	%rd43, %rd3, %rd42;
	ld.global.nc.f32 	%f148, [%rd43];
	ld.global.nc.f32 	%f149, [%rd8+-8];
	fma.rn.f32 	%f307, %f148, %f149, %f307;
$L__BB2_89:
	add.s32 	%r73, %r70, 3;
	setp.lt.s32 	%p46, %r73, 0;
	setp.ge.s32 	%p47, %r73, %r119;
	or.pred  	%p48, %p46, %p47;
	@%p48 bra 	$L__BB2_91;
	mul.wide.u32 	%rd44, %r73, 4;
	add.s64 	%rd45, %rd3, %rd44;
	ld.global.nc.f32 	%f150, [%rd45];
	ld.global.nc.f32 	%f151, [%rd8+-12];
	fma.rn.f32 	%f307, %f150, %f151, %f307;
$L__BB2_91:
	add.s32 	%r196, %r196, 4;
$L__BB2_92:
	setp.eq.s32 	%p49, %r53, 0;
	@%p49 bra 	$L__BB2_102;
	setp.eq.s32 	%p50, %r53, 1;
	@%p50 bra 	$L__BB2_99;
	add.s32 	%r76, %r58, %r196;
	setp.lt.s32 	%p51, %r76, 0;
	setp.ge.s32 	%p52, %r76, %r119;
	not.b32 	%r140, %r196;
	add.s32 	%r141, %r120, %r140;
	mul.wide.s32 	%rd46, %r141, 4;
	add.s64 	%rd9, %rd2, %rd46;
	or.pred  	%p53, %p51, %p52;
	@%p53 bra 	$L__BB2_96;
	mul.wide.u32 	%rd47, %r76, 4;
	add.s64 	%rd48, %rd3, %rd47;
	ld.global.nc.f32 	%f153, [%rd48];
	ld.global.nc.f32 	%f154, [%rd9];
	fma.rn.f32 	%f307, %f153, %f154, %f307;
$L__BB2_96:
	add.s32 	%r77, %r76, 1;
	setp.lt.s32 	%p54, %r77, 0;
	setp.ge.s32 	%p55, %r77, %r119;
	or.pred  	%p56, %p54, %p55;
	@%p56 bra 	$L__BB2_98;
	mul.wide.u32 	%rd49, %r77, 4;
	add.s64 	%rd50, %rd3, %rd49;
	ld.global.nc.f32 	%f155, [%rd50];
	ld.global.nc.f32 	%f156, [%rd9+-4];
	fma.rn.f32 	%f307, %f155, %f156, %f307;
$L__BB2_98:
	add.s32 	%r196, %r196, 2;
$L__BB2_99:
	setp.eq.s32 	%p57, %r55, 0;
	@%p57 bra 	$L__BB2_102;
	add.s32 	%r80, %r58, %r196;
	setp.lt.s32 	%p58, %r80, 0;
	setp.ge.s32 	%p59, %r80, %r119;
	or.pred  	%p60, %p58, %p59;
	@%p60 bra 	$L__BB2_102;
	mul.wide.u32 	%rd51, %r80, 4;
	add.s64 	%rd52, %rd3, %rd51;
	ld.global.nc.f32 	%f157, [%rd52];
	not.b32 	%r142, %r196;
	add.s32 	%r143, %r120, %r142;
	mul.wide.s32 	%rd53, %r143, 4;
	add.s64 	%rd54, %rd2, %rd53;
	ld.global.nc.f32 	%f158, [%rd54];
	fma.rn.f32 	%f307, %f157, %f158, %f307;
$L__BB2_102:
	mul.wide.s32 	%rd55, %r1, 4;
	add.s64 	%rd56, %rd1, %rd55;
	st.global.f32 	[%rd56], %f307;
	add.s32 	%r1, %r1, %r2;
	setp.lt.s32 	%p61, %r1, %r122;
	@%p61 bra 	$L__BB2_62;
	bra.uni 	$L__BB2_150;
$L__BB2_103:
	setp.eq.s16 	%p5, %rs1, 0;
	@%p5 bra 	$L__BB2_104;
	bra.uni 	$L__BB2_105;
$L__BB2_104:
	mul.wide.s32 	%rd18, %r1, 4;
	add.s64 	%rd19, %rd1, %rd18;
	mov.b32 	%r128, 0;
	st.global.u32 	[%rd19], %r128;
	add.s32 	%r1, %r1, %r2;
	setp.lt.s32 	%p7, %r1, %r122;
	@%p7 bra 	$L__BB2_104;
	bra.uni 	$L__BB2_150;
$L__BB2_105:
	mul.wide.s32 	%rd16, %r1, 4;
	add.s64 	%rd17, %rd1, %rd16;
	mov.b32 	%r127, 0;
	st.global.u32 	[%rd17], %r127;
	add.s32 	%r1, %r1, %r2;
	setp.lt.s32 	%p6, %r1, %r122;
	@%p6 bra 	$L__BB2_105;
	bra.uni 	$L__BB2_150;
$L__BB2_106:
	setp.gt.s32 	%p128, %r120, 0;
	@%p128 bra 	$L__BB2_107;
	bra.uni 	$L__BB2_149;
$L__BB2_107:
	add.s32 	%r86, %r120, -1;
	and.b32  	%r87, %r120, 7;
	add.s32 	%r88, %r87, -1;
	and.b32  	%r89, %r120, 3;
	and.b32  	%r90, %r120, 2147483640;
	and.b32  	%r91, %r120, 1;
$L__BB2_108:
	setp.lt.u32 	%p130, %r86, 7;
	sub.s32 	%r173, %r1, %r120;
	add.s32 	%r93, %r173, 1;
	mov.f32 	%f329, 0f00000000;
	mov.b32 	%r203, 0;
	@%p130 bra 	$L__BB2_127;
	mov.f32 	%f329, 0f00000000;
	mov.b32 	%r201, 0;
$L__BB2_110:
	.pragma "nounroll";
	add.s32 	%r95, %r93, %r201;
	setp.lt.s32 	%p131, %r95, 0;
	setp.ge.s32 	%p132, %r95, %r119;
	not.b32 	%r175, %r201;
	add.s32 	%r176, %r120, %r175;
	mul.wide.s32 	%rd124, %r176, 4;
	add.s64 	%rd10, %rd2, %rd124;
	or.pred  	%p133, %p131, %p132;
	@%p133 bra 	$L__BB2_112;
	mul.wide.u32 	%rd125, %r95, 4;
	add.s64 	%rd126, %rd3, %rd125;
	ld.global.nc.f32 	%f244, [%rd126];
	ld.global.nc.f32 	%f245, [%rd10];
	fma.rn.f32 	%f329, %f244, %f245, %f329;
$L__BB2_112:
	add.s32 	%r96, %r95, 1;
	setp.lt.s32 	%p134, %r96, 0;
	setp.ge.s32 	%p135, %r96, %r119;
	or.pred  	%p136, %p134, %p135;
	@%p136 bra 	$L__BB2_114;
	mul.wide.u32 	%rd127, %r96, 4;
	add.s64 	%rd128, %rd3, %rd127;
	ld.global.nc.f32 	%f246, [%rd128];
	ld.global.nc.f32 	%f247, [%rd10+-4];
	fma.rn.f32 	%f329, %f246, %f247, %f329;
$L__BB2_114:
	add.s32 	%r97, %r95, 2;
	setp.lt.s32 	%p137, %r97, 0;
	setp.ge.s32 	%p138, %r97, %r119;
	or.pred  	%p139, %p137, %p138;
	@%p139 bra 	$L__BB2_116;
	mul.wide.u32 	%rd129, %r97, 4;
	add.s64 	%rd130, %rd3, %rd129;
	ld.global.nc.f32 	%f248, [%rd130];
	ld.global.nc.f32 	%f249, [%rd10+-8];
	fma.rn.f32 	%f329, %f248, %f249, %f329;
$L__BB2_116:
	add.s32 	%r98, %r95, 3;
	setp.lt.s32 	%p140, %r98, 0;
	setp.ge.s32 	%p141, %r98, %r119;
	or.pred  	%p142, %p140, %p141;
	@%p142 bra 	$L__BB2_118;
	mul.wide.u32 	%rd131, %r98, 4;
	add.s64 	%rd132, %rd3, %rd131;
	ld.global.nc.f32 	%f250, [%rd132];
	ld.global.nc.f32 	%f251, [%rd10+-12];
	fma.rn.f32 	%f329, %f250, %f251, %f329;
$L__BB2_118:
	add.s32 	%r99, %r95, 4;
	setp.lt.s32 	%p143, %r99, 0;
	setp.ge.s32 	%p144, %r99, %r119;
	or.pred  	%p145, %p143, %p144;
	@%p145 bra 	$L__BB2_120;
	mul.wide.u32 	%rd133, %r99, 4;
	add.s64 	%rd134, %rd3, %rd133;
	ld.global.nc.f32 	%f252, [%rd134];
	ld.global.nc.f32 	%f253, [%rd10+-16];
	fma.rn.f32 	%f329, %f252, %f253, %f329;
$L__BB2_120:
	add.s32 	%r100, %r95, 5;
	setp.lt.s32 	%p146, %r100, 0;
	setp.ge.s32 	%p147, %r100, %r119;
	or.pred  	%p148, %p146, %p147;
	@%p148 bra 	$L__BB2_122;
	mul.wide.u32 	%rd135, %r100, 4;
	add.s64 	%rd136, %rd3, %rd135;
	ld.global.nc.f32 	%f254, [%rd136];
	ld.global.nc.f32 	%f255, [%rd10+-20];
	fma.rn.f32 	%f329, %f254, %f255, %f329;
$L__BB2_122:
	add.s32 	%r101, %r95, 6;
	setp.lt.s32 	%p149, %r101, 0;
	setp.ge.s32 	%p150, %r101, %r119;
	or.pred  	%p151, %p149, %p150;
	@%p151 bra 	$L__BB2_124;
	mul.wide.u32 	%rd137, %r101, 4;
	add.s64 	%rd138, %rd3, %rd137;
	ld.global.nc.f32 	%f256, [%rd138];
	ld.global.nc.f32 	%f257, [%rd10+-24];
	fma.rn.f32 	%f329, %f256, %f257, %f329;
$L__BB2_124:
	add.s32 	%r102, %r95, 7;
	setp.lt.s32 	%p152, %r102, 0;
	setp.ge.s32 	%p153, %r102, %r119;
	or.pred  	%p154, %p152, %p153;
	@%p154 bra 	$L__BB2_126;
	mul.wide.u32 	%rd139, %r102, 4;
	add.s64 	%rd140, %rd3, %rd139;
	ld.global.nc.f32 	%f258, [%rd140];
	ld.global.nc.f32 	%f259, [%rd10+-28];
	fma.rn.f32 	%f329, %f258, %f259, %f329;
$L__BB2_126:
	add.s32 	%r201, %r201, 8;
	setp.eq.s32 	%p155, %r201, %r90;
	mov.u32 	%r203, %r90;
	@%p155 bra 	$L__BB2_127;
	bra.uni 	$L__BB2_110;
$L__BB2_127:
	setp.eq.s32 	%p156, %r87, 0;
	@%p156 bra 	$L__BB2_148;
	setp.lt.u32 	%p157, %r88, 3;
	@%p157 bra 	$L__BB2_138;
	add.s32 	%r105, %r93, %r203;
	setp.lt.s32 	%p158, %r105, 0;
	setp.ge.s32 	%p159, %r105, %r119;
	not.b32 	%r177, %r203;
	add.s32 	%r178, %r120, %r177;
	mul.wide.s32 	%rd141, %r178, 4;
	add.s64 	%rd11, %rd2, %rd141;
	or.pred  	%p160, %p158, %p159;
	@%p160 bra 	$L__BB2_131;
	mul.wide.u32 	%rd142, %r105, 4;
	add.s64 	%rd143, %rd3, %rd142;
	ld.global.nc.f32 	%f261, [%rd143];
	ld.global.nc.f32 	%f262, [%rd11];
	fma.rn.f32 	%f329, %f261, %f262, %f329;
$L__BB2_131:
	add.s32 	%r106, %r105, 1;
	setp.lt.s32 	%p161, %r106, 0;
	setp.ge.s32 	%p162, %r106, %r119;
	or.pred  	%p163, %p161, %p162;
	@%p163 bra 	$L__BB2_133;
	mul.wide.u32 	%rd144, %r106, 4;
	add.s64 	%rd145, %rd3, %rd144;
	ld.global.nc.f32 	%f263, [%rd145];
	ld.global.nc.f32 	%f264, [%rd11+-4];
	fma.rn.f32 	%f329, %f263, %f264, %f329;
$L__BB2_133:
	add.s32 	%r107, %r105, 2;
	setp.lt.s32 	%p164, %r107, 0;
	setp.ge.s32 	%p165, %r107, %r119;
	or.pred  	%p166, %p164, %p165;
	@%p166 bra 	$L__BB2_135;
	mul.wide.u32 	%rd146, %r107, 4;
	add.s64 	%rd147, %rd3, %rd146;
	ld.global.nc.f32 	%f265, [%rd147];
	ld.global.nc.f32 	%f266, [%rd11+-8];
	fma.rn.f32 	%f329, %f265, %f266, %f329;
$L__BB2_135:
	add.s32 	%r108, %r105, 3;
	setp.lt.s32 	%p167, %r108, 0;
	setp.ge.s32 	%p168, %r108, %r119;
	or.pred  	%p169, %p167, %p168;
	@%p169 bra 	$L__BB2_137;
	mul.wide.u32 	%rd148, %r108, 4;
	add.s64 	%rd149, %rd3, %rd148;
	ld.global.nc.f32 	%f267, [%rd149];
	ld.global.nc.f32 	%f268, [%rd11+-12];
	fma.rn.f32 	%f329, %f267, %f268, %f329;
$L__BB2_137:
	add.s32 	%r203, %r203, 4;
$L__BB2_138:
	setp.eq.s32 	%p170, %r89, 0;
	@%p170 bra 	$L__BB2_148;
	setp.eq.s32 	%p171, %r89, 1;
	@%p171 bra 	$L__BB2_145;
	add.s32 	%r111, %r93, %r203;
	setp.lt.s32 	%p172, %r111, 0;
	setp.ge.s32 	%p173, %r111, %r119;
	not.b32 	%r179, %r203;
	add.s32 	%r180, %r120, %r179;
	mul.wide.s32 	%rd150, %r180, 4;
	add.s64 	%rd12, %rd2, %rd150;
	or.pred  	%p174, %p172, %p173;
	@%p174 bra 	$L__BB2_142;
	mul.wide.u32 	%rd151, %r111, 4;
	add.s64 	%rd152, %rd3, %rd151;
	ld.global.nc.f32 	%f270, [%rd152];
	ld.global.nc.f32 	%f271, [%rd12];
	fma.rn.f32 	%f329, %f270, %f271, %f329;
$L__BB2_142:
	add.s32 	%r112, %r111, 1;
	setp.lt.s32 	%p175, %r112, 0;
	setp.ge.s32 	%p176, %r112, %r119;
	or.pred  	%p177, %p175, %p176;
	@%p177 bra 	$L__BB2_144;
	mul.wide.u32 	%rd153, %r112, 4;
	add.s64 	%rd154, %rd3, %rd153;
	ld.global.nc.f32 	%f272, [%rd154];
	ld.global.nc.f32 	%f273, [%rd12+-4];
	fma.rn.f32 	%f329, %f272, %f273, %f329;
$L__BB2_144:
	add.s32 	%r203, %r203, 2;
$L__BB2_145:
	setp.eq.s32 	%p178, %r91, 0;
	@%p178 bra 	$L__BB2_148;
	add.s32 	%r115, %r93, %r203;
	setp.lt.s32 	%p179, %r115, 0;
	setp.ge.s32 	%p180, %r115, %r119;
	or.pred  	%p181, %p179, %p180;
	@%p181 bra 	$L__BB2_148;
	mul.wide.u32 	%rd155, %r115, 4;
	add.s64 	%rd156, %rd3, %rd155;
	ld.global.nc.f32 	%f274, [%rd156];
	not.b32 	%r181, %r203;
	add.s32 	%r182, %r120, %r181;
	mul.wide.s32 	%rd157, %r182, 4;
	add.s64 	%rd158, %rd2, %rd157;
	ld.global.nc.f32 	%f275, [%rd158];
	fma.rn.f32 	%f329, %f274, %f275, %f329;
$L__BB2_148:
	mul.wide.s32 	%rd159, %r1, 4;
	add.s64 	%rd160, %rd1, %rd159;
	st.global.f32 	[%rd160], %f329;
	add.s32 	%r1, %r1, %r2;
	setp.lt.s32 	%p182, %r1, %r122;
	@%p182 bra 	$L__BB2_108;
	bra.uni 	$L__BB2_150;
$L__BB2_149:
	mul.wide.s32 	%rd122, %r1, 4;
	add.s64 	%rd123, %rd1, %rd122;
	mov.b32 	%r171, 0;
	st.global.u32 	[%rd123], %r171;
	add.s32 	%r1, %r1, %r2;
	setp.lt.s32 	%p129, %r1, %r122;
	@%p129 bra 	$L__BB2_149;
$L__BB2_150:
	ret;

}
	// .globl	_cupy_convolve_float64
.visible .entry _cupy_convolve_float64(
	.param .u64 .ptr .align 1 _cupy_convolve_float64_param_0,
	.param .u32 _cupy_convolve_float64_param_1,
	.param .u64 .ptr .align 1 _cupy_convolve_float64_param_2,
	.param .u32 _cupy_convolve_float64_param_3,
	.param .u32 _cupy_convolve_float64_param_4,
	.param .u8 _cupy_convolve_float64_param_5,
	.param .u64 .ptr .align 1 _cupy_convolve_float64_param_6,
	.param .u32 _cupy_convolve_float64_param_7
)
.maxntid 512
{
	.reg .pred 	%p<183>;
	.reg .b16 	%rs<2>;
	.reg .b32 	%r<203>;
	.reg .b64 	%rd<164>;
	.reg .b64 	%fd<350>;

	ld.param.u64 	%rd13, [_cupy_convolve_float64_param_0];
	ld.param.u32 	%r119, [_cupy_convolve_float64_param_1];
	ld.param.u64 	%rd14, [_cupy_convolve_float64_param_2];
	ld.param.u32 	%r120, [_cupy_convolve_float64_param_3];
	ld.param.u32 	%r121, [_cupy_convolve_float64_param_4];
	ld.param.s8 	%rs1, [_cupy_convolve_float64_param_5];
	ld.param.u64 	%rd15, [_cupy_convolve_float64_param_6];
	ld.param.u32 	%r122, [_cupy_convolve_float64_param_7];
	cvta.to.global.u64 	%rd1, %rd15;
	cvta.to.global.u64 	%rd2, %rd14;
	cvta.to.global.u64 	%rd3, %rd13;
	mov.u32 	%r123, %ctaid.x;
	mov.u32 	%r124, %ntid.x;
	mov.u32 	%r125, %tid.x;
	mad.lo.s32 	%r1, %r123, %r124, %r125;
	mov.u32 	%r126, %nctaid.x;
	mul.lo.s32 	%r2, %r124, %r126;
	setp.ge.s32 	%p1, %r1, %r122;
	@%p1 bra 	$L__BB3_150;
	setp.eq.s32 	%p2, %r121, 1;
	@%p2 bra 	$L__BB3_17;
	setp.ne.s32 	%p3, %r121, 0;
	@%p3 bra 	$L__BB3_106;
	add.s32 	%r3, %r120, -1;
	and.b32  	%r4, %r120, 7;
	add.s32 	%r5, %r4, -1;
	and.b32  	%r6, %r120, 3;
	and.b32  	%r7, %r120, 2147483640;
	and.b32  	%r8, %r120, 1;
$L__BB3_4:
	setp.gt.s32 	%p115, %r120, 0;
	setp.gt.s32 	%p116, %r1, -1;
	setp.lt.s32 	%p117, %r1, %r119;
	and.pred  	%p118, %p116, %p115;
	and.pred  	%p119, %p118, %p117;
	mov.f64 	%fd277, 0d0000000000000000;
	@%p119 bra 	$L__BB3_6;
$L__BB3_5:
	mul.wide.s32 	%rd122, %r1, 8;
	add.s64 	%rd123, %rd1, %rd122;
	st.global.f64 	[%rd123], %fd277;
	add.s32 	%r1, %r1, %r2;
	setp.lt.s32 	%p127, %r1, %r122;
	@%p127 bra 	$L__BB3_4;
	bra.uni 	$L__BB3_150;
$L__BB3_6:
	setp.lt.u32 	%p120, %r3, 7;
	mov.f64 	%fd277, 0d0000000000000000;
	mov.b32 	%r183, 0;
	@%p120 bra 	$L__BB3_9;
	mov.f64 	%fd277, 0d0000000000000000;
	mov.b32 	%r181, 0;
$L__BB3_8:
	.pragma "nounroll";
	add.s32 	%r157, %r181, %r1;
	mul.wide.u32 	%rd96, %r157, 8;
	add.s64 	%rd97, %rd3, %rd96;
	ld.global.nc.f64 	%fd198, [%rd97];
	not.b32 	%r158, %r181;
	add.s32 	%r159, %r120, %r158;
	mul.wide.s32 	%rd98, %r159, 8;
	add.s64 	%rd99, %rd2, %rd98;
	ld.global.nc.f64 	%fd199, [%rd99];
	fma.rn.f64 	%fd200, %fd198, %fd199, %fd277;
	ld.global.nc.f64 	%fd201, [%rd97+8];
	ld.global.nc.f64 	%fd202, [%rd99+-8];
	fma.rn.f64 	%fd203, %fd201, %fd202, %fd200;
	ld.global.nc.f64 	%fd204, [%rd97+16];
	ld.global.nc.f64 	%fd205, [%rd99+-16];
	fma.rn.f64 	%fd206, %fd204, %fd205, %fd203;
	ld.global.nc.f64 	%fd207, [%rd97+24];
	ld.global.nc.f64 	%fd208, [%rd99+-24];
	fma.rn.f64 	%fd209, %fd207, %fd208, %fd206;
	ld.global.nc.f64 	%fd210, [%rd97+32];
	ld.global.nc.f64 	%fd211, [%rd99+-32];
	fma.rn.f64 	%fd212, %fd210, %fd211, %fd209;
	ld.global.nc.f64 	%fd213, [%rd97+40];
	ld.global.nc.f64 	%fd214, [%rd99+-40];
	fma.rn.f64 	%fd215, %fd213, %fd214, %fd212;
	ld.global.nc.f64 	%fd216, [%rd97+48];
	ld.global.nc.f64 	%fd217, [%rd99+-48];
	fma.rn.f64 	%fd218, %fd216, %fd217, %fd215;
	ld.global.nc.f64 	%fd219, [%rd97+56];
	ld.global.nc.f64 	%fd220, [%rd99+-56];
	fma.rn.f64 	%fd277, %fd219, %fd220, %fd218;
	add.s32 	%r181, %r181, 8;
	setp.eq.s32 	%p121, %r181, %r7;
	mov.u32 	%r183, %r7;
	@%p121 bra 	$L__BB3_9;
	bra.uni 	$L__BB3_8;
$L__BB3_9:
	setp.eq.s32 	%p122, %r4, 0;
	@%p122 bra 	$L__BB3_5;
	setp.lt.u32 	%p123, %r5, 3;
	@%p123 bra 	$L__BB3_12;
	add.s32 	%r160, %r183, %r1;
	mul.wide.u32 	%rd100, %r160, 8;
	add.s64 	%rd101, %rd3, %rd100;
	ld.global.nc.f64 	%fd222, [%rd101];
	not.b32 	%r161, %r183;
	add.s32 	%r162, %r120, %r161;
	mul.wide.s32 	%rd102, %r162, 8;
	add.s64 	%rd103, %rd2, %rd102;
	ld.global.nc.f64 	%fd223, [%rd103];
	fma.rn.f64 	%fd224, %fd222, %fd223, %fd277;
	cvt.u64.u32 	%rd104, %r1;
	cvt.u64.u32 	%rd105, %r183;
	add.s64 	%rd106, %rd105, %rd104;
	shl.b64 	%rd107, %rd106, 3;
	add.s64 	%rd108, %rd3, %rd107;
	ld.global.nc.f64 	%fd225, [%rd108+8];
	ld.global.nc.f64 	%fd226, [%rd103+-8];
	fma.rn.f64 	%fd227, %fd225, %fd226, %fd224;
	ld.global.nc.f64 	%fd228, [%rd108+16];
	ld.global.nc.f64 	%fd229, [%rd103+-16];
	fma.rn.f64 	%fd230, %fd228, %fd229, %fd227;
	ld.global.nc.f64 	%fd231, [%rd108+24];
	ld.global.nc.f64 	%fd232, [%rd103+-24];
	fma.rn.f64 	%fd277, %fd231, %fd232, %fd230;
	add.s32 	%r183, %r183, 4;
$L__BB3_12:
	setp.eq.s32 	%p124, %r6, 0;
	@%p124 bra 	$L__BB3_5;
	setp.eq.s32 	%p125, %r6, 1;
	@%p125 bra 	$L__BB3_15;
	add.s32 	%r163, %r183, %r1;
	mul.wide.u32 	%rd109, %r163, 8;
	add.s64 	%rd110, %rd3, %rd109;
	ld.global.nc.f64 	%fd234, [%rd110];
	not.b32 	%r164, %r183;
	add.s32 	%r165, %r120, %r164;
	mul.wide.s32 	%rd111, %r165, 8;
	add.s64 	%rd112, %rd2, %rd111;
	ld.global.nc.f64 	%fd235, [%rd112];
	fma.rn.f64 	%fd236, %fd234, %fd235, %fd277;
	cvt.u64.u32 	%rd113, %r1;
	cvt.u64.u32 	%rd114, %r183;
	add.s64 	%rd115, %rd114, %rd113;
	shl.b64 	%rd116, %rd115, 3;
	add.s64 	%rd117, %rd3, %rd116;
	ld.global.nc.f64 	%fd237, [%rd117+8];
	ld.global.nc.f64 	%fd238, [%rd112+-8];
	fma.rn.f64 	%fd277, %fd237, %fd238, %fd236;
	add.s32 	%r183, %r183, 2;
$L__BB3_15:
	setp.eq.s32 	%p126, %r8, 0;
	@%p126 bra 	$L__BB3_5;
	add.s32 	%r166, %r183, %r1;
	mul.wide.u32 	%rd118, %r166, 8;
	add.s64 	%rd119, %rd3, %rd118;
	ld.global.nc.f64 	%fd239, [%rd119];
	not.b32 	%r167, %r183;
	add.s32 	%r168, %r120, %r167;
	mul.wide.s32 	%rd120, %r168, 8;
	add.s64 	%rd121, %rd2, %rd120;
	ld.global.nc.f64 	%fd240, [%rd121];
	fma.rn.f64 	%fd277, %fd239, %fd240, %fd277;
	bra.uni 	$L__BB3_5;
$L__BB3_17:
	setp.lt.s32 	%p4, %r120, 1;
	@%p4 bra 	$L__BB3_103;
	setp.ne.s16 	%p8, %rs1, 0;
	@%p8 bra 	$L__BB3_61;
	add.s32 	%r18, %r120, -1;
	and.b32  	%r19, %r120, 7;
	add.s32 	%r20, %r19, -1;
	and.b32  	%r21, %r120, 3;
	and.b32  	%r22, %r120, 2147483640;
	and.b32  	%r23, %r120, 1;
	shr.u32 	%r142, %r120, 31;
	add.s32 	%r143, %r120, %r142;
	shr.s32 	%r144, %r143, 1;
	neg.s32 	%r24, %r144;
$L__BB3_20:
	setp.lt.u32 	%p62, %r18, 7;
	add.s32 	%r26, %r24, %r1;
	mov.f64 	%fd285, 0d0000000000000000;
	mov.b32 	%r188, 0;
	@%p62 bra 	$L__BB3_39;
	mov.f64 	%fd285, 0d0000000000000000;
	mov.b32 	%r186, 0;
$L__BB3_22:
	.pragma "nounroll";
	add.s32 	%r28, %r26, %r186;
	setp.lt.s32 	%p63, %r28, 0;
	setp.ge.s32 	%p64, %r28, %r119;
	not.b32 	%r147, %r186;
	add.s32 	%r148, %r120, %r147;
	mul.wide.s32 	%rd59, %r148, 8;
	add.s64 	%rd4, %rd2, %rd59;
	or.pred  	%p65, %p63, %p64;
	@%p65 bra 	$L__BB3_24;
	mul.wide.u32 	%rd60, %r28, 8;
	add.s64 	%rd61, %rd3, %rd60;
	ld.global.nc.f64 	%fd162, [%rd61];
	ld.global.nc.f64 	%fd163, [%rd4];
	fma.rn.f64 	%fd285, %fd162, %fd163, %fd285;
$L__BB3_24:
	add.s32 	%r29, %r28, 1;
	setp.lt.s32 	%p66, %r29, 0;
	setp.ge.s32 	%p67, %r29, %r119;
	or.pred  	%p68, %p66, %p67;
	@%p68 bra 	$L__BB3_26;
	mul.wide.u32 	%rd62, %r29, 8;
	add.s64 	%rd63, %rd3, %rd62;
	ld.global.nc.f64 	%fd164, [%rd63];
	ld.global.nc.f64 	%fd165, [%rd4+-8];
	fma.rn.f64 	%fd285, %fd164, %fd165, %fd285;
$L__BB3_26:
	add.s32 	%r30, %r28, 2;
	setp.lt.s32 	%p69, %r30, 0;
	setp.ge.s32 	%p70, %r30, %r119;
	or.pred  	%p71, %p69, %p70;
	@%p71 bra 	$L__BB3_28;
	mul.wide.u32 	%rd64, %r30, 8;
	add.s64 	%rd65, %rd3, %rd64;
	ld.global.nc.f64 	%fd166, [%rd65];
	ld.global.nc.f64 	%fd167, [%rd4+-16];
	fma.rn.f64 	%fd285, %fd166, %fd167, %fd285;
$L__BB3_28:
	add.s32 	%r31, %r28, 3;
	setp.lt.s32 	%p72, %r31, 0;
	setp.ge.s32 	%p73, %r31, %r119;
	or.pred  	%p74, %p72, %p73;
	@%p74 bra 	$L__BB3_30;
	mul.wide.u32 	%rd66, %r31, 8;
	add.s64 	%rd67, %rd3, %rd66;
	ld.global.nc.f64 	%fd168, [%rd67];
	ld.global.nc.f64 	%fd169, [%rd4+-24];
	fma.rn.f64 	%fd285, %fd168, %fd169, %fd285;
$L__BB3_30:
	add.s32 	%r32, %r28, 4;
	setp.lt.s32 	%p75, %r32, 0;
	setp.ge.s32 	%p76, %r32, %r119;
	or.pred  	%p77, %p75, %p76;
	@%p77 bra 	$L__BB3_32;
	mul.wide.u32 	%rd68, %r32, 8;
	add.s64 	%rd69, %rd3, %rd68;
	ld.global.nc.f64 	%fd170, [%rd69];
	ld.global.nc.f64 	%fd171, [%rd4+-32];
	fma.rn.f64 	%fd285, %fd170, %fd171, %fd285;
$L__BB3_32:
	add.s32 	%r33, %r28, 5;
	setp.lt.s32 	%p78, %r33, 0;
	setp.ge.s32 	%p79, %r33, %r119;
	or.pred  	%p80, %p78, %p79;
	@%p80 bra 	$L__BB3_34;
	mul.wide.u32 	%rd70, %r33, 8;
	add.s64 	%rd71, %rd3, %rd70;
	ld.global.nc.f64 	%fd172, [%rd71];
	ld.global.nc.f64 	%fd173, [%rd4+-40];
	fma.rn.f64 	%fd285, %fd172, %fd173, %fd285;
$L__BB3_34:
	add.s32 	%r34, %r28, 6;
	setp.lt.s32 	%p81, %r34, 0;
	setp.ge.s32 	%p82, %r34, %r119;
	or.pred  	%p83, %p81, %p82;
	@%p83 bra 	$L__BB3_36;
	mul.wide.u32 	%rd72, %r34, 8;
	add.s64 	%rd73, %rd3, %rd72;
	ld.global.nc.f64 	%fd174, [%rd73];
	ld.global.nc.f64 	%fd175, [%rd4+-48];
	fma.rn.f64 	%fd285, %fd174, %fd175, %fd285;
$L__BB3_36:
	add.s32 	%r35, %r28, 7;
	setp.lt.s32 	%p84, %r35, 0;
	setp.ge.s32 	%p85, %r35, %r119;
	or.pred  	%p86, %p84, %p85;
	@%p86 bra 	$L__BB3_38;
	mul.wide.u32 	%rd74, %r35, 8;
	add.s64 	%rd75, %rd3, %rd74;
	ld.global.nc.f64 	%fd176, [%rd75];
	ld.global.nc.f64 	%fd177, [%rd4+-56];
	fma.rn.f64 	%fd285, %fd176, %fd177, %fd285;
$L__BB3_38:
	add.s32 	%r186, %r186, 8;
	setp.eq.s32 	%p87, %r186, %r22;
	mov.u32 	%r188, %r22;
	@%p87 bra 	$L__BB3_39;
	bra.uni 	$L__BB3_22;
$L__BB3_39:
	setp.eq.s32 	%p88, %r19, 0;
	@%p88 bra 	$L__BB3_60;
	setp.lt.u32 	%p89, %r20, 3;
	@%p89 bra 	$L__BB3_50;
	add.s32 	%r38, %r26, %r188;
	setp.lt.s32 	%p90, %r38, 0;
	setp.ge.s32 	%p91, %r38, %r119;
	not.b32 	%r149, %r188;
	add.s32 	%r150, %r120, %r149;
	mul.wide.s32 	%rd76, %r150, 8;
	add.s64 	%rd5, %rd2, %rd76;
	or.pred  	%p92, %p90, %p91;
	@%p92 bra 	$L__BB3_43;
	mul.wide.u32 	%rd77, %r38, 8;
	add.s64 	%rd78, %rd3, %rd77;
	ld.global.nc.f64 	%fd179, [%rd78];
	ld.global.nc.f64 	%fd180, [%rd5];
	fma.rn.f64 	%fd285, %fd179, %fd180, %fd285;
$L__BB3_43:
	add.s32 	%r39, %r38, 1;
	setp.lt.s32 	%p93, %r39, 0;
	setp.ge.s32 	%p94, %r39, %r119;
	or.pred  	%p95, %p93, %p94;
	@%p95 bra 	$L__BB3_45;
	mul.wide.u32 	%rd79, %r39, 8;
	add.s64 	%rd80, %rd3, %rd79;
	ld.global.nc.f64 	%fd181, [%rd80];
	ld.global.nc.f64 	%fd182, [%rd5+-8];
	fma.rn.f64 	%fd285, %fd181, %fd182, %fd285;
$L__BB3_45:
	add.s32 	%r40, %r38, 2;
	setp.lt.s32 	%p96, %r40, 0;
	setp.ge.s32 	%p97, %r40, %r119;
	or.pred  	%p98, %p96, %p97;
	@%p98 bra 	$L__BB3_47;
	mul.wide.u32 	%rd81, %r40, 8;
	add.s64 	%rd82, %rd3, %rd81;
	ld.global.nc.f64 	%fd183, [%rd82];
	ld.global.nc.f64 	%fd184, [%rd5+-16];
	fma.rn.f64 	%fd285, %fd183, %fd184, %fd285;
$L__BB3_47:
	add.s32 	%r41, %r38, 3;
	setp.lt.s32 	%p99, %r41, 0;
	setp.ge.s32 	%p100, %r41, %r119;
	or.pred  	%p101, %p99, %p100;
	@%p101 bra 	$L__BB3_49;
	mul.wide.u32 	%rd83, %r41, 8;
	add.s64 	%rd84, %rd3, %rd83;
	ld.global.nc.f64 	%fd185, [%rd84];
	ld.global.nc.f64 	%fd186, [%rd5+-24];
	fma.rn.f64 	%fd285, %fd185, %fd186, %fd285;
$L__BB3_49:
	add.s32 	%r188, %r188, 4;
$L__BB3_50:
	setp.eq.s32 	%p102, %r21, 0;
	@%p102 bra 	$L__BB3_60;
	setp.eq.s32 	%p103, %r21, 1;
	@%p103 bra 	$L__BB3_57;
	add.s32 	%r44, %r26, %r188;
	setp.lt.s32 	%p104, %r44, 0;
	setp.ge.s32 	%p105, %r44, %r119;
	not.b32 	%r151, %r188;
	add.s32 	%r152, %r120, %r151;
	mul.wide.s32 	%rd85, %r152, 8;
	add.s64 	%rd6, %rd2, %rd85;
	or.pred  	%p106, %p104, %p105;
	@%p106 bra 	$L__BB3_54;
	mul.wide.u32 	%rd86, %r44, 8;
	add.s64 	%rd87, %rd3, %rd86;
	ld.global.nc.f64 	%fd188, [%rd87];
	ld.global.nc.f64 	%fd189, [%rd6];
	fma.rn.f64 	%fd285, %fd188, %fd189, %fd285;
$L__BB3_54:
	add.s32 	%r45, %r44, 1;
	setp.lt.s32 	%p107, %r45, 0;
	setp.ge.s32 	%p108, %r45, %r119;
	or.pred  	%p109, %p107, %p108;
	@%p109 bra 	$L__BB3_56;
	mul.wide.u32 	%rd88, %r45, 8;
	add.s64 	%rd89, %rd3, %rd88;
	ld.global.nc.f64 	%fd190, [%rd89];
	ld.global.nc.f64 	%fd191, [%rd6+-8];
	fma.rn.f64 	%fd285, %fd190, %fd191, %fd285;
$L__BB3_56:
	add.s32 	%r188, %r188, 2;
$L__BB3_57:
	setp.eq.s32 	%p110, %r23, 0;
	@%p110 bra 	$L__BB3_60;
	add.s32 	%r48, %r26, %r188;
	setp.lt.s32 	%p111, %r48, 0;
	setp.ge.s32 	%p112, %r48, %r119;
	or.pred  	%p113, %p111, %p112;
	@%p113 bra 	$L__BB3_60;
	mul.wide.u32 	%rd90, %r48, 8;
	add.s64 	%rd91, %rd3, %rd90;
	ld.global.nc.f64 	%fd192, [%rd91];
	not.b32 	%r153, %r188;
	add.s32 	%r154, %r120, %r153;
	mul.wide.s32 	%rd92, %r154, 8;
	add.s64 	%rd93, %rd2, %rd92;
	ld.global.nc.f64 	%fd193, [%rd93];
	fma.rn.f64 	%fd285, %fd192, %fd193, %fd285;
$L__BB3_60:
	mul.wide.s32 	%rd94, %r1, 8;
	add.s64 	%rd95, %rd1, %rd94;
	st.global.f64 	[%rd95], %fd285;
	add.s32 	%r1, %r1, %r2;
	setp.lt.s32 	%p114, %r1, %r122;
	@%p114 bra 	$L__BB3_20;
	bra.uni 	$L__BB3_150;
$L__BB3_61:
	add.s32 	%r50, %r120, -1;
	and.b32  	%r51, %r120, 7;
	add.s32 	%r52, %r51, -1;
	and.b32  	%r53, %r120, 3;
	and.b32  	%r54, %r120, 2147483640;
	and.b32  	%r55, %r120, 1;
	add.s32 	%r127, %r119, -1;
	shr.u32 	%r128, %r127, 31;
	add.s32 	%r129, %r127, %r128;
	shr.s32 	%r130, %r129, 1;
	sub.s32 	%r131, %r130, %r120;
	add.s32 	%r56, %r131, 1;
$L__BB3_62:
	setp.lt.u32 	%p9, %r50, 7;
	add.s32 	%r58, %r56, %r1;
	mov.f64 	%fd307, 0d0000000000000000;
	mov.b32 	%r193, 0;
	@%p9 bra 	$L__BB3_81;
	mov.f64 	%fd307, 0d0000000000000000;
	mov.b32 	%r191, 0;
$L__BB3_64:
	.pragma "nounroll";
	add.s32 	%r60, %r58, %r191;
	setp.lt.s32 	%p10, %r60, 0;
	setp.ge.s32 	%p11, %r60, %r119;
	not.b32 	%r134, %r191;
	add.s32 	%r135, %r120, %r134;
	mul.wide.s32 	%rd22, %r135, 8;
	add.s64 	%rd7, %rd2, %rd22;
	or.pred  	%p12, %p10, %p11;
	@%p12 bra 	$L__BB3_66;
	mul.wide.u32 	%rd23, %r60, 8;
	add.s64 	%rd24, %rd3, %rd23;
	ld.global.nc.f64 	%fd127, [%rd24];
	ld.global.nc.f64 	%fd128, [%rd7];
	fma.rn.f64 	%fd307, %fd127, %fd128, %fd307;
$L__BB3_66:
	add.s32 	%r61, %r60, 1;
	setp.lt.s32 	%p13, %r61, 0;
	setp.ge.s32 	%p14, %r61, %r119;
	or.pred  	%p15, %p13, %p14;
	@%p15 bra 	$L__BB3_68;
	mul.wide.u32 	%rd25, %r61, 8;
	add.s64 	%rd26, %rd3, %rd25;
	ld.global.nc.f64 	%fd129, [%rd26];
	ld.global.nc.f64 	%fd130, [%rd7+-8];
	fma.rn.f64 	%fd307, %fd129, %fd130, %fd307;
$L__BB3_68:
	add.s32 	%r62, %r60, 2;
	setp.lt.s32 	%p16, %r62, 0;
	setp.ge.s32 	%p17, %r62, %r119;
	or.pred  	%p18, %p16, %p17;
	@%p18 bra 	$L__BB3_70;
	mul.wide.u32 	%rd27, %r62, 8;
	add.s64 	%rd28, %rd3, %rd27;
	ld.global.nc.f64 	%fd131, [%rd28];
	ld.global.nc.f64 	%fd132, [%rd7+-16];
	fma.rn.f64 	%fd307, %fd131, %fd132, %fd307;
$L__BB3_70:
	add.s32 	%r63, %r60, 3;
	setp.lt.s32 	%p19, %r63, 0;
	setp.ge.s32 	%p20, %r63, %r119;
	or.pred  	%p21, %p19, %p20;
	@%p21 bra 	$L__BB3_72;
	mul.wide.u32 	%rd29, %r63, 8;
	add.s64 	%rd30, %rd3, %rd29;
	ld.global.nc.f64 	%fd133, [%rd30];
	ld.global.nc.f64 	%fd134, [%rd7+-24];
	fma.rn.f64 	%fd307, %fd133, %fd134, %fd307;
$L__BB3_72:
	add.s32 	%r64, %r60, 4;
	setp.lt.s32 	%p22, %r64, 0;
	setp.ge.s32 	%p23, %r64, %r119;
	or.pred  	%p24, %p22, %p23;
	@%p24 bra 	$L__BB3_74;
	mul.wide.u32 	%rd31, %r64, 8;
	add.s64 	%rd32, %rd3, %rd31;
	ld.global.nc.f64 	%fd135, [%rd32];
	ld.global.nc.f64 	%fd136, [%rd7+-32];
	fma.rn.f64 	%fd307, %fd135, %fd136, %fd307;
$L__BB3_74:
	add.s32 	%r65, %r60, 5;
	setp.lt.s32 	%p25, %r65, 0;
	setp.ge.s32 	%p26, %r65, %r119;
	or.pred  	%p27, %p25, %p26;
	@%p27 bra 	$L__BB3_76;
	mul.wide.u32 	%rd33, %r65, 8;
	add.s64 	%rd34, %rd3, %rd33;
	ld.global.nc.f64 	%fd137, [%rd34];
	ld.global.nc.f64 	%fd138, [%rd7+-40];
	fma.rn.f64 	%fd307, %fd137, %fd138, %fd307;
$L__BB3_76:
	add.s32 	%r66, %r60, 6;
	setp.lt.s32 	%p28, %r66, 0;
	setp.ge.s32 	%p29, %r66, %r119;
	or.pred  	%p30, %p28, %p29;
	@%p30 bra 	$L__BB3_78;
	mul.wide.u32 	%rd35, %r66, 8;
	add.s64 	%rd36, %rd3, %rd35;
	ld.global.nc.f64 	%fd139, [%rd36];
	ld.global.nc.f64 	%fd140, [%rd7+-48];
	fma.rn.f64 	%fd307, %fd139, %fd140, %fd307;
$L__BB3_78:
	add.s32 	%r67, %r60, 7;
	setp.lt.s32 	%p31, %r67, 0;
	setp.ge.s32 	%p32, %r67, %r119;
	or.pred  	%p33, %p31, %p32;
	@%p33 bra 	$L__BB3_80;
	mul.wide.u32 	%rd37, %r67, 8;
	add.s64 	%rd38, %rd3, %rd37;
	ld.global.nc.f64 	%fd141, [%rd38];
	ld.global.nc.f64 	%fd142, [%rd7+-56];
	fma.rn.f64 	%fd307, %fd141, %fd142, %fd307;
$L__BB3_80:
	add.s32 	%r191, %r191, 8;
	setp.eq.s32 	%p34, %r191, %r54;
	mov.u32 	%r193, %r54;
	@%p34 bra 	$L__BB3_81;
	bra.uni 	$L__BB3_64;
$L__BB3_81:
	setp.eq.s32 	%p35, %r51, 0;
	@%p35 bra 	$L__BB3_102;
	setp.lt.u32 	%p36, %r52, 3;
	@%p36 bra 	$L__BB3_92;
	add.s32 	%r70, %r58, %r193;
	setp.lt.s32 	%p37, %r70, 0;
	setp.ge.s32 	%p38, %r70, %r119;
	not.b32 	%r136, %r193;
	add.s32 	%r137, %r120, %r136;
	mul.wide.s32 	%rd39, %r137, 8;
	add.s64 	%rd8, %rd2, %rd39;
	or.pred  	%p39, %p37, %p38;
	@%p39 bra 	$L__BB3_85;
	mul.wide.u32 	%rd40, %r70, 8;
	add.s64 	%rd41, %rd3, %rd40;
	ld.global.nc.f64 	%fd144, [%rd41];
	ld.global.nc.f64 	%fd145, [%rd8];
	fma.rn.f64 	%fd307, %fd144, %fd145, %fd307;
$L__BB3_85:
	add.s32 	%r71, %r70, 1;
	setp.lt.s32 	%p40, %r71, 0;
	setp.ge.s32 	%p41, %r71, %r119;
	or.pred  	%p42, %p40, %p41;
	@%p42 bra 	$L__BB3_87;
	mul.wide.u32 	%rd42, %r71, 8;
	add.s64 	%rd43, %rd3, %rd42;
	ld.global.nc.f64 	%fd146, [%rd43];
	ld.global.nc.f64 	%fd147, [%rd8+-8];
	fma.rn.f64 	%fd307, %fd146, %fd147, %fd307;
$L__BB3_87:
	add.s32 	%r72, %r70, 2;
	setp.lt.s32 	%p43, %r72, 0;
	setp.ge.s32 	%p44, %r72, %r119;
	or.pred  	%p45, %p43, %p44;
	@%p45 bra 	$L__BB3_89;
	mul.wide.u32 	%rd44, %r72, 8;
	add.s64 	%rd45, %rd3, %rd44;
	ld.global.nc.f64 	%fd148, [%rd45];
	ld.global.nc.f64 	%fd149, [%rd8+-16];
	fma.rn.f64 	%fd307, %fd148, %fd149, %fd307;
$L__BB3_89:
	add.s32 	%r73, %r70, 3;
	setp.lt.s32 	%p46, %r73, 0;
	setp.ge.s32 	%p47, %r73, %r119;
	or.pred  	%p48, %p46, %p47;
	@%p48 bra 	$L__BB3_91;
	mul.wide.u32 	%rd46, %r73, 8;
	add.s64 	%rd47, %rd3, %rd46;
	ld.global.nc.f64 	%fd150, [%rd47];
	ld.global.nc.f64 	%fd151, [%rd8+-24];
	fma.rn.f64 	%fd307, %fd150, %fd151, %fd307;
$L__BB3_91:
	add.s32 	%r193, %r193, 4;
$L__BB3_92:
	setp.eq.s32 	%p49, %r53, 0;
	@%p49 bra 	$L__BB3_102;
	setp.eq.s32 	%p50, %r53, 1;
	@%p50 bra 	$L__BB3_99;
	add.s32 	%r76, %r58, %r193;
	setp.lt.s32 	%p51, %r76, 0;
	setp.ge.s32 	%p52, %r76, %r119;
	not.b32 	%r138, %r193;
	add.s32 	%r139, %r120, %r138;
	mul.wide.s32 	%rd48, %r139, 8;
	add.s64 	%rd9, %rd2, %rd48;
	or.pred  	%p53, %p51, %p52;
	@%p53 bra 	$L__BB3_96;
	mul.wide.u32 	%rd49, %r76, 8;
	add.s64 	%rd50, %rd3, %rd49;
	ld.global.nc.f64 	%fd153, [%rd50];
	ld.global.nc.f64 	%fd154, [%rd9];
	fma.rn.f64 	%fd307, %fd153, %fd154, %fd307;
$L__BB3_96:
	add.s32 	%r77, %r76, 1;
	setp.lt.s32 	%p54, %r77, 0;
	setp.ge.s32 	%p55, %r77, %r119;
	or.pred  	%p56, %p54, %p55;
	@%p56 bra 	$L__BB3_98;
	mul.wide.u32 	%rd51, %r77, 8;
	add.s64 	%rd52, %rd3, %rd51;
	ld.global.nc.f64 	%fd155, [%rd52];
	ld.global.nc.f64 	%fd156, [%rd9+-8];
	fma.rn.f64 	%fd307, %fd155, %fd156, %fd307;
$L__BB3_98:
	add.s32 	%r193, %r193, 2;
$L__BB3_99:
	setp.eq.s32 	%p57, %r55, 0;
	@%p57 bra 	$L__BB3_102;
	add.s32 	%r80, %r58, %r193;
	setp.lt.s32 	%p58, %r80, 0;
	setp.ge.s32 	%p59, %r80, %r119;
	or.pred  	%p60, %p58, %p59;
	@%p60 bra 	$L__BB3_102;
	mul.wide.u32 	%rd53, %r80, 8;
	add.s64 	%rd54, %rd3, %rd53;
	ld.global.nc.f64 	%fd157, [%rd54];
	not.b32 	%r140, %r193;
	add.s32 	%r141, %r120, %r140;
	mul.wide.s32 	%rd55, %r141, 8;
	add.s64 	%rd56, %rd2, %rd55;
	ld.global.nc.f64 	%fd158, [%rd56];
	fma.rn.f64 	%fd307, %fd157, %fd158, %fd307;
$L__BB3_102:
	mul.wide.s32 	%rd57, %r1, 8;
	add.s64 	%rd58, %rd1, %rd57;
	st.global.f64 	[%rd58], %fd307;
	add.s32 	%r1, %r1, %r2;
	setp.lt.s32 	%p61, %r1, %r122;
	@%p61 bra 	$L__BB3_62;
	bra.uni 	$L__BB3_150;
$L__BB3_103:
	setp.eq.s16 	%p5, %rs1, 0;
	@%p5 bra 	$L__BB3_104;
	bra.uni 	$L__BB3_105;
$L__BB3_104:
	mul.wide.s32 	%rd19, %r1, 8;
	add.s64 	%rd20, %rd1, %rd19;
	mov.b64 	%rd21, 0;
	st.global.u64 	[%rd20], %rd21;
	add.s32 	%r1, %r1, %r2;
	setp.lt.s32 	%p7, %r1, %r122;
	@%p7 bra 	$L__BB3_104;
	bra.uni 	$L__BB3_150;
$L__BB3_105:
	mul.wide.s32 	%rd16, %r1, 8;
	add.s64 	%rd17, %rd1, %rd16;
	mov.b64 	%rd18, 0;
	st.global.u64 	[%rd17], %rd18;
	add.s32 	%r1, %r1, %r2;
	setp.lt.s32 	%p6, %r1, %r122;
	@%p6 bra 	$L__BB3_105;
	bra.uni 	$L__BB3_150;
$L__BB3_106:
	setp.gt.s32 	%p128, %r120, 0;
	@%p128 bra 	$L__BB3_107;
	bra.uni 	$L__BB3_149;
$L__BB3_107:
	add.s32 	%r86, %r120, -1;
	and.b32  	%r87, %r120, 7;
	add.s32 	%r88, %r87, -1;
	and.b32  	%r89, %r120, 3;
	and.b32  	%r90, %r120, 2147483640;
	and.b32  	%r91, %r120, 1;
$L__BB3_108:
	setp.lt.u32 	%p130, %r86, 7;
	sub.s32 	%r170, %r1, %r120;
	add.s32 	%r93, %r170, 1;
	mov.f64 	%fd329, 0d0000000000000000;
	mov.b32 	%r200, 0;
	@%p130 bra 	$L__BB3_127;
	mov.f64 	%fd329, 0d0000000000000000;
	mov.b32 	%r198, 0;
$L__BB3_110:
	.pragma "nounroll";
	add.s32 	%r95, %r93, %r198;
	setp.lt.s32 	%p131, %r95, 0;
	setp.ge.s32 	%p132, %r95, %r119;
	not.b32 	%r172, %r198;
	add.s32 	%r173, %r120, %r172;
	mul.wide.s32 	%rd127, %r173, 8;
	add.s64 	%rd10, %rd2, %rd127;
	or.pred  	%p133, %p131, %p132;
	@%p133 bra 	$L__BB3_112;
	mul.wide.u32 	%rd128, %r95, 8;
	add.s64 	%rd129, %rd3, %rd128;
	ld.global.nc.f64 	%fd244, [%rd129];
	ld.global.nc.f64 	%fd245, [%rd10];
	fma.rn.f64 	%fd329, %fd244, %fd245, %fd329;
$L__BB3_112:
	add.s32 	%r96, %r95, 1;
	setp.lt.s32 	%p134, %r96, 0;
	setp.ge.s32 	%p135, %r96, %r119;
	or.pred  	%p136, %p134, %p135;
	@%p136 bra 	$L__BB3_114;
	mul.wide.u32 	%rd130, %r96, 8;
	add.s64 	%rd131, %rd3, %rd130;
	ld.global.nc.f64 	%fd246, [%rd131];
	ld.global.nc.f64 	%fd247, [%rd10+-8];
	fma.rn.f64 	%fd329, %fd246, %fd247, %fd329;
$L__BB3_114:
	add.s32 	%r97, %r95, 2;
	setp.lt.s32 	%p137, %r97, 0;
	setp.ge.s32 	%p138, %r97, %r119;
	or.pred  	%p139, %p137, %p138;
	@%p139 bra 	$L__BB3_116;
	mul.wide.u32 	%rd132, %r97, 8;
	add.s64 	%rd133, %rd3, %rd132;
	ld.global.nc.f64 	%fd248, [%rd133];
	ld.global.nc.f64 	%fd249, [%rd10+-16];
	fma.rn.f64 	%fd329, %fd248, %fd249, %fd329;
$L__BB3_116:
	add.s32 	%r98, %r95, 3;
	setp.lt.s32 	%p140, %r98, 0;
	setp.ge.s32 	%p141, %r98, %r119;
	or.pred  	%p142, %p140, %p141;
	@%p142 bra 	$L__BB3_118;
	mul.wide.u32 	%rd134, %r98, 8;
	add.s64 	%rd135, %rd3, %rd134;
	ld.global.nc.f64 	%fd250, [%rd135];
	ld.global.nc.f64 	%fd251, [%rd10+-24];
	fma.rn.f64 	%fd329, %fd250, %fd251, %fd329;
$L__BB3_118:
	add.s32 	%r99, %r95, 4;
	setp.lt.s32 	%p143, %r99, 0;
	setp.ge.s32 	%p144, %r99, %r119;
	or.pred  	%p145, %p143, %p144;
	@%p145 bra 	$L__BB3_120;
	mul.wide.u32 	%rd136, %r99, 8;
	add.s64 	%rd137, %rd3, %rd136;
	ld.global.nc.f64 	%fd252, [%rd137];
	ld.global.nc.f64 	%fd253, [%rd10+-32];
	fma.rn.f64 	%fd329, %fd252, %fd253, %fd329;
$L__BB3_120:
	add.s32 	%r100, %r95, 5;
	setp.lt.s32 	%p146, %r100, 0;
	setp.ge.s32 	%p147, %r100, %r119;
	or.pred  	%p148, %p146, %p147;
	@%p148 bra 	$L__BB3_122;
	mul.wide.u32 	%rd138, %r100, 8;
	add.s64 	%rd139, %rd3, %rd138;
	ld.global.nc.f64 	%fd254, [%rd139];
	ld.global.nc.f64 	%fd255, [%rd10+-40];
	fma.rn.f64 	%fd329, %fd254, %fd255, %fd329;
$L__BB3_122:
	add.s32 	%r101, %r95, 6;
	setp.lt.s32 	%p149, %r101, 0;
	setp.ge.s32 	%p150, %r101, %r119;
	or.pred  	%p151, %p149, %p150;
	@%p151 bra 	$L__BB3_124;
	mul.wide.u32 	%rd140, %r101, 8;
	add.s64 	%rd141, %rd3, %rd140;
	ld.global.nc.f64 	%fd256, [%rd141];
	ld.global.nc.f64 	%fd257, [%rd10+-48];
	fma.rn.f64 	%fd329, %fd256, %fd257, %fd329;
$L__BB3_124:
	add.s32 	%r102, %r95, 7;
	setp.lt.s32 	%p152, %r102, 0;
	setp.ge.s32 	%p153, %r102, %r119;
	or.pred  	%p154, %p152, %p153;
	@%p154 bra 	$L__BB3_126;
	mul.wide.u32 	%rd142, %r102, 8;
	add.s64 	%rd143, %rd3, %rd142;
	ld.global.nc.f64 	%fd258, [%rd143];
	ld.global.nc.f64 	%fd259, [%rd10+-56];
	fma.rn.f64 	%fd329, %fd258, %fd259, %fd329;
$L__BB3_126:
	add.s32 	%r198, %r198, 8;
	setp.eq.s32 	%p155, %r198, %r90;
	mov.u32 	%r200, %r90;
	@%p155 bra 	$L__BB3_127;
	bra.uni 	$L__BB3_110;
$L__BB3_127:
	setp.eq.s32 	%p156, %r87, 0;
	@%p156 bra 	$L__BB3_148;
	setp.lt.u32 	%p157, %r88, 3;
	@%p157 bra 	$L__BB3_138;
	add.s32 	%r105, %r93, %r200;
	setp.lt.s32 	%p158, %r105, 0;
	setp.ge.s32 	%p159, %r105, %r119;
	not.b32 	%r174, %r200;
	add.s32 	%r175, %r120, %r174;
	mul.wide.s32 	%rd144, %r175, 8;
	add.s64 	%rd11, %rd2, %rd144;
	or.pred  	%p160, %p158, %p159;
	@%p160 bra 	$L__BB3_131;
	mul.wide.u32 	%rd145, %r105, 8;
	add.s64 	%rd146, %rd3, %rd145;
	ld.global.nc.f64 	%fd261, [%rd146];
	ld.global.nc.f64 	%fd262, [%rd11];
	fma.rn.f64 	%fd329, %fd261, %fd262, %fd329;
$L__BB3_131:
	add.s32 	%r106, %r105, 1;
	setp.lt.s32 	%p161, %r106, 0;
	setp.ge.s32 	%p162, %r106, %r119;
	or.pred  	%p163, %p161, %p162;
	@%p163 bra 	$L__BB3_133;
	mul.wide.u32 	%rd147, %r106, 8;
	add.s64 	%rd148, %rd3, %rd147;
	ld.global.nc.f64 	%fd263, [%rd148];
	ld.global.nc.f64 	%fd264, [%rd11+-8];
	fma.rn.f64 	%fd329, %fd263, %fd264, %fd329;
$L__BB3_133:
	add.s32 	%r107, %r105, 2;
	setp.lt.s32 	%p164, %r107, 0;
	setp.ge.s32 	%p165, %r107, %r119;
	or.pred  	%p166, %p164, %p165;
	@%p166 bra 	$L__BB3_135;
	mul.wide.u32 	%rd149, %r107, 8;
	add.s64 	%rd150, %rd3, %rd149;
	ld.global.nc.f64 	%fd265, [%rd150];
	ld.global.nc.f64 	%fd266, [%rd11+-16];
	fma.rn.f64 	%fd329, %fd265, %fd266, %fd329;
$L__BB3_135:
	add.s32 	%r108, %r105, 3;
	setp.lt.s32 	%p167, %r108, 0;
	setp.ge.s32 	%p168, %r108, %r119;
	or.pred  	%p169, %p167, %p168;
	@%p169 bra 	$L__BB3_137;
	mul.wide.u32 	%rd151, %r108, 8;
	add.s64 	%rd152, %rd3, %rd151;
	ld.global.nc.f64 	%fd267, [%rd152];
	ld.global.nc.f64 	%fd268, [%rd11+-24];
	fma.rn.f64 	%fd329, %fd267, %fd268, %fd329;
$L__BB3_137:
	add.s32 	%r200, %r200, 4;
$L__BB3_138:
	setp.eq.s32 	%p170, %r89, 0;
	@%p170 bra 	$L__BB3_148;
	setp.eq.s32 	%p171, %r89, 1;
	@%p171 bra 	$L__BB3_145;
	add.s32 	%r111, %r93, %r200;
	setp.lt.s32 	%p172, %r111, 0;
	setp.ge.s32 	%p173, %r111, %r119;
	not.b32 	%r176, %r200;
	add.s32 	%r177, %r120, %r176;
	mul.wide.s32 	%rd153, %r177, 8;
	add.s64 	%rd12, %rd2, %rd153;
	or.pred  	%p174, %p172, %p173;
	@%p174 bra 	$L__BB3_142;
	mul.wide.u32 	%rd154, %r111, 8;
	add.s64 	%rd155, %rd3, %rd154;
	ld.global.nc.f64 	%fd270, [%rd155];
	ld.global.nc.f64 	%fd271, [%rd12];
	fma.rn.f64 	%fd329, %fd270, %fd271, %fd329;
$L__BB3_142:
	add.s32 	%r112, %r111, 1;
	setp.lt.s32 	%p175, %r112, 0;
	setp.ge.s32 	%p176, %r112, %r119;
	or.pred  	%p177, %p175, %p176;
	@%p177 bra 	$L__BB3_144;
	mul.wide.u32 	%rd156, %r112, 8;
	add.s64 	%rd157, %rd3, %rd156;
	ld.global.nc.f64 	%fd272, [%rd157];
	ld.global.nc.f64 	%fd273, [%rd12+-8];
	fma.rn.f64 	%fd329, %fd272, %fd273, %fd329;
$L__BB3_144:
	add.s32 	%r200, %r200, 2;
$L__BB3_145:
	setp.eq.s32 	%p178, %r91, 0;
	@%p178 bra 	$L__BB3_148;
	add.s32 	%r115, %r93, %r200;
	setp.lt.s32 	%p179, %r115, 0;
	setp.ge.s32 	%p180, %r115, %r119;
	or.pred  	%p181, %p179, %p180;
	@%p181 bra 	$L__BB3_148;
	mul.wide.u32 	%rd158, %r115, 8;
	add.s64 	%rd159, %rd3, %rd158;
	ld.global.nc.f64 	%fd274, [%rd159];
	not.b32 	%r178, %r200;
	add.s32 	%r179, %r120, %r178;
	mul.wide.s32 	%rd160, %r179, 8;
	add.s64 	%rd161, %rd2, %rd160;
	ld.global.nc.f64 	%fd275, [%rd161];
	fma.rn.f64 	%fd329, %fd274, %fd275, %fd329;
$L__BB3_148:
	mul.wide.s32 	%rd162, %r1, 8;
	add.s64 	%rd163, %rd1, %rd162;
	st.global.f64 	[%rd163], %fd329;
	add.s32 	%r1, %r1, %r2;
	setp.lt.s32 	%p182, %r1, %r122;
	@%p182 bra 	$L__BB3_108;
	bra.uni 	$L__BB3_150;
$L__BB3_149:
	mul.wide.s32 	%rd124, %r1, 8;
	add.s64 	%rd125, %rd1, %rd124;
	mov.b64 	%rd126, 0;
	st.global.u64 	[%rd125], %rd126;
	add.s32 	%r1, %r1, %r2;
	setp.lt.s32 	%p129, %r1, %r122;
	@%p129 bra 	$L__BB3_149;
$L__BB3_150:
	ret;

}
	// .globl	_cupy_convolve_complex64
.visible .entry _cupy_convolve_complex64(
	.param .u64 .ptr .align 1 _cupy_convolve_complex64_param_0,
	.param .u32 _cupy_convolve_complex64_param_1,
	.param .u64 .ptr .align 1 _cupy_convolve_complex64_param_2,
	.param .u32 _cupy_convolve_complex64_param_3,
	.param .u32 _cupy_convolve_complex64_param_4,
	.param .u8 _cupy_convolve_complex64_param_5,
	.param .u64 .ptr .align 1 _cupy_convolve_complex64_param_6,
	.param .u32 _cupy_convolve_complex64_param_7
)
.maxntid 512
{
	.reg .pred 	%p<105>;
	.reg .b16 	%rs<2>;
	.reg .b32 	%r<163>;
	.reg .b32 	%f<594>;
	.reg .b64 	%rd<108>;

	ld.param.u64 	%rd10, [_cupy_convolve_complex64_param_0];
	ld.param.u32 	%r88, [_cupy_convolve_complex64_param_1];
	ld.param.u64 	%rd11, [_cupy_convolve_complex64_param_2];
	ld.param.u32 	%r89, [_cupy_convolve_complex64_param_3];
	ld.param.u32 	%r90, [_cupy_convolve_complex64_param_4];
	ld.param.s8 	%rs1, [_cupy_convolve_complex64_param_5];
	ld.param.u64 	%rd12, [_cupy_convolve_complex64_param_6];
	ld.param.u32 	%r91, [_cupy_convolve_complex64_param_7];
	cvta.to.global.u64 	%rd1, %rd12;
	cvta.to.global.u64 	%rd2, %rd11;
	cvta.to.global.u64 	%rd3, %rd10;
	mov.u32 	%r92, %ctaid.x;
	mov.u32 	%r93, %ntid.x;
	mov.u32 	%r94, %tid.x;
	mad.lo.s32 	%r1, %r92, %r93, %r94;
	mov.u32 	%r95, %nctaid.x;
	mul.lo.s32 	%r2, %r93, %r95;
	setp.ge.s32 	%p1, %r1, %r91;
	@%p1 bra 	$L__BB4_93;
	setp.eq.s32 	%p2, %r90, 1;
	@%p2 bra 	$L__BB4_17;
	setp.ne.s32 	%p3, %r90, 0;
	@%p3 bra 	$L__BB4_68;
	add.s32 	%r3, %r89, -1;
	and.b32  	%r4, %r89, 7;
	add.s32 	%r5, %r4, -1;
	and.b32  	%r6, %r89, 3;
	and.b32  	%r7, %r89, 2147483640;
	and.b32  	%r8, %r89, 1;
$L__BB4_4:
	setp.gt.s32 	%p63, %r89, 0;
	setp.gt.s32 	%p64, %r1, -1;
	setp.lt.s32 	%p65, %r1, %r88;
	and.pred  	%p66, %p64, %p63;
	and.pred  	%p67, %p66, %p65;
	mov.f32 	%f508, 0f00000000;
	mov.f32 	%f509, %f508;
	@%p67 bra 	$L__BB4_6;
$L__BB4_5:
	mul.wide.s32 	%rd83, %r1, 8;
	add.s64 	%rd84, %rd1, %rd83;
	st.global.v2.f32 	[%rd84], {%f508, %f509};
	add.s32 	%r1, %r1, %r2;
	setp.lt.s32 	%p75, %r1, %r91;
	@%p75 bra 	$L__BB4_4;
	bra.uni 	$L__BB4_93;
$L__BB4_6:
	setp.lt.u32 	%p68, %r3, 7;
	mov.f32 	%f509, 0f00000000;
	mov.b32 	%r144, 0;
	mov.f32 	%f508, %f509;
	@%p68 bra 	$L__BB4_9;
	mov.f32 	%f509, 0f00000000;
	mov.b32 	%r142, 0;
$L__BB4_8:
	.pragma "nounroll";
	add.s32 	%r122, %r142, %r1;
	mul.wide.u32 	%rd57, %r122, 8;
	add.s64 	%rd58, %rd3, %rd57;
	not.b32 	%r123, %r142;
	add.s32 	%r124, %r89, %r123;
	mul.wide.s32 	%rd59, %r124, 8;
	add.s64 	%rd60, %rd2, %rd59;
	ld.global.nc.v2.f32 	{%f279, %f280}, [%rd58];
	ld.global.nc.v2.f32 	{%f281, %f282}, [%rd60];
	mul.f32 	%f283, %f279, %f281;
	mul.f32 	%f284, %f280, %f282;
	sub.f32 	%f285, %f283, %f284;
	mul.f32 	%f286, %f280, %f281;
	fma.rn.f32 	%f287, %f282, %f279, %f286;
	add.f32 	%f288, %f508, %f285;
	add.f32 	%f289, %f509, %f287;
	ld.global.nc.v2.f32 	{%f290, %f291}, [%rd58+8];
	ld.global.nc.v2.f32 	{%f292, %f293}, [%rd60+-8];
	mul.f32 	%f294, %f290, %f292;
	mul.f32 	%f295, %f291, %f293;
	sub.f32 	%f296, %f294, %f295;
	mul.f32 	%f297, %f291, %f292;
	fma.rn.f32 	%f298, %f293, %f290, %f297;
	add.f32 	%f299, %f288, %f296;
	add.f32 	%f300, %f289, %f298;
	ld.global.nc.v2.f32 	{%f301, %f302}, [%rd58+16];
	ld.global.nc.v2.f32 	{%f303, %f304}, [%rd60+-16];
	mul.f32 	%f305, %f301, %f303;
	mul.f32 	%f306, %f302, %f304;
	sub.f32 	%f307, %f305, %f306;
	mul.f32 	%f308, %f302, %f303;
	fma.rn.f32 	%f309, %f304, %f301, %f308;
	add.f32 	%f310, %f299, %f307;
	add.f32 	%f311, %f300, %f309;
	ld.global.nc.v2.f32 	{%f312, %f313}, [%rd58+24];
	ld.global.nc.v2.f32 	{%f314, %f315}, [%rd60+-24];
	mul.f32 	%f316, %f312, %f314;
	mul.f32 	%f317, %f313, %f315;
	sub.f32 	%f318, %f316, %f317;
	mul.f32 	%f319, %f313, %f314;
	fma.rn.f32 	%f320, %f315, %f312, %f319;
	add.f32 	%f321, %f310, %f318;
	add.f32 	%f322, %f311, %f320;
	ld.global.nc.v2.f32 	{%f323, %f324}, [%rd58+32];
	ld.global.nc.v2.f32 	{%f325, %f326}, [%rd60+-32];
	mul.f32 	%f327, %f323, %f325;
	mul.f32 	%f328, %f324, %f326;
	sub.f32 	%f329, %f327, %f328;
	mul.f32 	%f330, %f324, %f325;
	fma.rn.f32 	%f331, %f326, %f323, %f330;
	add.f32 	%f332, %f321, %f329;
	add.f32 	%f333, %f322, %f331;
	ld.global.nc.v2.f32 	{%f334, %f335}, [%rd58+40];
	ld.global.nc.v2.f32 	{%f336, %f337}, [%rd60+-40];
	mul.f32 	%f338, %f334, %f336;
	mul.f32 	%f339, %f335, %f337;
	sub.f32 	%f340, %f338, %f339;
	mul.f32 	%f341, %f335, %f336;
	fma.rn.f32 	%f342, %f337, %f334, %f341;
	add.f32 	%f343, %f332, %f340;
	add.f32 	%f344, %f333, %f342;
	ld.global.nc.v2.f32 	{%f345, %f346}, [%rd58+48];
	ld.global.nc.v2.f32 	{%f347, %f348}, [%rd60+-48];
	mul.f32 	%f349, %f345, %f347;
	mul.f32 	%f350, %f346, %f348;
	sub.f32 	%f351, %f349, %f350;
	mul.f32 	%f352, %f346, %f347;
	fma.rn.f32 	%f353, %f348, %f345, %f352;
	add.f32 	%f354, %f343, %f351;
	add.f32 	%f355, %f344, %f353;
	ld.global.nc.v2.f32 	{%f356, %f357}, [%rd58+56];
	ld.global.nc.v2.f32 	{%f358, %f359}, [%rd60+-56];
	mul.f32 	%f360, %f356, %f358;
	mul.f32 	%f361, %f357, %f359;
	sub.f32 	%f362, %f360, %f361;
	mul.f32 	%f363, %f357, %f358;
	fma.rn.f32 	%f364, %f359, %f356, %f363;
	add.f32 	%f508, %f354, %f362;
	add.f32 	%f509, %f355, %f364;
	add.s32 	%r142, %r142, 8;
	setp.eq.s32 	%p69, %r142, %r7;
	mov.u32 	%r144, %r7;
	@%p69 bra 	$L__BB4_9;
	bra.uni 	$L__BB4_8;
$L__BB4_9:
	setp.eq.s32 	%p70, %r4, 0;
	@%p70 bra 	$L__BB4_5;
	setp.lt.u32 	%p71, %r5, 3;
	@%p71 bra 	$L__BB4_12;
	add.s32 	%r125, %r144, %r1;
	mul.wide.u32 	%rd61, %r125, 8;
	add.s64 	%rd62, %rd3, %rd61;
	not.b32 	%r126, %r144;
	add.s32 	%r127, %r89, %r126;
	mul.wide.s32 	%rd63, %r127, 8;
	add.s64 	%rd64, %rd2, %rd63;
	ld.global.nc.v2.f32 	{%f366, %f367}, [%rd62];
	ld.global.nc.v2.f32 	{%f368, %f369}, [%rd64];
	mul.f32 	%f370, %f366, %f368;
	mul.f32 	%f371, %f367, %f369;
	sub.f32 	%f372, %f370, %f371;
	mul.f32 	%f373, %f367, %f368;
	fma.rn.f32 	%f374, %f369, %f366, %f373;
	add.f32 	%f375, %f508, %f372;
	add.f32 	%f376, %f509, %f374;
	cvt.u64.u32 	%rd65, %r1;
	cvt.u64.u32 	%rd66, %r144;
	add.s64 	%rd67, %rd66, %rd65;
	shl.b64 	%rd68, %rd67, 3;
	add.s64 	%rd69, %rd3, %rd68;
	ld.global.nc.v2.f32 	{%f377, %f378}, [%rd69+8];
	ld.global.nc.v2.f32 	{%f379, %f380}, [%rd64+-8];
	mul.f32 	%f381, %f377, %f379;
	mul.f32 	%f382, %f378, %f380;
	sub.f32 	%f383, %f381, %f382;
	mul.f32 	%f384, %f378, %f379;
	fma.rn.f32 	%f385, %f380, %f377, %f384;
	add.f32 	%f386, %f375, %f383;
	add.f32 	%f387, %f376, %f385;
	ld.global.nc.v2.f32 	{%f388, %f389}, [%rd69+16];
	ld.global.nc.v2.f32 	{%f390, %f391}, [%rd64+-16];
	mul.f32 	%f392, %f388, %f390;
	mul.f32 	%f393, %f389, %f391;
	sub.f32 	%f394, %f392, %f393;
	mul.f32 	%f395, %f389, %f390;
	fma.rn.f32 	%f396, %f391, %f388, %f395;
	add.f32 	%f397, %f386, %f394;
	add.f32 	%f398, %f387, %f396;
	ld.global.nc.v2.f32 	{%f399, %f400}, [%rd69+24];
	ld.global.nc.v2.f32 	{%f401, %f402}, [%rd64+-24];
	mul.f32 	%f403, %f399, %f401;
	mul.f32 	%f404, %f400, %f402;
	sub.f32 	%f405, %f403, %f404;
	mul.f32 	%f406, %f400, %f401;
	fma.rn.f32 	%f407, %f402, %f399, %f406;
	add.f32 	%f508, %f397, %f405;
	add.f32 	%f509, %f398, %f407;
	add.s32 	%r144, %r144, 4;
$L__BB4_12:
	setp.eq.s32 	%p72, %r6, 0;
	@%p72 bra 	$L__BB4_5;
	setp.eq.s32 	%p73, %r6, 1;
	@%p73 bra 	$L__BB4_15;
	add.s32 	%r128, %r144, %r1;
	mul.wide.u32 	%rd70, %r128, 8;
	add.s64 	%rd71, %rd3, %rd70;
	not.b32 	%r129, %r144;
	add.s32 	%r130, %r89, %r129;
	mul.wide.s32 	%rd72, %r130, 8;
	add.s64 	%rd73, %rd2, %rd72;
	ld.global.nc.v2.f32 	{%f409, %f410}, [%rd71];
	ld.global.nc.v2.f32 	{%f411, %f412}, [%rd73];
	mul.f32 	%f413, %f409, %f411;
	mul.f32 	%f414, %f410, %f412;
	sub.f32 	%f415, %f413, %f414;
	mul.f32 	%f416, %f410, %f411;
	fma.rn.f32 	%f417, %f412, %f409, %f416;
	add.f32 	%f418, %f508, %f415;
	add.f32 	%f419, %f509, %f417;
	cvt.u64.u32 	%rd74, %r1;
	cvt.u64.u32 	%rd75, %r144;
	add.s64 	%rd76, %rd75, %rd74;
	shl.b64 	%rd77, %rd76, 3;
	add.s64 	%rd78, %rd3, %rd77;
	ld.global.nc.v2.f32 	{%f420, %f421}, [%rd78+8];
	ld.global.nc.v2.f32 	{%f422, %f423}, [%rd73+-8];
	mul.f32 	%f424, %f420, %f422;
	mul.f32 	%f425, %f421, %f423;
	sub.f32 	%f426, %f424, %f425;
	mul.f32 	%f427, %f421, %f422;
	fma.rn.f32 	%f428, %f423, %f420, %f427;
	add.f32 	%f508, %f418, %f426;
	add.f32 	%f509, %f419, %f428;
	add.s32 	%r144, %r144, 2;
$L__BB4_15:
	setp.eq.s32 	%p74, %r8, 0;
	@%p74 bra 	$L__BB4_5;
	add.s32 	%r131, %r144, %r1;
	mul.wide.u32 	%rd79, %r131, 8;
	add.s64 	%rd80, %rd3, %rd79;
	not.b32 	%r132, %r144;
	add.s32 	%r133, %r89, %r132;
	mul.wide.s32 	%rd81, %r133, 8;
	add.s64 	%rd82, %rd2, %rd81;
	ld.global.nc.v2.f32 	{%f429, %f430}, [%rd80];
	ld.global.nc.v2.f32 	{%f431, %f432}, [%rd82];
	mul.f32 	%f433, %f429, %f431;
	mul.f32 	%f434, %f430, %f432;
	sub.f32 	%f435, %f433, %f434;
	mul.f32 	%f436, %f430, %f431;
	fma.rn.f32 	%f437, %f432, %f429, %f436;
	add.f32 	%f508, %f508, %f435;
	add.f32 	%f509, %f509, %f437;
	bra.uni 	$L__BB4_5;
$L__BB4_17:
	setp.lt.s32 	%p4, %r89, 1;
	@%p4 bra 	$L__BB4_65;
	setp.ne.s16 	%p8, %rs1, 0;
	@%p8 bra 	$L__BB4_42;
	add.s32 	%r18, %r89, -1;
	and.b32  	%r19, %r89, 3;
	and.b32  	%r20, %r89, 2147483644;
	and.b32  	%r21, %r89, 1;
	shr.u32 	%r109, %r89, 31;
	add.s32 	%r110, %r89, %r109;
	shr.s32 	%r111, %r110, 1;
	neg.s32 	%r22, %r111;
$L__BB4_20:
	setp.lt.u32 	%p36, %r18, 3;
	add.s32 	%r24, %r22, %r1;
	mov.f32 	%f525, 0f00000000;
	mov.b32 	%r149, 0;
	mov.f32 	%f524, %f525;
	@%p36 bra 	$L__BB4_31;
	mov.f32 	%f525, 0f00000000;
	mov.b32 	%r147, 0;
$L__BB4_22:
	.pragma "nounroll";
	add.s32 	%r26, %r24, %r147;
	setp.lt.s32 	%p37, %r26, 0;
	setp.ge.s32 	%p38, %r26, %r88;
	not.b32 	%r114, %r147;
	add.s32 	%r115, %r89, %r114;
	mul.wide.s32 	%rd37, %r115, 8;
	add.s64 	%rd4, %rd2, %rd37;
	or.pred  	%p39, %p37, %p38;
	@%p39 bra 	$L__BB4_24;
	mul.wide.u32 	%rd38, %r26, 8;
	add.s64 	%rd39, %rd3, %rd38;
	ld.global.nc.v2.f32 	{%f211, %f212}, [%rd39];
	ld.global.nc.v2.f32 	{%f213, %f214}, [%rd4];
	mul.f32 	%f215, %f211, %f213;
	mul.f32 	%f216, %f212, %f214;
	sub.f32 	%f217, %f215, %f216;
	mul.f32 	%f218, %f212, %f213;
	fma.rn.f32 	%f219, %f214, %f211, %f218;
	add.f32 	%f524, %f524, %f217;
	add.f32 	%f525, %f525, %f219;
$L__BB4_24:
	add.s32 	%r27, %r26, 1;
	setp.lt.s32 	%p40, %r27, 0;
	setp.ge.s32 	%p41, %r27, %r88;
	or.pred  	%p42, %p40, %p41;
	@%p42 bra 	$L__BB4_26;
	mul.wide.u32 	%rd40, %r27, 8;
	add.s64 	%rd41, %rd3, %rd40;
	ld.global.nc.v2.f32 	{%f220, %f221}, [%rd41];
	ld.global.nc.v2.f32 	{%f222, %f223}, [%rd4+-8];
	mul.f32 	%f224, %f220, %f222;
	mul.f32 	%f225, %f221, %f223;
	sub.f32 	%f226, %f224, %f225;
	mul.f32 	%f227, %f221, %f222;
	fma.rn.f32 	%f228, %f223, %f220, %f227;
	add.f32 	%f524, %f524, %f226;
	add.f32 	%f525, %f525, %f228;
$L__BB4_26:
	add.s32 	%r28, %r26, 2;
	setp.lt.s32 	%p43, %r28, 0;
	setp.ge.s32 	%p44, %r28, %r88;
	or.pred  	%p45, %p43, %p44;
	@%p45 bra 	$L__BB4_28;
	mul.wide.u32 	%rd42, %r28, 8;
	add.s64 	%rd43, %rd3, %rd42;
	ld.global.nc.v2.f32 	{%f229, %f230}, [%rd43];
	ld.global.nc.v2.f32 	{%f231, %f232}, [%rd4+-16];
	mul.f32 	%f233, %f229, %f231;
	mul.f32 	%f234, %f230, %f232;
	sub.f32 	%f235, %f233, %f234;
	mul.f32 	%f236, %f230, %f231;
	fma.rn.f32 	%f237, %f232, %f229, %f236;
	add.f32 	%f524, %f524, %f235;
	add.f32 	%f525, %f525, %f237;
$L__BB4_28:
	add.s32 	%r29, %r26, 3;
	setp.lt.s32 	%p46, %r29, 0;
	setp.ge.s32 	%p47, %r29, %r88;
	or.pred  	%p48, %p46, %p47;
	@%p48 bra 	$L__BB4_30;
	mul.wide.u32 	%rd44, %r29, 8;
	add.s64 	%rd45, %rd3, %rd44;
	ld.global.nc.v2.f32 	{%f238, %f239}, [%rd45];
	ld.global.nc.v2.f32 	{%f240, %f241}, [%rd4+-24];
	mul.f32 	%f242, %f238, %f240;
	mul.f32 	%f243, %f239, %f241;
	sub.f32 	%f244, %f242, %f243;
	mul.f32 	%f245, %f239, %f240;
	fma.rn.f32 	%f246, %f241, %f238, %f245;
	add.f32 	%f524, %f524, %f244;
	add.f32 	%f525, %f525, %f246;
$L__BB4_30:
	add.s32 	%r147, %r147, 4;
	setp.eq.s32 	%p49, %r147, %r20;
	mov.u32 	%r149, %r20;
	@%p49 bra 	$L__BB4_31;
	bra.uni 	$L__BB4_22;
$L__BB4_31:
	setp.eq.s32 	%p50, %r19, 0;
	@%p50 bra 	$L__BB4_41;
	setp.eq.s32 	%p51, %r19, 1;
	@%p51 bra 	$L__BB4_38;
	add.s32 	%r32, %r24, %r149;
	setp.lt.s32 	%p52, %r32, 0;
	setp.ge.s32 	%p53, %r32, %r88;
	not.b32 	%r116, %r149;
	add.s32 	%r117, %r89, %r116;
	mul.wide.s32 	%rd46, %r117, 8;
	add.s64 	%rd5, %rd2, %rd46;
	or.pred  	%p54, %p52, %p53;
	@%p54 bra 	$L__BB4_35;
	mul.wide.u32 	%rd47, %r32, 8;
	add.s64 	%rd48, %rd3, %rd47;
	ld.global.nc.v2.f32 	{%f248, %f249}, [%rd48];
	ld.global.nc.v2.f32 	{%f250, %f251}, [%rd5];
	mul.f32 	%f252, %f248, %f250;
	mul.f32 	%f253, %f249, %f251;
	sub.f32 	%f254, %f252, %f253;
	mul.f32 	%f255, %f249, %f250;
	fma.rn.f32 	%f256, %f251, %f248, %f255;
	add.f32 	%f524, %f524, %f254;
	add.f32 	%f525, %f525, %f256;
$L__BB4_35:
	add.s32 	%r33, %r32, 1;
	setp.lt.s32 	%p55, %r33, 0;
	setp.ge.s32 	%p56, %r33, %r88;
	or.pred  	%p57, %p55, %p56;
	@%p57 bra 	$L__BB4_37;
	mul.wide.u32 	%rd49, %r33, 8;
	add.s64 	%rd50, %rd3, %rd49;
	ld.global.nc.v2.f32 	{%f257, %f258}, [%rd50];
	ld.global.nc.v2.f32 	{%f259, %f260}, [%rd5+-8];
	mul.f32 	%f261, %f257, %f259;
	mul.f32 	%f262, %f258, %f260;
	sub.f32 	%f263, %f261, %f262;
	mul.f32 	%f264, %f258, %f259;
	fma.rn.f32 	%f265, %f260, %f257, %f264;
	add.f32 	%f524, %f524, %f263;
	add.f32 	%f525, %f525, %f265;
$L__BB4_37:
	add.s32 	%r149, %r149, 2;
$L__BB4_38:
	setp.eq.s32 	%p58, %r21, 0;
	@%p58 bra 	$L__BB4_41;
	add.s32 	%r36, %r24, %r149;
	setp.lt.s32 	%p59, %r36, 0;
	setp.ge.s32 	%p60, %r36, %r88;
	or.pred  	%p61, %p59, %p60;
	@%p61 bra 	$L__BB4_41;
	mul.wide.u32 	%rd51, %r36, 8;
	add.s64 	%rd52, %rd3, %rd51;
	not.b32 	%r118, %r149;
	add.s32 	%r119, %r89, %r118;
	mul.wide.s32 	%rd53, %r119, 8;
	add.s64 	%rd54, %rd2, %rd53;
	ld.global.nc.v2.f32 	{%f266, %f267}, [%rd52];
	ld.global.nc.v2.f32 	{%f268, %f269}, [%rd54];
	mul.f32 	%f270, %f266, %f268;
	mul.f32 	%f271, %f267, %f269;
	sub.f32 	%f272, %f270, %f271;
	mul.f32 	%f273, %f267, %f268;
	fma.rn.f32 	%f274, %f269, %f266, %f273;
	add.f32 	%f524, %f524, %f272;
	add.f32 	%f525, %f525, %f274;
$L__BB4_41:
	mul.wide.s32 	%rd55, %r1, 8;
	add.s64 	%rd56, %rd1, %rd55;
	st.global.v2.f32 	[%rd56], {%f524, %f525};
	add.s32 	%r1, %r1, %r2;
	setp.lt.s32 	%p62, %r1, %r91;
	@%p62 bra 	$L__BB4_20;
	bra.uni 	$L__BB4_93;
$L__BB4_42:
	add.s32 	%r38, %r89, -1;
	and.b32  	%r39, %r89, 3;
	and.b32  	%r40, %r89, 2147483644;
	and.b32  	%r41, %r89, 1;
	add.s32 	%r96, %r88, -1;
	shr.u32 	%r97, %r96, 31;
	add.s32 	%r98, %r96, %r97;
	shr.s32 	%r99, %r98, 1;
	sub.s32 	%r100, %r99, %r89;
	add.s32 	%r42, %r100, 1;
$L__BB4_43:
	setp.lt.u32 	%p9, %r38, 3;
	add.s32 	%r44, %r42, %r1;
	mov.f32 	%f549, 0f00000000;
	mov.b32 	%r153, 0;
	mov.f32 	%f548, %f549;
	@%p9 bra 	$L__BB4_54;
	mov.f32 	%f549, 0f00000000;
	mov.b32 	%r151, 0;
$L__BB4_45:
	.pragma "nounroll";
	add.s32 	%r46, %r44, %r151;
	setp.lt.s32 	%p10, %r46, 0;
	setp.ge.s32 	%p11, %r46, %r88;
	not.b32 	%r103, %r151;
	add.s32 	%r104, %r89, %r103;
	mul.wide.s32 	%rd17, %r104, 8;
	add.s64 	%rd6, %rd2, %rd17;
	or.pred  	%p12, %p10, %p11;
	@%p12 bra 	$L__BB4_47;
	mul.wide.u32 	%rd18, %r46, 8;
	add.s64 	%rd19, %rd3, %rd18;
	ld.global.nc.v2.f32 	{%f144, %f145}, [%rd19];
	ld.global.nc.v2.f32 	{%f146, %f147}, [%rd6];
	mul.f32 	%f148, %f144, %f146;
	mul.f32 	%f149, %f145, %f147;
	sub.f32 	%f150, %f148, %f149;
	mul.f32 	%f151, %f145, %f146;
	fma.rn.f32 	%f152, %f147, %f144, %f151;
	add.f32 	%f548, %f548, %f150;
	add.f32 	%f549, %f549, %f152;
$L__BB4_47:
	add.s32 	%r47, %r46, 1;
	setp.lt.s32 	%p13, %r47, 0;
	setp.ge.s32 	%p14, %r47, %r88;
	or.pred  	%p15, %p13, %p14;
	@%p15 bra 	$L__BB4_49;
	mul.wide.u32 	%rd20, %r47, 8;
	add.s64 	%rd21, %rd3, %rd20;
	ld.global.nc.v2.f32 	{%f153, %f154}, [%rd21];
	ld.global.nc.v2.f32 	{%f155, %f156}, [%rd6+-8];
	mul.f32 	%f157, %f153, %f155;
	mul.f32 	%f158, %f154, %f156;
	sub.f32 	%f159, %f157, %f158;
	mul.f32 	%f160, %f154, %f155;
	fma.rn.f32 	%f161, %f156, %f153, %f160;
	add.f32 	%f548, %f548, %f159;
	add.f32 	%f549, %f549, %f161;
$L__BB4_49:
	add.s32 	%r48, %r46, 2;
	setp.lt.s32 	%p16, %r48, 0;
	setp.ge.s32 	%p17, %r48, %r88;
	or.pred  	%p18, %p16, %p17;
	@%p18 bra 	$L__BB4_51;
	mul.wide.u32 	%rd22, %r48, 8;
	add.s64 	%rd23, %rd3, %rd22;
	ld.global.nc.v2.f32 	{%f162, %f163}, [%rd23];
	ld.global.nc.v2.f32 	{%f164, %f165}, [%rd6+-16];
	mul.f32 	%f166, %f162, %f164;
	mul.f32 	%f167, %f163, %f165;
	sub.f32 	%f168, %f166, %f167;
	mul.f32 	%f169, %f163, %f164;
	fma.rn.f32 	%f170, %f165, %f162, %f169;
	add.f32 	%f548, %f548, %f168;
	add.f32 	%f549, %f549, %f170;
$L__BB4_51:
	add.s32 	%r49, %r46, 3;
	setp.lt.s32 	%p19, %r49, 0;
	setp.ge.s32 	%p20, %r49, %r88;
	or.pred  	%p21, %p19, %p20;
	@%p21 bra 	$L__BB4_53;
	mul.wide.u32 	%rd24, %r49, 8;
	add.s64 	%rd25, %rd3, %rd24;
	ld.global.nc.v2.f32 	{%f171, %f172}, [%rd25];
	ld.global.nc.v2.f32 	{%f173, %f174}, [%rd6+-24];
	mul.f32 	%f175, %f171, %f173;
	mul.f32 	%f176, %f172, %f174;
	sub.f32 	%f177, %f175, %f176;
	mul.f32 	%f178, %f172, %f173;
	fma.rn.f32 	%f179, %f174, %f171, %f178;
	add.f32 	%f548, %f548, %f177;
	add.f32 	%f549, %f549, %f179;
$L__BB4_53:
	add.s32 	%r151, %r151, 4;
	setp.eq.s32 	%p22, %r151, %r40;
	mov.u32 	%r153, %r40;
	@%p22 bra 	$L__BB4_54;
	bra.uni 	$L__BB4_45;
$L__BB4_54:
	setp.eq.s32 	%p23, %r39, 0;
	@%p23 bra 	$L__BB4_64;
	setp.eq.s32 	%p24, %r39, 1;
	@%p24 bra 	$L__BB4_61;
	add.s32 	%r52, %r44, %r153;
	setp.lt.s32 	%p25, %r52, 0;
	setp.ge.s32 	%p26, %r52, %r88;
	not.b32 	%r105, %r153;
	add.s32 	%r106, %r89, %r105;
	mul.wide.s32 	%rd26, %r106, 8;
	add.s64 	%rd7, %rd2, %rd26;
	or.pred  	%p27, %p25, %p26;
	@%p27 bra 	$L__BB4_58;
	mul.wide.u32 	%rd27, %r52, 8;
	add.s64 	%rd28, %rd3, %rd27;
	ld.global.nc.v2.f32 	{%f181, %f182}, [%rd28];
	ld.global.nc.v2.f32 	{%f183, %f184}, [%rd7];
	mul.f32 	%f185, %f181, %f183;
	mul.f32 	%f186, %f182, %f184;
	sub.f32 	%f187, %f185, %f186;
	mul.f32 	%f188, %f182, %f183;
	fma.rn.f32 	%f189, %f184, %f181, %f188;
	add.f32 	%f548, %f548, %f187;
	add.f32 	%f549, %f549, %f189;
$L__BB4_58:
	add.s32 	%r53, %r52, 1;
	setp.lt.s32 	%p28, %r53, 0;
	setp.ge.s32 	%p29, %r53, %r88;
	or.pred  	%p30, %p28, %p29;
	@%p30 bra 	$L__BB4_60;
	mul.wide.u32 	%rd29, %r53, 8;
	add.s64 	%rd30, %rd3, %rd29;
	ld.global.nc.v2.f32 	{%f190, %f191}, [%rd30];
	ld.global.nc.v2.f32 	{%f192, %f193}, [%rd7+-8];
	mul.f32 	%f194, %f190, %f192;
	mul.f32 	%f195, %f191, %f193;
	sub.f32 	%f196, %f194, %f195;
	mul.f32 	%f197, %f191, %f192;
	fma.rn.f32 	%f198, %f193, %f190, %f197;
	add.f32 	%f548, %f548, %f196;
	add.f32 	%f549, %f549, %f198;
$L__BB4_60:
	add.s32 	%r153, %r153, 2;
$L__BB4_61:
	setp.eq.s32 	%p31, %r41, 0;
	@%p31 bra 	$L__BB4_64;
	add.s32 	%r56, %r44, %r153;
	setp.lt.s32 	%p32, %r56, 0;
	setp.ge.s32 	%p33, %r56, %r88;
	or.pred  	%p34, %p32, %p33;
	@%p34 bra 	$L__BB4_64;
	mul.wide.u32 	%rd31, %r56, 8;
	add.s64 	%rd32, %rd3, %rd31;
	not.b32 	%r107, %r153;
	add.s32 	%r108, %r89, %r107;
	mul.wide.s32 	%rd33, %r108, 8;
	add.s64 	%rd34, %rd2, %rd33;
	ld.global.nc.v2.f32 	{%f199, %f200}, [%rd32];
	ld.global.nc.v2.f32 	{%f201, %f202}, [%rd34];
	mul.f32 	%f203, %f199, %f201;
	mul.f32 	%f204, %f200, %f202;
	sub.f32 	%f205, %f203, %f204;
	mul.f32 	%f206, %f200, %f201;
	fma.rn.f32 	%f207, %f202, %f199, %f206;
	add.f32 	%f548, %f548, %f205;
	add.f32 	%f549, %f549, %f207;
$L__BB4_64:
	mul.wide.s32 	%rd35, %r1, 8;
	add.s64 	%rd36, %rd1, %rd35;
	st.global.v2.f32 	[%rd36], {%f548, %f549};
	add.s32 	%r1, %r1, %r2;
	setp.lt.s32 	%p35, %r1, %r91;
	@%p35 bra 	$L__BB4_43;
	bra.uni 	$L__BB4_93;
$L__BB4_65:
	setp.eq.s16 	%p5, %rs1, 0;
	@%p5 bra 	$L__BB4_66;
	bra.uni 	$L__BB4_67;
$L__BB4_66:
	mul.wide.s32 	%rd15, %r1, 8;
	add.s64 	%rd16, %rd1, %rd15;
	mov.f32 	%f140, 0f00000000;
	st.global.v2.f32 	[%rd16], {%f140, %f140};
	add.s32 	%r1, %r1, %r2;
	setp.lt.s32 	%p7, %r1, %r91;
	@%p7 bra 	$L__BB4_66;
	bra.uni 	$L__BB4_93;
$L__BB4_67:
	mul.wide.s32 	%rd13, %r1, 8;
	add.s64 	%rd14, %rd1, %rd13;
	mov.f32 	%f139, 0f00000000;
	st.global.v2.f32 	[%rd14], {%f139, %f139};
	add.s32 	%r1, %r1, %r2;
	setp.lt.s32 	%p6, %r1, %r91;
	@%p6 bra 	$L__BB4_67;
	bra.uni 	$L__BB4_93;
$L__BB4_68:
	setp.gt.s32 	%p76, %r89, 0;
	@%p76 bra 	$L__BB4_69;
	bra.uni 	$L__BB4_92;
$L__BB4_69:
	add.s32 	%r62, %r89, -1;
	and.b32  	%r63, %r89, 3;
	and.b32  	%r64, %r89, 2147483644;
	and.b32  	%r65, %r89, 1;
	neg.s32 	%r66, %r64;
$L__BB4_70:
	setp.lt.u32 	%p78, %r62, 3;
	sub.s32 	%r135, %r1, %r89;
	add.s32 	%r68, %r135, 1;
	mov.f32 	%f573, 0f00000000;
	mov.b32 	%r161, 0;
	mov.f32 	%f572, %f573;
	@%p78 bra 	$L__BB4_81;
	add.s32 	%r157, %r135, 4;
	mov.f32 	%f573, 0f00000000;
	mov.u32 	%r158, %r62;
	mov.u32 	%r159, %r66;
$L__BB4_72:
	.pragma "nounroll";
	mul.wide.s32 	%rd87, %r158, 8;
	add.s64 	%rd88, %rd2, %rd87;
	add.s64 	%rd8, %rd88, -8;
	add.s32 	%r72, %r157, -2;
	add.s32 	%r73, %r157, -3;
	setp.lt.s32 	%p79, %r73, 0;
	setp.ge.s32 	%p80, %r73, %r88;
	or.pred  	%p81, %p79, %p80;
	@%p81 bra 	$L__BB4_74;
	mul.wide.u32 	%rd89, %r73, 8;
	add.s64 	%rd90, %rd3, %rd89;
	ld.global.nc.v2.f32 	{%f442, %f443}, [%rd90];
	ld.global.nc.v2.f32 	{%f444, %f445}, [%rd8+8];
	mul.f32 	%f446, %f442, %f444;
	mul.f32 	%f447, %f443, %f445;
	sub.f32 	%f448, %f446, %f447;
	mul.f32 	%f449, %f443, %f444;
	fma.rn.f32 	%f450, %f445, %f442, %f449;
	add.f32 	%f572, %f572, %f448;
	add.f32 	%f573, %f573, %f450;
$L__BB4_74:
	setp.lt.s32 	%p82, %r72, 0;
	setp.ge.s32 	%p83, %r72, %r88;
	or.pred  	%p84, %p82, %p83;
	@%p84 bra 	$L__BB4_76;
	mul.wide.u32 	%rd91, %r72, 8;
	add.s64 	%rd92, %rd3, %rd91;
	ld.global.nc.v2.f32 	{%f451, %f452}, [%rd92];
	ld.global.nc.v2.f32 	{%f453, %f454}, [%rd8];
	mul.f32 	%f455, %f451, %f453;
	mul.f32 	%f456, %f452, %f454;
	sub.f32 	%f457, %f455, %f456;
	mul.f32 	%f458, %f452, %f453;
	fma.rn.f32 	%f459, %f454, %f451, %f458;
	add.f32 	%f572, %f572, %f457;
	add.f32 	%f573, %f573, %f459;
$L__BB4_76:
	add.s32 	%r74, %r72, 1;
	setp.lt.s32 	%p85, %r74, 0;
	setp.ge.s32 	%p86, %r74, %r88;
	or.pred  	%p87, %p85, %p86;
	@%p87 bra 	$L__BB4_78;
	mul.wide.u32 	%rd93, %r74, 8;
	add.s64 	%rd94, %rd3, %rd93;
	ld.global.nc.v2.f32 	{%f460, %f461}, [%rd94];
	ld.global.nc.v2.f32 	{%f462, %f463}, [%rd8+-8];
	mul.f32 	%f464, %f460, %f462;
	mul.f32 	%f465, %f461, %f463;
	sub.f32 	%f466, %f464, %f465;
	mul.f32 	%f467, %f461, %f462;
	fma.rn.f32 	%f468, %f463, %f460, %f467;
	add.f32 	%f572, %f572, %f466;
	add.f32 	%f573, %f573, %f468;
$L__BB4_78:
	setp.lt.s32 	%p88, %r157, 0;
	setp.ge.s32 	%p89, %r157, %r88;
	or.pred  	%p90, %p88, %p89;
	@%p90 bra 	$L__BB4_80;
	mul.wide.u32 	%rd95, %r157, 8;
	add.s64 	%rd96, %rd3, %rd95;
	ld.global.nc.v2.f32 	{%f469, %f470}, [%rd96];
	ld.global.nc.v2.f32 	{%f471, %f472}, [%rd8+-16];
	mul.f32 	%f473, %f469, %f471;
	mul.f32 	%f474, %f470, %f472;
	sub.f32 	%f475, %f473, %f474;
	mul.f32 	%f476, %f470, %f471;
	fma.rn.f32 	%f477, %f472, %f469, %f476;
	add.f32 	%f572, %f572, %f475;
	add.f32 	%f573, %f573, %f477;
$L__BB4_80:
	add.s32 	%r159, %r159, 4;
	add.s32 	%r158, %r158, -4;
	add.s32 	%r157, %r157, 4;
	setp.eq.s32 	%p91, %r159, 0;
	mov.u32 	%r161, %r64;
	@%p91 bra 	$L__BB4_81;
	bra.uni 	$L__BB4_72;
$L__BB4_81:
	setp.eq.s32 	%p92, %r63, 0;
	@%p92 bra 	$L__BB4_91;
	setp.eq.s32 	%p93, %r63, 1;
	@%p93 bra 	$L__BB4_88;
	add.s32 	%r80, %r68, %r161;
	setp.lt.s32 	%p94, %r80, 0;
	setp.ge.s32 	%p95, %r80, %r88;
	not.b32 	%r137, %r161;
	add.s32 	%r138, %r89, %r137;
	mul.wide.s32 	%rd97, %r138, 8;
	add.s64 	%rd9, %rd2, %rd97;
	or.pred  	%p96, %p94, %p95;
	@%p96 bra 	$L__BB4_85;
	mul.wide.u32 	%rd98, %r80, 8;
	add.s64 	%rd99, %rd3, %rd98;
	ld.global.nc.v2.f32 	{%f479, %f480}, [%rd99];
	ld.global.nc.v2.f32 	{%f481, %f482}, [%rd9];
	mul.f32 	%f483, %f479, %f481;
	mul.f32 	%f484, %f480, %f482;
	sub.f32 	%f485, %f483, %f484;
	mul.f32 	%f486, %f480, %f481;
	fma.rn.f32 	%f487, %f482, %f479, %f486;
	add.f32 	%f572, %f572, %f485;
	add.f32 	%f573, %f573, %f487;
$L__BB4_85:
	add.s32 	%r81, %r80, 1;
	setp.lt.s32 	%p97, %r81, 0;
	setp.ge.s32 	%p98, %r81, %r88;
	or.pred  	%p99, %p97, %p98;
	@%p99 bra 	$L__BB4_87;
	mul.wide.u32 	%rd100, %r81, 8;
	add.s64 	%rd101, %rd3, %rd100;
	ld.global.nc.v2.f32 	{%f488, %f489}, [%rd101];
	ld.global.nc.v2.f32 	{%f490, %f491}, [%rd9+-8];
	mul.f32 	%f492, %f488, %f490;
	mul.f32 	%f493, %f489, %f491;
	sub.f32 	%f494, %f492, %f493;
	mul.f32 	%f495, %f489, %f490;
	fma.rn.f32 	%f496, %f491, %f488, %f495;
	add.f32 	%f572, %f572, %f494;
	add.f32 	%f573, %f573, %f496;
$L__BB4_87:
	add.s32 	%r161, %r161, 2;
$L__BB4_88:
	setp.eq.s32 	%p100, %r65, 0;
	@%p100 bra 	$L__BB4_91;
	add.s32 	%r84, %r68, %r161;
	setp.lt.s32 	%p101, %r84, 0;
	setp.ge.s32 	%p102, %r84, %r88;
	or.pred  	%p103, %p101, %p102;
	@%p103 bra 	$L__BB4_91;
	mul.wide.u32 	%rd102, %r84, 8;
	add.s64 	%rd103, %rd3, %rd102;
	not.b32 	%r139, %r161;
	add.s32 	%r140, %r89, %r139;
	mul.wide.s32 	%rd104, %r140, 8;
	add.s64 	%rd105, %rd2, %rd104;
	ld.global.nc.v2.f32 	{%f497, %f498}, [%rd103];
	ld.global.nc.v2.f32 	{%f499, %f500}, [%rd105];
	mul.f32 	%f501, %f497, %f499;
	mul.f32 	%f502, %f498, %f500;
	sub.f32 	%f503, %f501, %f502;
	mul.f32 	%f504, %f498, %f499;
	fma.rn.f32 	%f505, %f500, %f497, %f504;
	add.f32 	%f572, %f572, %f503;
	add.f32 	%f573, %f573, %f505;
$L__BB4_91:
	mul.wide.s32 	%rd106, %r1, 8;
	add.s64 	%rd107, %rd1, %rd106;
	st.global.v2.f32 	[%rd107], {%f572, %f573};
	add.s32 	%r1, %r1, %r2;
	setp.lt.s32 	%p104, %r1, %r91;
	@%p104 bra 	$L__BB4_70;
	bra.uni 	$L__BB4_93;
$L__BB4_92:
	mul.wide.s32 	%rd85, %r1, 8;
	add.s64 	%rd86, %rd1, %rd85;
	mov.f32 	%f438, 0f00000000;
	st.global.v2.f32 	[%rd86], {%f438, %f438};
	add.s32 	%r1, %r1, %r2;
	setp.lt.s32 	%p77, %r1, %r91;
	@%p77 bra 	$L__BB4_92;
$L__BB4_93:
	ret;

}
	// .globl	_cupy_convolve_complex128
.visible .entry _cupy_convolve_complex128(
	.param .u64 .ptr .align 1 _cupy_convolve_complex128_param_0,
	.param .u32 _cupy_convolve_complex128_param_1,
	.param .u64 .ptr .align 1 _cupy_convolve_complex128_param_2,
	.param .u32 _cupy_convolve_complex128_param_3,
	.param .u32 _cupy_convolve_complex128_param_4,
	.param .u8 _cupy_convolve_complex128_param_5,
	.param .u64 .ptr .align 1 _cupy_convolve_complex128_param_6,
	.param .u32 _cupy_convolve_complex128_param_7
)
.maxntid 512
{
	.reg .pred 	%p<105>;
	.reg .b16 	%rs<2>;
	.reg .b32 	%r<163>;
	.reg .b64 	%rd<108>;
	.reg .b64 	%fd<594>;

	ld.param.u64 	%rd10, [_cupy_convolve_complex128_param_0];
	ld.param.u32 	%r87, [_cupy_convolve_complex128_param_1];
	ld.param.u64 	%rd11, [_cupy_convolve_complex128_param_2];
	ld.param.u32 	%r88, [_cupy_convolve_complex128_param_3];
	ld.param.u32 	%r89, [_cupy_convolve_complex128_param_4];
	ld.param.s8 	%rs1, [_cupy_convolve_complex128_param_5];
	ld.param.u64 	%rd12, [_cupy_convolve_complex128_param_6];
	ld.param.u32 	%r90, [_cupy_convolve_complex128_param_7];
	cvta.to.global.u64 	%rd1, %rd12;
	cvta.to.global.u64 	%rd2, %rd11;
	cvta.to.global.u64 	%rd3, %rd10;
	mov.u32 	%r91, %ctaid.x;
	mov.u32 	%r92, %ntid.x;
	mov.u32 	%r93, %tid.x;
	mad.lo.s32 	%r1, %r91, %r92, %r93;
	mov.u32 	%r94, %nctaid.x;
	mul.lo.s32 	%r2, %r92, %r94;
	setp.ge.s32 	%p1, %r1, %r90;
	@%p1 bra 	$L__BB5_93;
	setp.eq.s32 	%p2, %r89, 1;
	@%p2 bra 	$L__BB5_17;
	setp.ne.s32 	%p3, %r89, 0;
	@%p3 bra 	$L__BB5_68;
	add.s32 	%r3, %r88, -1;
	and.b32  	%r4, %r88, 7;
	add.s32 	%r5, %r4, -1;
	and.b32  	%r6, %r88, 3;
	and.b32  	%r7, %r88, 2147483640;
	and.b32  	%r8, %r88, 1;
$L__BB5_4:
	setp.gt.s32 	%p63, %r88, 0;
	setp.gt.s32 	%p64, %r1, -1;
	setp.lt.s32 	%p65, %r1, %r87;
	and.pred  	%p66, %p64, %p63;
	and.pred  	%p67, %p66, %p65;
	mov.f64 	%fd508, 0d0000000000000000;
	mov.f64 	%fd509, %fd508;
	@%p67 bra 	$L__BB5_6;
$L__BB5_5:
	mul.wide.s32 	%rd83, %r1, 16;
	add.s64 	%rd84, %rd1, %rd83;
	st.global.v2.f64 	[%rd84], {%fd508, %fd509};
	add.s32 	%r1, %r1, %r2;
	setp.lt.s32 	%p75, %r1, %r90;
	@%p75 bra 	$L__BB5_4;
	bra.uni 	$L__BB5_93;
$L__BB5_6:
	setp.lt.u32 	%p68, %r3, 7;
	mov.f64 	%fd509, 0d0000000000000000;
	mov.b32 	%r144, 0;
	mov.f64 	%fd508, %fd509;
	@%p68 bra 	$L__BB5_9;
	mov.f64 	%fd509, 0d0000000000000000;
	mov.b32 	%r142, 0;
$L__BB5_8:
	.pragma "nounroll";
	add.s32 	%r121, %r142, %r1;
	mul.wide.u32 	%rd57, %r121, 16;
	add.s64 	%rd58, %rd3, %rd57;
	not.b32 	%r122, %r142;
	add.s32 	%r123, %r88, %r122;
	mul.wide.s32 	%rd59, %r123, 16;
	add.s64 	%rd60, %rd2, %rd59;
	ld.global.nc.v2.f64 	{%fd279, %fd280}, [%rd58];
	ld.global.nc.v2.f64 	{%fd281, %fd282}, [%rd60];
	mul.f64 	%fd283, %fd279, %fd281;
	mul.f64 	%fd284, %fd280, %fd282;
	sub.f64 	%fd285, %fd283, %fd284;
	mul.f64 	%fd286, %fd280, %fd281;
	fma.rn.f64 	%fd287, %fd282, %fd279, %fd286;
	add.f64 	%fd288, %fd508, %fd285;
	add.f64 	%fd289, %fd509, %fd287;
	ld.global.nc.v2.f64 	{%fd290, %fd291}, [%rd58+16];
	ld.global.nc.v2.f64 	{%fd292, %fd293}, [%rd60+-16];
	mul.f64 	%fd294, %fd290, %fd292;
	mul.f64 	%fd295, %fd291, %fd293;
	sub.f64 	%fd296, %fd294, %fd295;
	mul.f64 	%fd297, %fd291, %fd292;
	fma.rn.f64 	%fd298, %fd293, %fd290, %fd297;
	add.f64 	%fd299, %fd288, %fd296;
	add.f64 	%fd300, %fd289, %fd298;
	ld.global.nc.v2.f64 	{%fd301, %fd302}, [%rd58+32];
	ld.global.nc.v2.f64 	{%fd303, %fd304}, [%rd60+-32];
	mul.f64 	%fd305, %fd301, %fd303;
	mul.f64 	%fd306, %fd302, %fd304;
	sub.f64 	%fd307, %fd305, %fd306;
	mul.f64 	%fd308, %fd302, %fd303;
	fma.rn.f64 	%fd309, %fd304, %fd301, %fd308;
	add.f64 	%fd310, %fd299, %fd307;
	add.f64 	%fd311, %fd300, %fd309;
	ld.global.nc.v2.f64 	{%fd312, %fd313}, [%rd58+48];
	ld.global.nc.v2.f64 	{%fd314, %fd315}, [%rd60+-48];
	mul.f64 	%fd316, %fd312, %fd314;
	mul.f64 	%fd317, %fd313, %fd315;
	sub.f64 	%fd318, %fd316, %fd317;
	mul.f64 	%fd319, %fd313, %fd314;
	fma.rn.f64 	%fd320, %fd315, %fd312, %fd319;
	add.f64 	%fd321, %fd310, %fd318;
	add.f64 	%fd322, %fd311, %fd320;
	ld.global.nc.v2.f64 	{%fd323, %fd324}, [%rd58+64];
	ld.global.nc.v2.f64 	{%fd325, %fd326}, [%rd60+-64];
	mul.f64 	%fd327, %fd323, %fd325;
	mul.f64 	%fd328, %fd324, %fd326;
	sub.f64 	%fd329, %fd327, %fd328;
	mul.f64 	%fd330, %fd324, %fd325;
	fma.rn.f64 	%fd331, %fd326, %fd323, %fd330;
	add.f64 	%fd332, %fd321, %fd329;
	add.f64 	%fd333, %fd322, %fd331;
	ld.global.nc.v2.f64 	{%fd334, %fd335}, [%rd58+80];
	ld.global.nc.v2.f64 	{%fd336, %fd337}, [%rd60+-80];
	mul.f64 	%fd338, %fd334, %fd336;
	mul.f64 	%fd339, %fd335, %fd337;
	sub.f64 	%fd340, %fd338, %fd339;
	mul.f64 	%fd341, %fd335, %fd336;
	fma.rn.f64 	%fd342, %fd337, %fd334, %fd341;
	add.f64 	%fd343, %fd332, %fd340;
	add.f64 	%fd344, %fd333, %fd342;
	ld.global.nc.v2.f64 	{%fd345, %fd346}, [%rd58+96];
	ld.global.nc.v2.f64 	{%fd347, %fd348}, [%rd60+-96];
	mul.f64 	%fd349, %fd345, %fd347;
	mul.f64 	%fd350, %fd346, %fd348;
	sub.f64 	%fd351, %fd349, %fd350;
	mul.f64 	%fd352, %fd346, %fd347;
	fma.rn.f64 	%fd353, %fd348, %fd345, %fd352;
	add.f64 	%fd354, %fd343, %fd351;
	add.f64 	%fd355, %fd344, %fd353;
	ld.global.nc.v2.f64 	{%fd356, %fd357}, [%rd58+112];
	ld.global.nc.v2.f64 	{%fd358, %fd359}, [%rd60+-112];
	mul.f64 	%fd360, %fd356, %fd358;
	mul.f64 	%fd361, %fd357, %fd359;
	sub.f64 	%fd362, %fd360, %fd361;
	mul.f64 	%fd363, %fd357, %fd358;
	fma.rn.f64 	%fd364, %fd359, %fd356, %fd363;
	add.f64 	%fd508, %fd354, %fd362;
	add.f64 	%fd509, %fd355, %fd364;
	add.s32 	%r142, %r142, 8;
	setp.eq.s32 	%p69, %r142, %r7;
	mov.u32 	%r144, %r7;
	@%p69 bra 	$L__BB5_9;
	bra.uni 	$L__BB5_8;
$L__BB5_9:
	setp.eq.s32 	%p70, %r4, 0;
	@%p70 bra 	$L__BB5_5;
	setp.lt.u32 	%p71, %r5, 3;
	@%p71 bra 	$L__BB5_12;
	add.s32 	%r124, %r144, %r1;
	mul.wide.u32 	%rd61, %r124, 16;
	add.s64 	%rd62, %rd3, %rd61;
	not.b32 	%r125, %r144;
	add.s32 	%r126, %r88, %r125;
	mul.wide.s32 	%rd63, %r126, 16;
	add.s64 	%rd64, %rd2, %rd63;
	ld.global.nc.v2.f64 	{%fd366, %fd367}, [%rd62];
	ld.global.nc.v2.f64 	{%fd368, %fd369}, [%rd64];
	mul.f64 	%fd370, %fd366, %fd368;
	mul.f64 	%fd371, %fd367, %fd369;
	sub.f64 	%fd372, %fd370, %fd371;
	mul.f64 	%fd373, %fd367, %fd368;
	fma.rn.f64 	%fd374, %fd369, %fd366, %fd373;
	add.f64 	%fd375, %fd508, %fd372;
	add.f64 	%fd376, %fd509, %fd374;
	cvt.u64.u32 	%rd65, %r1;
	cvt.u64.u32 	%rd66, %r144;
	add.s64 	%rd67, %rd66, %rd65;
	shl.b64 	%rd68, %rd67, 4;
	add.s64 	%rd69, %rd3, %rd68;
	ld.global.nc.v2.f64 	{%fd377, %fd378}, [%rd69+16];
	ld.global.nc.v2.f64 	{%fd379, %fd380}, [%rd64+-16];
	mul.f64 	%fd381, %fd377, %fd379;
	mul.f64 	%fd382, %fd378, %fd380;
	sub.f64 	%fd383, %fd381, %fd382;
	mul.f64 	%fd384, %fd378, %fd379;
	fma.rn.f64 	%fd385, %fd380, %fd377, %fd384;
	add.f64 	%fd386, %fd375, %fd383;
	add.f64 	%fd387, %fd376, %fd385;
	ld.global.nc.v2.f64 	{%fd388, %fd389}, [%rd69+32];
	ld.global.nc.v2.f64 	{%fd390, %fd391}, [%rd64+-32];
	mul.f64 	%fd392, %fd388, %fd390;
	mul.f64 	%fd393, %fd389, %fd391;
	sub.f64 	%fd394, %fd392, %fd393;
	mul.f64 	%fd395, %fd389, %fd390;
	fma.rn.f64 	%fd396, %fd391, %fd388, %fd395;
	add.f64 	%fd397, %fd386, %fd394;
	add.f64 	%fd398, %fd387, %fd396;
	ld.global.nc.v2.f64 	{%fd399, %fd400}, [%rd69+48];
	ld.global.nc.v2.f64 	{%fd401, %fd402}, [%rd64+-48];
	mul.f64 	%fd403, %fd399, %fd401;
	mul.f64 	%fd404, %fd400, %fd402;
	sub.f64 	%fd405, %fd403, %fd404;
	mul.f64 	%fd406, %fd400, %fd401;
	fma.rn.f64 	%fd407, %fd402, %fd399, %fd406;
	add.f64 	%fd508, %fd397, %fd405;
	add.f64 	%fd509, %fd398, %fd407;
	add.s32 	%r144, %r144, 4;
$L__BB5_12:
	setp.eq.s32 	%p72, %r6, 0;
	@%p72 bra 	$L__BB5_5;
	setp.eq.s32 	%p73, %r6, 1;
	@%p73 bra 	$L__BB5_15;
	add.s32 	%r127, %r144, %r1;
	mul.wide.u32 	%rd70, %r127, 16;
	add.s64 	%rd71, %rd3, %rd70;
	not.b32 	%r128, %r144;
	add.s32 	%r129, %r88, %r128;
	mul.wide.s32 	%rd72, %r129, 16;
	add.s64 	%rd73, %rd2, %rd72;
	ld.global.nc.v2.f64 	{%fd409, %fd410}, [%rd71];
	ld.global.nc.v2.f64 	{%fd411, %fd412}, [%rd73];
	mul.f64 	%fd413, %fd409, %fd411;
	mul.f64 	%fd414, %fd410, %fd412;
	sub.f64 	%fd415, %fd413, %fd414;
	mul.f64 	%fd416, %fd410, %fd411;
	fma.rn.f64 	%fd417, %fd412, %fd409, %fd416;
	add.f64 	%fd418, %fd508, %fd415;
	add.f64 	%fd419, %fd509, %fd417;
	cvt.u64.u32 	%rd74, %r1;
	cvt.u64.u32 	%rd75, %r144;
	add.s64 	%rd76, %rd75, %rd74;
	shl.b64 	%rd77, %rd76, 4;
	add.s64 	%rd78, %rd3, %rd77;
	ld.global.nc.v2.f64 	{%fd420, %fd421}, [%rd78+16];
	ld.global.nc.v2.f64 	{%fd422, %fd423}, [%rd73+-16];
	mul.f64 	%fd424, %fd420, %fd422;
	mul.f64 	%fd425, %fd421, %fd423;
	sub.f64 	%fd426, %fd424, %fd425;
	mul.f64 	%fd427, %fd421, %fd422;
	fma.rn.f64 	%fd428, %fd423, %fd420, %fd427;
	add.f64 	%fd508, %fd418, %fd426;
	add.f64 	%fd509, %fd419, %fd428;
	add.s32 	%r144, %r144, 2;
$L__BB5_15:
	setp.eq.s32 	%p74, %r8, 0;
	@%p74 bra 	$L__BB5_5;
	add.s32 	%r130, %r144, %r1;
	mul.wide.u32 	%rd79, %r130, 16;
	add.s64 	%rd80, %rd3, %rd79;
	not.b32 	%r131, %r144;
	add.s32 	%r132, %r88, %r131;
	mul.wide.s32 	%rd81, %r132, 16;
	add.s64 	%rd82, %rd2, %rd81;
	ld.global.nc.v2.f64 	{%fd429, %fd430}, [%rd80];
	ld.global.nc.v2.f64 	{%fd431, %fd432}, [%rd82];
	mul.f64 	%fd433, %fd429, %fd431;
	mul.f64 	%fd434, %fd430, %fd432;
	sub.f64 	%fd435, %fd433, %fd434;
	mul.f64 	%fd436, %fd430, %fd431;
	fma.rn.f64 	%fd437, %fd432, %fd429, %fd436;
	add.f64 	%fd508, %fd508, %fd435;
	add.f64 	%fd509, %fd509, %fd437;
	bra.uni 	$L__BB5_5;
$L__BB5_17:
	setp.lt.s32 	%p4, %r88, 1;
	@%p4 bra 	$L__BB5_65;
	setp.ne.s16 	%p8, %rs1, 0;
	@%p8 bra 	$L__BB5_42;
	add.s32 	%r18, %r88, -1;
	and.b32  	%r19, %r88, 3;
	and.b32  	%r20, %r88, 2147483644;
	and.b32  	%r21, %r88, 1;
	shr.u32 	%r108, %r88, 31;
	add.s32 	%r109, %r88, %r108;
	shr.s32 	%r110, %r109, 1;
	neg.s32 	%r22, %r110;
$L__BB5_20:
	setp.lt.u32 	%p36, %r18, 3;
	add.s32 	%r24, %r22, %r1;
	mov.f64 	%fd525, 0d0000000000000000;
	mov.b32 	%r149, 0;
	mov.f64 	%fd524, %fd525;
	@%p36 bra 	$L__BB5_31;
	mov.f64 	%fd525, 0d0000000000000000;
	mov.b32 	%r147, 0;
$L__BB5_22:
	.pragma "nounroll";
	add.s32 	%r26, %r24, %r147;
	setp.lt.s32 	%p37, %r26, 0;
	setp.ge.s32 	%p38, %r26, %r87;
	not.b32 	%r113, %r147;
	add.s32 	%r114, %r88, %r113;
	mul.wide.s32 	%rd37, %r114, 16;
	add.s64 	%rd4, %rd2, %rd37;
	or.pred  	%p39, %p37, %p38;
	@%p39 bra 	$L__BB5_24;
	mul.wide.u32 	%rd38, %r26, 16;
	add.s64 	%rd39, %rd3, %rd38;
	ld.global.nc.v2.f64 	{%fd211, %fd212}, [%rd39];
	ld.global.nc.v2.f64 	{%fd213, %fd214}, [%rd4];
	mul.f64 	%fd215, %fd211, %fd213;
	mul.f64 	%fd216, %fd212, %fd214;
	sub.f64 	%fd217, %fd215, %fd216;
	mul.f64 	%fd218, %fd212, %fd213;
	fma.rn.f64 	%fd219, %fd214, %fd211, %fd218;
	add.f64 	%fd524, %fd524, %fd217;
	add.f64 	%fd525, %fd525, %fd219;
$L__BB5_24:
	add.s32 	%r27, %r26, 1;
	setp.lt.s32 	%p40, %r27, 0;
	setp.ge.s32 	%p41, %r27, %r87;
	or.pred  	%p42, %p40, %p41;
	@%p42 bra 	$L__BB5_26;
	mul.wide.u32 	%rd40, %r27, 16;
	add.s64 	%rd41, %rd3, %rd40;
	ld.global.nc.v2.f64 	{%fd220, %fd221}, [%rd41];
	ld.global.nc.v2.f64 	{%fd222, %fd223}, [%rd4+-16];
	mul.f64 	%fd224, %fd220, %fd222;
	mul.f64 	%fd225, %fd221, %fd223;
	sub.f64 	%fd226, %fd224, %fd225;
	mul.f64 	%fd227, %fd221, %fd222;
	fma.rn.f64 	%fd228, %fd223, %fd220, %fd227;
	add.f64 	%fd524, %fd524, %fd226;
	add.f64 	%fd525, %fd525, %fd228;
$L__BB5_26:
	add.s32 	%r28, %r26, 2;
	setp.lt.s32 	%p43, %r28, 0;
	setp.ge.s32 	%p44, %r28, %r87;
	or.pred  	%p45, %p43, %p44;
	@%p45 bra 	$L__BB5_28;
	mul.wide.u32 	%rd42, %r28, 16;
	add.s64 	%rd43, %rd3, %rd42;
	ld.global.nc.v2.f64 	{%fd229, %fd230}, [%rd43];
	ld.global.nc.v2.f64 	{%fd231, %fd232}, [%rd4+-32];
	mul.f64 	%fd233, %fd229, %fd231;
	mul.f64 	%fd234, %fd230, %fd232;
	sub.f64 	%fd235, %fd233, %fd234;
	mul.f64 	%fd236, %fd230, %fd231;
	fma.rn.f64 	%fd237, %fd232, %fd229, %fd236;
	add.f64 	%fd524, %fd524, %fd235;
	add.f64 	%fd525, %fd525, %fd237;
$L__BB5_28:
	add.s32 	%r29, %r26, 3;
	setp.lt.s32 	%p46, %r29, 0;
	setp.ge.s32 	%p47, %r29, %r87;
	or.pred  	%p48, %p46, %p47;
	@%p48 bra 	$L__BB5_30;
	mul.wide.u32 	%rd44, %r29, 16;
	add.s64 	%rd45, %rd3, %rd44;
	ld.global.nc.v2.f64 	{%fd238, %fd239}, [%rd45];
	ld.global.nc.v2.f64 	{%fd240, %fd241}, [%rd4+-48];
	mul.f64 	%fd242, %fd238, %fd240;
	mul.f64 	%fd243, %fd239, %fd241;
	sub.f64 	%fd244, %fd242, %fd243;
	mul.f64 	%fd245, %fd239, %fd240;
	fma.rn.f64 	%fd246, %fd241, %fd238, %fd245;
	add.f64 	%fd524, %fd524, %fd244;
	add.f64 	%fd525, %fd525, %fd246;
$L__BB5_30:
	add.s32 	%r147, %r147, 4;
	setp.eq.s32 	%p49, %r147, %r20;
	mov.u32 	%r149, %r20;
	@%p49 bra 	$L__BB5_31;
	bra.uni 	$L__BB5_22;
$L__BB5_31:
	setp.eq.s32 	%p50, %r19, 0;
	@%p50 bra 	$L__BB5_41;
	setp.eq.s32 	%p51, %r19, 1;
	@%p51 bra 	$L__BB5_38;
	add.s32 	%r32, %r24, %r149;
	setp.lt.s32 	%p52, %r32, 0;
	setp.ge.s32 	%p53, %r32, %r87;
	not.b32 	%r115, %r149;
	add.s32 	%r116, %r88, %r115;
	mul.wide.s32 	%rd46, %r116, 16;
	add.s64 	%rd5, %rd2, %rd46;
	or.pred  	%p54, %p52, %p53;
	@%p54 bra 	$L__BB5_35;
	mul.wide.u32 	%rd47, %r32, 16;
	add.s64 	%rd48, %rd3, %rd47;
	ld.global.nc.v2.f64 	{%fd248, %fd249}, [%rd48];
	ld.global.nc.v2.f64 	{%fd250, %fd251}, [%rd5];
	mul.f64 	%fd252, %fd248, %fd250;
	mul.f64 	%fd253, %fd249, %fd251;
	sub.f64 	%fd254, %fd252, %fd253;
	mul.f64 	%fd255, %fd249, %fd250;
	fma.rn.f64 	%fd256, %fd251, %fd248, %fd255;
	add.f64 	%fd524, %fd524, %fd254;
	add.f64 	%fd525, %fd525, %fd256;
$L__BB5_35:
	add.s32 	%r33, %r32, 1;
	setp.lt.s32 	%p55, %r33, 0;
	setp.ge.s32 	%p56, %r33, %r87;
	or.pred  	%p57, %p55, %p56;
	@%p57 bra 	$L__BB5_37;
	mul.wide.u32 	%rd49, %r33, 16;
	add.s64 	%rd50, %rd3, %rd49;
	ld.global.nc.v2.f64 	{%fd257, %fd258}, [%rd50];
	ld.global.nc.v2.f64 	{%fd259, %fd260}, [%rd5+-16];
	mul.f64 	%fd261, %fd257, %fd259;
	mul.f64 	%fd262, %fd258, %fd260;
	sub.f64 	%fd263, %fd261, %fd262;
	mul.f64 	%fd264, %fd258, %fd259;
	fma.rn.f64 	%fd265, %fd260, %fd257, %fd264;
	add.f64 	%fd524, %fd524, %fd263;
	add.f64 	%fd525, %fd525, %fd265;
$L__BB5_37:
	add.s32 	%r149, %r149, 2;
$L__BB5_38:
	setp.eq.s32 	%p58, %r21, 0;
	@%p58 bra 	$L__BB5_41;
	add.s32 	%r36, %r24, %r149;
	setp.lt.s32 	%p59, %r36, 0;
	setp.ge.s32 	%p60, %r36, %r87;
	or.pred  	%p61, %p59, %p60;
	@%p61 bra 	$L__BB5_41;
	mul.wide.u32 	%rd51, %r36, 16;
	add.s64 	%rd52, %rd3, %rd51;
	not.b32 	%r117, %r149;
	add.s32 	%r118, %r88, %r117;
	mul.wide.s32 	%rd53, %r118, 16;
	add.s64 	%rd54, %rd2, %rd53;
	ld.global.nc.v2.f64 	{%fd266, %fd267}, [%rd52];
	ld.global.nc.v2.f64 	{%fd268, %fd269}, [%rd54];
	mul.f64 	%fd270, %fd266, %fd268;
	mul.f64 	%fd271, %fd267, %fd269;
	sub.f64 	%fd272, %fd270, %fd271;
	mul.f64 	%fd273, %fd267, %fd268;
	fma.rn.f64 	%fd274, %fd269, %fd266, %fd273;
	add.f64 	%fd524, %fd524, %fd272;
	add.f64 	%fd525, %fd525, %fd274;
$L__BB5_41:
	mul.wide.s32 	%rd55, %r1, 16;
	add.s64 	%rd56, %rd1, %rd55;
	st.global.v2.f64 	[%rd56], {%fd524, %fd525};
	add.s32 	%r1, %r1, %r2;
	setp.lt.s32 	%p62, %r1, %r90;
	@%p62 bra 	$L__BB5_20;
	bra.uni 	$L__BB5_93;
$L__BB5_42:
	add.s32 	%r38, %r88, -1;
	and.b32  	%r39, %r88, 3;
	and.b32  	%r40, %r88, 2147483644;
	and.b32  	%r41, %r88, 1;
	add.s32 	%r95, %r87, -1;
	shr.u32 	%r96, %r95, 31;
	add.s32 	%r97, %r95, %r96;
	shr.s32 	%r98, %r97, 1;
	sub.s32 	%r99, %r98, %r88;
	add.s32 	%r42, %r99, 1;
$L__BB5_43:
	setp.lt.u32 	%p9, %r38, 3;
	add.s32 	%r44, %r42, %r1;
	mov.f64 	%fd549, 0d0000000000000000;
	mov.b32 	%r153, 0;
	mov.f64 	%fd548, %fd549;
	@%p9 bra 	$L__BB5_54;
	mov.f64 	%fd549, 0d0000000000000000;
	mov.b32 	%r151, 0;
$L__BB5_45:
	.pragma "nounroll";
	add.s32 	%r46, %r44, %r151;
	setp.lt.s32 	%p10, %r46, 0;
	setp.ge.s32 	%p11, %r46, %r87;
	not.b32 	%r102, %r151;
	add.s32 	%r103, %r88, %r102;
	mul.wide.s32 	%rd17, %r103, 16;
	add.s64 	%rd6, %rd2, %rd17;
	or.pred  	%p12, %p10, %p11;
	@%p12 bra 	$L__BB5_47;
	mul.wide.u32 	%rd18, %r46, 16;
	add.s64 	%rd19, %rd3, %rd18;
	ld.global.nc.v2.f64 	{%fd144, %fd145}, [%rd19];
	ld.global.nc.v2.f64 	{%fd146, %fd147}, [%rd6];
	mul.f64 	%fd148, %fd144, %fd146;
	mul.f64 	%fd149, %fd145, %fd147;
	sub.f64 	%fd150, %fd148, %fd149;
	mul.f64 	%fd151, %fd145, %fd146;
	fma.rn.f64 	%fd152, %fd147, %fd144, %fd151;
	add.f64 	%fd548, %fd548, %fd150;
	add.f64 	%fd549, %fd549, %fd152;
$L__BB5_47:
	add.s32 	%r47, %r46, 1;
	setp.lt.s32 	%p13, %r47, 0;
	setp.ge.s32 	%p14, %r47, %r87;
	or.pred  	%p15, %p13, %p14;
	@%p15 bra 	$L__BB5_49;
	mul.wide.u32 	%rd20, %r47, 16;
	add.s64 	%rd21, %rd3, %rd20;
	ld.global.nc.v2.f64 	{%fd153, %fd154}, [%rd21];
	ld.global.nc.v2.f64 	{%fd155, %fd156}, [%rd6+-16];
	mul.f64 	%fd157, %fd153, %fd155;
	mul.f64 	%fd158, %fd154, %fd156;
	sub.f64 	%fd159, %fd157, %fd158;
	mul.f64 	%fd160, %fd154, %fd155;
	fma.rn.f64 	%fd161, %fd156, %fd153, %fd160;
	add.f64 	%fd548, %fd548, %fd159;
	add.f64 	%fd549, %fd549, %fd161;
$L__BB5_49:
	add.s32 	%r48, %r46, 2;
	setp.lt.s32 	%p16, %r48, 0;
	setp.ge.s32 	%p17, %r48, %r87;
	or.pred  	%p18, %p16, %p17;
	@%p18 bra 	$L__BB5_51;
	mul.wide.u32 	%rd22, %r48, 16;
	add.s64 	%rd23, %rd3, %rd22;
	ld.global.nc.v2.f64 	{%fd162, %fd163}, [%rd23];
	ld.global.nc.v2.f64 	{%fd164, %fd165}, [%rd6+-32];
	mul.f64 	%fd166, %fd162, %fd164;
	mul.f64 	%fd167, %fd163, %fd165;
	sub.f64 	%fd168, %fd166, %fd167;
	mul.f64 	%fd169, %fd163, %fd164;
	fma.rn.f64 	%fd170, %fd165, %fd162, %fd169;
	add.f64 	%fd548, %fd548, %fd168;
	add.f64 	%fd549, %fd549, %fd170;
$L__BB5_51:
	add.s32 	%r49, %r46, 3;
	setp.lt.s32 	%p19, %r49, 0;
	setp.ge.s32 	%p20, %r49, %r87;
	or.pred  	%p21, %p19, %p20;
	@%p21 bra 	$L__BB5_53;
	mul.wide.u32 	%rd24, %r49, 16;
	add.s64 	%rd25, %rd3, %rd24;
	ld.global.nc.v2.f64 	{%fd171, %fd172}, [%rd25];
	ld.global.nc.v2.f64 	{%fd173, %fd174}, [%rd6+-48];
	mul.f64 	%fd175, %fd171, %fd173;
	mul.f64 	%fd176, %fd172, %fd174;
	sub.f64 	%fd177, %fd175, %fd176;
	mul.f64 	%fd178, %fd172, %fd173;
	fma.rn.f64 	%fd179, %fd174, %fd171, %fd178;
	add.f64 	%fd548, %fd548, %fd177;
	add.f64 	%fd549, %fd549, %fd179;
$L__BB5_53:
	add.s32 	%r151, %r151, 4;
	setp.eq.s32 	%p22, %r151, %r40;
	mov.u32 	%r153, %r40;
	@%p22 bra 	$L__BB5_54;
	bra.uni 	$L__BB5_45;
$L__BB5_54:
	setp.eq.s32 	%p23, %r39, 0;
	@%p23 bra 	$L__BB5_64;
	setp.eq.s32 	%p24, %r39, 1;
	@%p24 bra 	$L__BB5_61;
	add.s32 	%r52, %r44, %r153;
	setp.lt.s32 	%p25, %r52, 0;
	setp.ge.s32 	%p26, %r52, %r87;
	not.b32 	%r104, %r153;
	add.s32 	%r105, %r88, %r104;
	mul.wide.s32 	%rd26, %r105, 16;
	add.s64 	%rd7, %rd2, %rd26;
	or.pred  	%p27, %p25, %p26;
	@%p27 bra 	$L__BB5_58;
	mul.wide.u32 	%rd27, %r52, 16;
	add.s64 	%rd28, %rd3, %rd27;
	ld.global.nc.v2.f64 	{%fd181, %fd182}, [%rd28];
	ld.global.nc.v2.f64 	{%fd183, %fd184}, [%rd7];
	mul.f64 	%fd185, %fd181, %fd183;
	mul.f64 	%fd186, %fd182, %fd184;
	sub.f64 	%fd187, %fd185, %fd186;
	mul.f64 	%fd188, %fd182, %fd183;
	fma.rn.f64 	%fd189, %fd184, %fd181, %fd188;
	add.f64 	%fd548, %fd548, %fd187;
	add.f64 	%fd549, %fd549, %fd189;
$L__BB5_58:
	add.s32 	%r53, %r52, 1;
	setp.lt.s32 	%p28, %r53, 0;
	setp.ge.s32 	%p29, %r53, %r87;
	or.pred  	%p30, %p28, %p29;
	@%p30 bra 	$L__BB5_60;
	mul.wide.u32 	%rd29, %r53, 16;
	add.s64 	%rd30, %rd3, %rd29;
	ld.global.nc.v2.f64 	{%fd190, %fd191}, [%rd30];
	ld.global.nc.v2.f64 	{%fd192, %fd193}, [%rd7+-16];
	mul.f64 	%fd194, %fd190, %fd192;
	mul.f64 	%fd195, %fd191, %fd193;
	sub.f64 	%fd196, %fd194, %fd195;
	mul.f64 	%fd197, %fd191, %fd192;
	fma.rn.f64 	%fd198, %fd193, %fd190, %fd197;
	add.f64 	%fd548, %fd548, %fd196;
	add.f64 	%fd549, %fd549, %fd198;
$L__BB5_60:
	add.s32 	%r153, %r153, 2;
$L__BB5_61:
	setp.eq.s32 	%p31, %r41, 0;
	@%p31 bra 	$L__BB5_64;
	add.s32 	%r56, %r44, %r153;
	setp.lt.s32 	%p32, %r56, 0;
	setp.ge.s32 	%p33, %r56, %r87;
	or.pred  	%p34, %p32, %p33;
	@%p34 bra 	$L__BB5_64;
	mul.wide.u32 	%rd31, %r56, 16;
	add.s64 	%rd32, %rd3, %rd31;
	not.b32 	%r106, %r153;
	add.s32 	%r107, %r88, %r106;
	mul.wide.s32 	%rd33, %r107, 16;
	add.s64 	%rd34, %rd2, %rd33;
	ld.global.nc.v2.f64 	{%fd199, %fd200}, [%rd32];
	ld.global.nc.v2.f64 	{%fd201, %fd202}, [%rd34];
	mul.f64 	%fd203, %fd199, %fd201;
	mul.f64 	%fd204, %fd200, %fd202;
	sub.f64 	%fd205, %fd203, %fd204;
	mul.f64 	%fd206, %fd200, %fd201;
	fma.rn.f64 	%fd207, %fd202, %fd199, %fd206;
	add.f64 	%fd548, %fd548, %fd205;
	add.f64 	%fd549, %fd549, %fd207;
$L__BB5_64:
	mul.wide.s32 	%rd35, %r1, 16;
	add.s64 	%rd36, %rd1, %rd35;
	st.global.v2.f64 	[%rd36], {%fd548, %fd549};
	add.s32 	%r1, %r1, %r2;
	setp.lt.s32 	%p35, %r1, %r90;
	@%p35 bra 	$L__BB5_43;
	bra.uni 	$L__BB5_93;
$L__BB5_65:
	setp.eq.s16 	%p5, %rs1, 0;
	@%p5 bra 	$L__BB5_66;
	bra.uni 	$L__BB5_67;
$L__BB5_66:
	mul.wide.s32 	%rd15, %r1, 16;
	add.s64 	%rd16, %rd1, %rd15;
	mov.f64 	%fd140, 0d0000000000000000;
	st.global.v2.f64 	[%rd16], {%fd140, %fd140};
	add.s32 	%r1, %r1, %r2;
	setp.lt.s32 	%p7, %r1, %r90;
	@%p7 bra 	$L__BB5_66;
	bra.uni 	$L__BB5_93;
$L__BB5_67:
	mul.wide.s32 	%rd13, %r1, 16;
	add.s64 	%rd14, %rd1, %rd13;
	mov.f64 	%fd139, 0d0000000000000000;
	st.global.v2.f64 	[%rd14], {%fd139, %fd139};
	add.s32 	%r1, %r1, %r2;
	setp.lt.s32 	%p6, %r1, %r90;
	@%p6 bra 	$L__BB5_67;
	bra.uni 	$L__BB5_93;
$L__BB5_68:
	setp.gt.s32 	%p76, %r88, 0;
	@%p76 bra 	$L__BB5_69;
	bra.uni 	$L__BB5_92;
$L__BB5_69:
	add.s32 	%r62, %r88, -1;
	and.b32  	%r63, %r88, 2147483644;
	and.b32  	%r64, %r88, 1;
	neg.s32 	%r65, %r63;
$L__BB5_70:
	setp.lt.u32 	%p78, %r62, 3;
	sub.s32 	%r134, %r1, %r88;
	add.s32 	%r67, %r134, 1;
	mov.f64 	%fd573, 0d0000000000000000;
	mov.b32 	%r161, 0;
	mov.f64 	%fd572, %fd573;
	@%p78 bra 	$L__BB5_81;
	add.s32 	%r157, %r134, 4;
	mov.f64 	%fd573, 0d0000000000000000;
	mov.u32 	%r158, %r62;
	mov.u32 	%r159, %r65;
$L__BB5_72:
	.pragma "nounroll";
	mul.wide.s32 	%rd87, %r158, 16;
	add.s64 	%rd88, %rd2, %rd87;
	add.s64 	%rd8, %rd88, -16;
	add.s32 	%r71, %r157, -2;
	add.s32 	%r72, %r157, -3;
	setp.lt.s32 	%p79, %r72, 0;
	setp.ge.s32 	%p80, %r72, %r87;
	or.pred  	%p81, %p79, %p80;
	@%p81 bra 	$L__BB5_74;
	mul.wide.u32 	%rd89, %r72, 16;
	add.s64 	%rd90, %rd3, %rd89;
	ld.global.nc.v2.f64 	{%fd442, %fd443}, [%rd90];
	ld.global.nc.v2.f64 	{%fd444, %fd445}, [%rd8+16];
	mul.f64 	%fd446, %fd442, %fd444;
	mul.f64 	%fd447, %fd443, %fd445;
	sub.f64 	%fd448, %fd446, %fd447;
	mul.f64 	%fd449, %fd443, %fd444;
	fma.rn.f64 	%fd450, %fd445, %fd442, %fd449;
	add.f64 	%fd572, %fd572, %fd448;
	add.f64 	%fd573, %fd573, %fd450;
$L__BB5_74:
	setp.lt.s32 	%p82, %r71, 0;
	setp.ge.s32 	%p83, %r71, %r87;
	or.pred  	%p84, %p82, %p83;
	@%p84 bra 	$L__BB5_76;
	mul.wide.u32 	%rd91, %r71, 16;
	add.s64 	%rd92, %rd3, %rd91;
	ld.global.nc.v2.f64 	{%fd451, %fd452}, [%rd92];
	ld.global.nc.v2.f64 	{%fd453, %fd454}, [%rd8];
	mul.f64 	%fd455, %fd451, %fd453;
	mul.f64 	%fd456, %fd452, %fd454;
	sub.f64 	%fd457, %fd455, %fd456;
	mul.f64 	%fd458, %fd452, %fd453;
	fma.rn.f64 	%fd459, %fd454, %fd451, %fd458;
	add.f64 	%fd572, %fd572, %fd457;
	add.f64 	%fd573, %fd573, %fd459;
$L__BB5_76:
	add.s32 	%r73, %r71, 1;
	setp.lt.s32 	%p85, %r73, 0;
	setp.ge.s32 	%p86, %r73, %r87;
	or.pred  	%p87, %p85, %p86;
	@%p87 bra 	$L__BB5_78;
	mul.wide.u32 	%rd93, %r73, 16;
	add.s64 	%rd94, %rd3, %rd93;
	ld.global.nc.v2.f64 	{%fd460, %fd461}, [%rd94];
	ld.global.nc.v2.f64 	{%fd462, %fd463}, [%rd8+-16];
	mul.f64 	%fd464, %fd460, %fd462;
	mul.f64 	%fd465, %fd461, %fd463;
	sub.f64 	%fd466, %fd464, %fd465;
	mul.f64 	%fd467, %fd461, %fd462;
	fma.rn.f64 	%fd468, %fd463, %fd460, %fd467;
	add.f64 	%fd572, %fd572, %fd466;
	add.f64 	%fd573, %fd573, %fd468;
$L__BB5_78:
	setp.lt.s32 	%p88, %r157, 0;
	setp.ge.s32 	%p89, %r157, %r87;
	or.pred  	%p90, %p88, %p89;
	@%p90 bra 	$L__BB5_80;
	mul.wide.u32 	%rd95, %r157, 16;
	add.s64 	%rd96, %rd3, %rd95;
	ld.global.nc.v2.f64 	{%fd469, %fd470}, [%rd96];
	ld.global.nc.v2.f64 	{%fd471, %fd472}, [%rd8+-32];
	mul.f64 	%fd473, %fd469, %fd471;
	mul.f64 	%fd474, %fd470, %fd472;
	sub.f64 	%fd475, %fd473, %fd474;
	mul.f64 	%fd476, %fd470, %fd471;
	fma.rn.f64 	%fd477, %fd472, %fd469, %fd476;
	add.f64 	%fd572, %fd572, %fd475;
	add.f64 	%fd573, %fd573, %fd477;
$L__BB5_80:
	add.s32 	%r159, %r159, 4;
	add.s32 	%r158, %r158, -4;
	add.s32 	%r157, %r157, 4;
	setp.eq.s32 	%p91, %r159, 0;
	mov.u32 	%r161, %r63;
	@%p91 bra 	$L__BB5_81;
	bra.uni 	$L__BB5_72;
$L__BB5_81:
	and.b32  	%r136, %r88, 3;
	setp.eq.s32 	%p92, %r136, 0;
	@%p92 bra 	$L__BB5_91;
	setp.eq.s32 	%p93, %r136, 1;
	@%p93 bra 	$L__BB5_88;
	add.s32 	%r79, %r67, %r161;
	setp.lt.s32 	%p94, %r79, 0;
	setp.ge.s32 	%p95, %r79, %r87;
	not.b32 	%r137, %r161;
	add.s32 	%r138, %r88, %r137;
	mul.wide.s32 	%rd97, %r138, 16;
	add.s64 	%rd9, %rd2, %rd97;
	or.pred  	%p96, %p94, %p95;
	@%p96 bra 	$L__BB5_85;
	mul.wide.u32 	%rd98, %r79, 16;
	add.s64 	%rd99, %rd3, %rd98;
	ld.global.nc.v2.f64 	{%fd479, %fd480}, [%rd99];
	ld.global.nc.v2.f64 	{%fd481, %fd482}, [%rd9];
	mul.f64 	%fd483, %fd479, %fd481;
	mul.f64 	%fd484, %fd480, %fd482;
	sub.f64 	%fd485, %fd483, %fd484;
	mul.f64 	%fd486, %fd480, %fd481;
	fma.rn.f64 	%fd487, %fd482, %fd479, %fd486;
	add.f64 	%fd572, %fd572, %fd485;
	add.f64 	%fd573, %fd573, %fd487;
$L__BB5_85:
	add.s32 	%r80, %r79, 1;
	setp.lt.s32 	%p97, %r80, 0;
	setp.ge.s32 	%p98, %r80, %r87;
	or.pred  	%p99, %p97, %p98;
	@%p99 bra 	$L__BB5_87;
	mul.wide.u32 	%rd100, %r80, 16;
	add.s64 	%rd101, %rd3, %rd100;
	ld.global.nc.v2.f64 	{%fd488, %fd489}, [%rd101];
	ld.global.nc.v2.f64 	{%fd490, %fd491}, [%rd9+-16];
	mul.f64 	%fd492, %fd488, %fd490;
	mul.f64 	%fd493, %fd489, %fd491;
	sub.f64 	%fd494, %fd492, %fd493;
	mul.f64 	%fd495, %fd489, %fd490;
	fma.rn.f64 	%fd496, %fd491, %fd488, %fd495;
	add.f64 	%fd572, %fd572, %fd494;
	add.f64 	%fd573, %fd573, %fd496;
$L__BB5_87:
	add.s32 	%r161, %r161, 2;
$L__BB5_88:
	setp.eq.s32 	%p100, %r64, 0;
	@%p100 bra 	$L__BB5_91;
	add.s32 	%r83, %r67, %r161;
	setp.lt.s32 	%p101, %r83, 0;
	setp.ge.s32 	%p102, %r83, %r87;
	or.pred  	%p103, %p101, %p102;
	@%p103 bra 	$L__BB5_91;
	mul.wide.u32 	%rd102, %r83, 16;
	add.s64 	%rd103, %rd3, %rd102;
	not.b32 	%r139, %r161;
	add.s32 	%r140, %r88, %r139;
	mul.wide.s32 	%rd104, %r140, 16;
	add.s64 	%rd105, %rd2, %rd104;
	ld.global.nc.v2.f64 	{%fd497, %fd498}, [%rd103];
	ld.global.nc.v2.f64 	{%fd499, %fd500}, [%rd105];
	mul.f64 	%fd501, %fd497, %fd499;
	mul.f64 	%fd502, %fd498, %fd500;
	sub.f64 	%fd503, %fd501, %fd502;
	mul.f64 	%fd504, %fd498, %fd499;
	fma.rn.f64 	%fd505, %fd500, %fd497, %fd504;
	add.f64 	%fd572, %fd572, %fd503;
	add.f64 	%fd573, %fd573, %fd505;
$L__BB5_91:
	mul.wide.s32 	%rd106, %r1, 16;
	add.s64 	%rd107, %rd1, %rd106;
	st.global.v2.f64 	[%rd107], {%fd572, %fd573};
	add.s32 	%r1, %r1, %r2;
	setp.lt.s32 	%p104, %r1, %r90;
	@%p104 bra 	$L__BB5_70;
	bra.uni 	$L__BB5_93;
$L__BB5_92:
	mul.wide.s32 	%rd85, %r1, 16;
	add.s64 	%rd86, %rd1, %rd85;
	mov.f64 	%fd438, 0d0000000000000000;
	st.global.v2.f64 	[%rd86], {%fd438, %fd438};
	add.s32 	%r1, %r1, %r2;
	setp.lt.s32 	%p77, %r1, %r90;
	@%p77 bra 	$L__BB5_92;
$L__BB5_93:
	ret;

}
	// .globl	_cupy_correlate_int32
.visible .entry _cupy_correlate_int32(
	.param .u64 .ptr .align 1 _cupy_correlate_int32_param_0,
	.param .u32 _cupy_correlate_int32_param_1,
	.param .u64 .ptr .align 1 _cupy_correlate_int32_param_2,
	.param .u32 _cupy_correlate_int32_param_3,
	.param .u32 _cupy_correlate_int32_param_4,
	.param .u8 _cupy_correlate_int32_param_5,
	.param .u64 .ptr .align 1 _cupy_correlate_int32_param_6,
	.param .u32 _cupy_correlate_int32_param_7
)
.maxntid 512
{
	.reg .pred 	%p<257>;
	.reg .b16 	%rs<2>;
	.reg .b32 	%r<849>;
	.reg .b64 	%rd<241>;

	ld.param.u64 	%rd22, [_cupy_correlate_int32_param_0];
	ld.param.u32 	%r345, [_cupy_correlate_int32_param_1];
	ld.param.u64 	%rd23, [_cupy_correlate_int32_param_2];
	ld.param.u32 	%r346, [_cupy_correlate_int32_param_3];
	ld.param.u32 	%r347, [_cupy_correlate_int32_param_4];
	ld.param.s8 	%rs1, [_cupy_correlate_int32_param_5];
	ld.param.u64 	%rd24, [_cupy_correlate_int32_param_6];
	ld.param.u32 	%r348, [_cupy_correlate_int32_param_7];
	cvta.to.global.u64 	%rd1, %rd24;
	cvta.to.global.u64 	%rd2, %rd23;
	cvta.to.global.u64 	%rd3, %rd22;
	mov.u32 	%r349, %ctaid.x;
	mov.u32 	%r350, %ntid.x;
	mov.u32 	%r351, %tid.x;
	mad.lo.s32 	%r1, %r349, %r350, %r351;
	mov.u32 	%r352, %nctaid.x;
	mul.lo.s32 	%r2, %r350, %r352;
	setp.ge.s32 	%p1, %r1, %r348;
	@%p1 bra 	$L__BB6_214;
	setp.eq.s32 	%p2, %r347, 1;
	@%p2 bra 	$L__BB6_36;
	setp.ne.s32 	%p3, %r347, 0;
	@%p3 bra 	$L__BB6_125;
	setp.ne.s16 	%p115, %rs1, 0;
	@%p115 bra 	$L__BB6_20;
	add.s32 	%r3, %r346, -1;
	and.b32  	%r4, %r346, 15;
	add.s32 	%r5, %r4, -1;
	and.b32  	%r6, %r346, 7;
	add.s32 	%r7, %r6, -1;
	and.b32  	%r8, %r346, 2147483632;
	and.b32  	%r9, %r346, 3;
$L__BB6_5:
	setp.gt.s32 	%p131, %r346, 0;
	setp.gt.s32 	%p132, %r1, -1;
	setp.lt.s32 	%p133, %r1, %r345;
	and.pred  	%p134, %p132, %p131;
	and.pred  	%p135, %p134, %p133;
	mov.b32 	%r714, 0;
	@%p135 bra 	$L__BB6_7;
$L__BB6_6:
	mul.wide.s32 	%rd161, %r1, 4;
	add.s64 	%rd162, %rd1, %rd161;
	st.global.u32 	[%rd162], %r714;
	add.s32 	%r1, %r1, %r2;
	setp.lt.s32 	%p145, %r1, %r348;
	@%p145 bra 	$L__BB6_5;
	bra.uni 	$L__BB6_214;
$L__BB6_7:
	setp.lt.u32 	%p136, %r3, 15;
	mov.b32 	%r719, 0;
	mov.u32 	%r714, %r719;
	@%p136 bra 	$L__BB6_10;
	mov.b32 	%r712, 0;
	mov.u32 	%r714, %r712;
$L__BB6_9:
	.pragma "nounroll";
	add.s32 	%r540, %r712, %r1;
	mul.wide.u32 	%rd133, %r540, 4;
	add.s64 	%rd134, %rd3, %rd133;
	ld.global.nc.u32 	%r541, [%rd134];
	mul.wide.u32 	%rd135, %r712, 4;
	add.s64 	%rd136, %rd2, %rd135;
	ld.global.nc.u32 	%r542, [%rd136];
	mad.lo.s32 	%r543, %r542, %r541, %r714;
	ld.global.nc.u32 	%r544, [%rd134+4];
	ld.global.nc.u32 	%r545, [%rd136+4];
	mad.lo.s32 	%r546, %r545, %r544, %r543;
	ld.global.nc.u32 	%r547, [%rd134+8];
	ld.global.nc.u32 	%r548, [%rd136+8];
	mad.lo.s32 	%r549, %r548, %r547, %r546;
	ld.global.nc.u32 	%r550, [%rd134+12];
	ld.global.nc.u32 	%r551, [%rd136+12];
	mad.lo.s32 	%r552, %r551, %r550, %r549;
	ld.global.nc.u32 	%r553, [%rd134+16];
	ld.global.nc.u32 	%r554, [%rd136+16];
	mad.lo.s32 	%r555, %r554, %r553, %r552;
	ld.global.nc.u32 	%r556, [%rd134+20];
	ld.global.nc.u32 	%r557, [%rd136+20];
	mad.lo.s32 	%r558, %r557, %r556, %r555;
	ld.global.nc.u32 	%r559, [%rd134+24];
	ld.global.nc.u32 	%r560, [%rd136+24];
	mad.lo.s32 	%r561, %r560, %r559, %r558;
	ld.global.nc.u32 	%r562, [%rd134+28];
	ld.global.nc.u32 	%r563, [%rd136+28];
	mad.lo.s32 	%r564, %r563, %r562, %r561;
	ld.global.nc.u32 	%r565, [%rd134+32];
	ld.global.nc.u32 	%r566, [%rd136+32];
	mad.lo.s32 	%r567, %r566, %r565, %r564;
	ld.global.nc.u32 	%r568, [%rd134+36];
	ld.global.nc.u32 	%r569, [%rd136+36];
	mad.lo.s32 	%r570, %r569, %r568, %r567;
	ld.global.nc.u32 	%r571, [%rd134+40];
	ld.global.nc.u32 	%r572, [%rd136+40];
	mad.lo.s32 	%r573, %r572, %r571, %r570;
	ld.global.nc.u32 	%r574, [%rd134+44];
	ld.global.nc.u32 	%r575, [%rd136+44];
	mad.lo.s32 	%r576, %r575, %r574, %r573;
	ld.global.nc.u32 	%r577, [%rd134+48];
	ld.global.nc.u32 	%r578, [%rd136+48];
	mad.lo.s32 	%r579, %r578, %r577, %r576;
	ld.global.nc.u32 	%r580, [%rd134+52];
	ld.global.nc.u32 	%r581, [%rd136+52];
	mad.lo.s32 	%r582, %r581, %r580, %r579;
	ld.global.nc.u32 	%r583, [%rd134+56];
	ld.global.nc.u32 	%r584, [%rd136+56];
	mad.lo.s32 	%r585, %r584, %r583, %r582;
	ld.global.nc.u32 	%r586, [%rd134+60];
	ld.global.nc.u32 	%r587, [%rd136+60];
	mad.lo.s32 	%r714, %r587, %r586, %r585;
	add.s32 	%r712, %r712, 16;
	setp.eq.s32 	%p137, %r712, %r8;
	mov.u32 	%r719, %r8;
	@%p137 bra 	$L__BB6_10;
	bra.uni 	$L__BB6_9;
$L__BB6_10:
	setp.eq.s32 	%p138, %r4, 0;
	@%p138 bra 	$L__BB6_6;
	setp.lt.u32 	%p139, %r5, 7;
	@%p139 bra 	$L__BB6_13;
	add.s32 	%r589, %r719, %r1;
	mul.wide.u32 	%rd137, %r589, 4;
	add.s64 	%rd138, %rd3, %rd137;
	ld.global.nc.u32 	%r590, [%rd138];
	cvt.u64.u32 	%rd139, %r719;
	mul.wide.u32 	%rd140, %r719, 4;
	add.s64 	%rd141, %rd2, %rd140;
	ld.global.nc.u32 	%r591, [%rd141];
	mad.lo.s32 	%r592, %r591, %r590, %r714;
	cvt.u64.u32 	%rd142, %r1;
	add.s64 	%rd143, %rd139, %rd142;
	shl.b64 	%rd144, %rd143, 2;
	add.s64 	%rd145, %rd3, %rd144;
	ld.global.nc.u32 	%r593, [%rd145+4];
	ld.global.nc.u32 	%r594, [%rd141+4];
	mad.lo.s32 	%r595, %r594, %r593, %r592;
	ld.global.nc.u32 	%r596, [%rd145+8];
	ld.global.nc.u32 	%r597, [%rd141+8];
	mad.lo.s32 	%r598, %r597, %r596, %r595;
	ld.global.nc.u32 	%r599, [%rd145+12];
	ld.global.nc.u32 	%r600, [%rd141+12];
	mad.lo.s32 	%r601, %r600, %r599, %r598;
	ld.global.nc.u32 	%r602, [%rd145+16];
	ld.global.nc.u32 	%r603, [%rd141+16];
	mad.lo.s32 	%r604, %r603, %r602, %r601;
	ld.global.nc.u32 	%r605, [%rd145+20];
	ld.global.nc.u32 	%r606, [%rd141+20];
	mad.lo.s32 	%r607, %r606, %r605, %r604;
	ld.global.nc.u32 	%r608, [%rd145+24];
	ld.global.nc.u32 	%r609, [%rd141+24];
	mad.lo.s32 	%r610, %r609, %r608, %r607;
	ld.global.nc.u32 	%r611, [%rd145+28];
	ld.global.nc.u32 	%r612, [%rd141+28];
	mad.lo.s32 	%r714, %r612, %r611, %r610;
	add.s32 	%r719, %r719, 8;
$L__BB6_13:
	setp.eq.s32 	%p140, %r6, 0;
	@%p140 bra 	$L__BB6_6;
	setp.lt.u32 	%p141, %r7, 3;
	@%p141 bra 	$L__BB6_16;
	add.s32 	%r614, %r719, %r1;
	mul.wide.u32 	%rd146, %r614, 4;
	add.s64 	%rd147, %rd3, %rd146;
	ld.global.nc.u32 	%r615, [%rd147];
	cvt.u64.u32 	%rd148, %r719;
	mul.wide.u32 	%rd149, %r719, 4;
	add.s64 	%rd150, %rd2, %rd149;
	ld.global.nc.u32 	%r616, [%rd150];
	mad.lo.s32 	%r617, %r616, %r615, %r714;
	cvt.u64.u32 	%rd151, %r1;
	add.s64 	%rd152, %rd148, %rd151;
	shl.b64 	%rd153, %rd152, 2;
	add.s64 	%rd154, %rd3, %rd153;
	ld.global.nc.u32 	%r618, [%rd154+4];
	ld.global.nc.u32 	%r619, [%rd150+4];
	mad.lo.s32 	%r620, %r619, %r618, %r617;
	ld.global.nc.u32 	%r621, [%rd154+8];
	ld.global.nc.u32 	%r622, [%rd150+8];
	mad.lo.s32 	%r623, %r622, %r621, %r620;
	ld.global.nc.u32 	%r624, [%rd154+12];
	ld.global.nc.u32 	%r625, [%rd150+12];
	mad.lo.s32 	%r714, %r625, %r624, %r623;
	add.s32 	%r719, %r719, 4;
$L__BB6_16:
	setp.eq.s32 	%p142, %r9, 0;
	@%p142 bra 	$L__BB6_6;
	setp.eq.s32 	%p143, %r9, 1;
	add.s32 	%r626, %r719, %r1;
	mul.wide.u32 	%rd155, %r626, 4;
	add.s64 	%rd156, %rd3, %rd155;
	ld.global.nc.u32 	%r627, [%rd156];
	cvt.u64.u32 	%rd4, %r719;
	mul.wide.u32 	%rd157, %r719, 4;
	add.s64 	%rd5, %rd2, %rd157;
	ld.global.nc.u32 	%r628, [%rd5];
	mad.lo.s32 	%r714, %r628, %r627, %r714;
	@%p143 bra 	$L__BB6_6;
	setp.eq.s32 	%p144, %r9, 2;
	cvt.u64.u32 	%rd158, %r1;
	add.s64 	%rd159, %rd4, %rd158;
	shl.b64 	%rd160, %rd159, 2;
	add.s64 	%rd6, %rd3, %rd160;
	ld.global.nc.u32 	%r629, [%rd6+4];
	ld.global.nc.u32 	%r630, [%rd5+4];
	mad.lo.s32 	%r714, %r630, %r629, %r714;
	@%p144 bra 	$L__BB6_6;
	ld.global.nc.u32 	%r631, [%rd6+8];
	ld.global.nc.u32 	%r632, [%rd5+8];
	mad.lo.s32 	%r714, %r632, %r631, %r714;
	bra.uni 	$L__BB6_6;
$L__BB6_20:
	add.s32 	%r33, %r346, -1;
	and.b32  	%r34, %r346, 15;
	add.s32 	%r35, %r34, -1;
	and.b32  	%r36, %r346, 7;
	add.s32 	%r37, %r36, -1;
	and.b32  	%r38, %r346, 2147483632;
	and.b32  	%r39, %r346, 3;
$L__BB6_21:
	setp.gt.s32 	%p116, %r346, 0;
	setp.gt.s32 	%p117, %r1, -1;
	setp.lt.s32 	%p118, %r1, %r345;
	and.pred  	%p119, %p117, %p116;
	and.pred  	%p120, %p119, %p118;
	mov.b32 	%r727, 0;
	@%p120 bra 	$L__BB6_23;
$L__BB6_22:
	not.b32 	%r534, %r1;
	add.s32 	%r535, %r348, %r534;
	mul.wide.s32 	%rd131, %r535, 4;
	add.s64 	%rd132, %rd1, %rd131;
	st.global.u32 	[%rd132], %r727;
	add.s32 	%r1, %r1, %r2;
	setp.lt.s32 	%p130, %r1, %r348;
	@%p130 bra 	$L__BB6_21;
	bra.uni 	$L__BB6_214;
$L__BB6_23:
	setp.lt.u32 	%p121, %r33, 15;
	mov.b32 	%r732, 0;
	mov.u32 	%r727, %r732;
	@%p121 bra 	$L__BB6_26;
	mov.b32 	%r725, 0;
	mov.u32 	%r727, %r725;
$L__BB6_25:
	.pragma "nounroll";
	add.s32 	%r441, %r725, %r1;
	mul.wide.u32 	%rd103, %r441, 4;
	add.s64 	%rd104, %rd3, %rd103;
	ld.global.nc.u32 	%r442, [%rd104];
	mul.wide.u32 	%rd105, %r725, 4;
	add.s64 	%rd106, %rd2, %rd105;
	ld.global.nc.u32 	%r443, [%rd106];
	mad.lo.s32 	%r444, %r443, %r442, %r727;
	ld.global.nc.u32 	%r445, [%rd104+4];
	ld.global.nc.u32 	%r446, [%rd106+4];
	mad.lo.s32 	%r447, %r446, %r445, %r444;
	ld.global.nc.u32 	%r448, [%rd104+8];
	ld.global.nc.u32 	%r449, [%rd106+8];
	mad.lo.s32 	%r450, %r449, %r448, %r447;
	ld.global.nc.u32 	%r451, [%rd104+12];
	ld.global.nc.u32 	%r452, [%rd106+12];
	mad.lo.s32 	%r453, %r452, %r451, %r450;
	ld.global.nc.u32 	%r454, [%rd104+16];
	ld.global.nc.u32 	%r455, [%rd106+16];
	mad.lo.s32 	%r456, %r455, %r454, %r453;
	ld.global.nc.u32 	%r457, [%rd104+20];
	ld.global.nc.u32 	%r458, [%rd106+20];
	mad.lo.s32 	%r459, %r458, %r457, %r456;
	ld.global.nc.u32 	%r460, [%rd104+24];
	ld.global.nc.u32 	%r461, [%rd106+24];
	mad.lo.s32 	%r462, %r461, %r460, %r459;
	ld.global.nc.u32 	%r463, [%rd104+28];
	ld.global.nc.u32 	%r464, [%rd106+28];
	mad.lo.s32 	%r465, %r464, %r463, %r462;
	ld.global.nc.u32 	%r466, [%rd104+32];
	ld.global.nc.u32 	%r467, [%rd106+32];
	mad.lo.s32 	%r468, %r467, %r466, %r465;
	ld.global.nc.u32 	%r469, [%rd104+36];
	ld.global.nc.u32 	%r470, [%rd106+36];
	mad.lo.s32 	%r471, %r470, %r469, %r468;
	ld.global.nc.u32 	%r472, [%rd104+40];
	ld.global.nc.u32 	%r473, [%rd106+40];
	mad.lo.s32 	%r474, %r473, %r472, %r471;
	ld.global.nc.u32 	%r475, [%rd104+44];
	ld.global.nc.u32 	%r476, [%rd106+44];
	mad.lo.s32 	%r477, %r476, %r475, %r474;
	ld.global.nc.u32 	%r478, [%rd104+48];
	ld.global.nc.u32 	%r479, [%rd106+48];
	mad.lo.s32 	%r480, %r479, %r478, %r477;
	ld.global.nc.u32 	%r481, [%rd104+52];
	ld.global.nc.u32 	%r482, [%rd106+52];
	mad.lo.s32 	%r483, %r482, %r481, %r480;
	ld.global.nc.u32 	%r484, [%rd104+56];
	ld.global.nc.u32 	%r485, [%rd106+56];
	mad.lo.s32 	%r486, %r485, %r484, %r483;
	ld.global.nc.u32 	%r487, [%rd104+60];
	ld.global.nc.u32 	%r488, [%rd106+60];
	mad.lo.s32 	%r727, %r488, %r487, %r486;
	add.s32 	%r725, %r725, 16;
	setp.eq.s32 	%p122, %r725, %r38;
	mov.u32 	%r732, %r38;
	@%p122 bra 	$L__BB6_26;
	bra.uni 	$L__BB6_25;
$L__BB6_26:
	setp.eq.s32 	%p123, %r34, 0;
	@%p123 bra 	$L__BB6_22;
	setp.lt.u32 	%p124, %r35, 7;
	@%p124 bra 	$L__BB6_29;
	add.s32 	%r490, %r732, %r1;
	mul.wide.u32 	%rd107, %r490, 4;
	add.s64 	%rd108, %rd3, %rd107;
	ld.global.nc.u32 	%r491, [%rd108];
	cvt.u64.u32 	%rd109, %r732;
	mul.wide.u32 	%rd110, %r732, 4;
	add.s64 	%rd111, %rd2, %rd110;
	ld.global.nc.u32 	%r492, [%rd111];
	mad.lo.s32 	%r493, %r492, %r491, %r727;
	cvt.u64.u32 	%rd112, %r1;
	add.s64 	%rd113, %rd109, %rd112;
	shl.b64 	%rd114, %rd113, 2;
	add.s64 	%rd115, %rd3, %rd114;
	ld.global.nc.u32 	%r494, [%rd115+4];
	ld.global.nc.u32 	%r495, [%rd111+4];
	mad.lo.s32 	%r496, %r495, %r494, %r493;
	ld.global.nc.u32 	%r497, [%rd115+8];
	ld.global.nc.u32 	%r498, [%rd111+8];
	mad.lo.s32 	%r499, %r498, %r497, %r496;
	ld.global.nc.u32 	%r500, [%rd115+12];
	ld.global.nc.u32 	%r501, [%rd111+12];
	mad.lo.s32 	%r502, %r501, %r500, %r499;
	ld.global.nc.u32 	%r503, [%rd115+16];
	ld.global.nc.u32 	%r504, [%rd111+16];
	mad.lo.s32 	%r505, %r504, %r503, %r502;
	ld.global.nc.u32 	%r506, [%rd115+20];
	ld.global.nc.u32 	%r507, [%rd111+20];
	mad.lo.s32 	%r508, %r507, %r506, %r505;
	ld.global.nc.u32 	%r509, [%rd115+24];
	ld.global.nc.u32 	%r510, [%rd111+24];
	mad.lo.s32 	%r511, %r510, %r509, %r508;
	ld.global.nc.u32 	%r512, [%rd115+28];
	ld.global.nc.u32 	%r513, [%rd111+28];
	mad.lo.s32 	%r727, %r513, %r512, %r511;
	add.s32 	%r732, %r732, 8;
$L__BB6_29:
	setp.eq.s32 	%p125, %r36, 0;
	@%p125 bra 	$L__BB6_22;
	setp.lt.u32 	%p126, %r37, 3;
	@%p126 bra 	$L__BB6_32;
	add.s32 	%r515, %r732, %r1;
	mul.wide.u32 	%rd116, %r515, 4;
	add.s64 	%rd117, %rd3, %rd116;
	ld.global.nc.u32 	%r516, [%rd117];
	cvt.u64.u32 	%rd118, %r732;
	mul.wide.u32 	%rd119, %r732, 4;
	add.s64 	%rd120, %rd2, %rd119;
	ld.global.nc.u32 	%r517, [%rd120];
	mad.lo.s32 	%r518, %r517, %r516, %r727;
	cvt.u64.u32 	%rd121, %r1;
	add.s64 	%rd122, %rd118, %rd121;
	shl.b64 	%rd123, %rd122, 2;
	add.s64 	%rd124, %rd3, %rd123;
	ld.global.nc.u32 	%r519, [%rd124+4];
	ld.global.nc.u32 	%r520, [%rd120+4];
	mad.lo.s32 	%r521, %r520, %r519, %r518;
	ld.global.nc.u32 	%r522, [%rd124+8];
	ld.global.nc.u32 	%r523, [%rd120+8];
	mad.lo.s32 	%r524, %r523, %r522, %r521;
	ld.global.nc.u32 	%r525, [%rd124+12];
	ld.global.nc.u32 	%r526, [%rd120+12];
	mad.lo.s32 	%r727, %r526, %r525, %r524;
	add.s32 	%r732, %r732, 4;
$L__BB6_32:
	setp.eq.s32 	%p127, %r39, 0;
	@%p127 bra 	$L__BB6_22;
	setp.eq.s32 	%p128, %r39, 1;
	add.s32 	%r527, %r732, %r1;
	mul.wide.u32 	%rd125, %r527, 4;
	add.s64 	%rd126, %rd3, %rd125;
	ld.global.nc.u32 	%r528, [%rd126];
	cvt.u64.u32 	%rd7, %r732;
	mul.wide.u32 	%rd127, %r732, 4;
	add.s64 	%rd8, %rd2, %rd127;
	ld.global.nc.u32 	%r529, [%rd8];
	mad.lo.s32 	%r727, %r529, %r528, %r727;
	@%p128 bra 	$L__BB6_22;
	setp.eq.s32 	%p129, %r39, 2;
	cvt.u64.u32 	%rd128, %r1;
	add.s64 	%rd129, %rd7, %rd128;
	shl.b64 	%rd130, %rd129, 2;
	add.s64 	%rd9, %rd3, %rd130;
	ld.global.nc.u32 	%r530, [%rd9+4];
	ld.global.nc.u32 	%r531, [%rd8+4];
	mad.lo.s32 	%r727, %r531, %r530, %r727;
	@%p129 bra 	$L__BB6_22;
	ld.global.nc.u32 	%r532, [%rd9+8];
	ld.global.nc.u32 	%r533, [%rd8+8];
	mad.lo.s32 	%r727, %r533, %r532, %r727;
	bra.uni 	$L__BB6_22;
$L__BB6_36:
	setp.lt.s32 	%p4, %r346, 1;
	@%p4 bra 	$L__BB6_122;
	setp.ne.s16 	%p8, %rs1, 0;
	@%p8 bra 	$L__BB6_80;
	add.s32 	%r63, %r346, -1;
	and.b32  	%r64, %r346, 7;
	add.s32 	%r65, %r64, -1;
	and.b32  	%r66, %r346, 3;
	and.b32  	%r67, %r346, 2147483640;
	and.b32  	%r68, %r346, 1;
	shr.u32 	%r399, %r346, 31;
	add.s32 	%r400, %r346, %r399;
	shr.s32 	%r401, %r400, 1;
	neg.s32 	%r69, %r401;
$L__BB6_39:
	setp.lt.u32 	%p62, %r63, 7;
	add.s32 	%r71, %r1, %r69;
	mov.b32 	%r756, 0;
	mov.u32 	%r740, %r756;
	@%p62 bra 	$L__BB6_58;
	mov.b32 	%r738, 0;
	mov.u32 	%r740, %r738;
$L__BB6_41:
	.pragma "nounroll";
	add.s32 	%r74, %r738, %r71;
	setp.lt.s32 	%p63, %r74, 0;
	setp.ge.s32 	%p64, %r74, %r345;
	mul.wide.u32 	%rd66, %r738, 4;
	add.s64 	%rd10, %rd2, %rd66;
	or.pred  	%p65, %p63, %p64;
	@%p65 bra 	$L__BB6_43;
	mul.wide.u32 	%rd67, %r74, 4;
	add.s64 	%rd68, %rd3, %rd67;
	ld.global.nc.u32 	%r405, [%rd68];
	ld.global.nc.u32 	%r406, [%rd10];
	mad.lo.s32 	%r740, %r406, %r405, %r740;
$L__BB6_43:
	add.s32 	%r77, %r74, 1;
	setp.lt.s32 	%p66, %r77, 0;
	setp.ge.s32 	%p67, %r77, %r345;
	or.pred  	%p68, %p66, %p67;
	@%p68 bra 	$L__BB6_45;
	mul.wide.u32 	%rd69, %r77, 4;
	add.s64 	%rd70, %rd3, %rd69;
	ld.global.nc.u32 	%r407, [%rd70];
	ld.global.nc.u32 	%r408, [%rd10+4];
	mad.lo.s32 	%r740, %r408, %r407, %r740;
$L__BB6_45:
	add.s32 	%r80, %r74, 2;
	setp.lt.s32 	%p69, %r80, 0;
	setp.ge.s32 	%p70, %r80, %r345;
	or.pred  	%p71, %p69, %p70;
	@%p71 bra 	$L__BB6_47;
	mul.wide.u32 	%rd71, %r80, 4;
	add.s64 	%rd72, %rd3, %rd71;
	ld.global.nc.u32 	%r409, [%rd72];
	ld.global.nc.u32 	%r410, [%rd10+8];
	mad.lo.s32 	%r740, %r410, %r409, %r740;
$L__BB6_47:
	add.s32 	%r83, %r74, 3;
	setp.lt.s32 	%p72, %r83, 0;
	setp.ge.s32 	%p73, %r83, %r345;
	or.pred  	%p74, %p72, %p73;
	@%p74 bra 	$L__BB6_49;
	mul.wide.u32 	%rd73, %r83, 4;
	add.s64 	%rd74, %rd3, %rd73;
	ld.global.nc.u32 	%r411, [%rd74];
	ld.global.nc.u32 	%r412, [%rd10+12];
	mad.lo.s32 	%r740, %r412, %r411, %r740;
$L__BB6_49:
	add.s32 	%r86, %r74, 4;
	setp.lt.s32 	%p75, %r86, 0;
	setp.ge.s32 	%p76, %r86, %r345;
	or.pred  	%p77, %p75, %p76;
	@%p77 bra 	$L__BB6_51;
	mul.wide.u32 	%rd75, %r86, 4;
	add.s64 	%rd76, %rd3, %rd75;
	ld.global.nc.u32 	%r413, [%rd76];
	ld.global.nc.u32 	%r414, [%rd10+16];
	mad.lo.s32 	%r740, %r414, %r413, %r740;
$L__BB6_51:
	add.s32 	%r89, %r74, 5;
	setp.lt.s32 	%p78, %r89, 0;
	setp.ge.s32 	%p79, %r89, %r345;
	or.pred  	%p80, %p78, %p79;
	@%p80 bra 	$L__BB6_53;
	mul.wide.u32 	%rd77, %r89, 4;
	add.s64 	%rd78, %rd3, %rd77;
	ld.global.nc.u32 	%r415, [%rd78];
	ld.global.nc.u32 	%r416, [%rd10+20];
	mad.lo.s32 	%r740, %r416, %r415, %r740;
$L__BB6_53:
	add.s32 	%r92, %r74, 6;
	setp.lt.s32 	%p81, %r92, 0;
	setp.ge.s32 	%p82, %r92, %r345;
	or.pred  	%p83, %p81, %p82;
	@%p83 bra 	$L__BB6_55;
	mul.wide.u32 	%rd79, %r92, 4;
	add.s64 	%rd80, %rd3, %rd79;
	ld.global.nc.u32 	%r417, [%rd80];
	ld.global.nc.u32 	%r418, [%rd10+24];
	mad.lo.s32 	%r740, %r418, %r417, %r740;
$L__BB6_55:
	add.s32 	%r95, %r74, 7;
	setp.lt.s32 	%p84, %r95, 0;
	setp.ge.s32 	%p85, %r95, %r345;
	or.pred  	%p86, %p84, %p85;
	@%p86 bra 	$L__BB6_57;
	mul.wide.u32 	%rd81, %r95, 4;
	add.s64 	%rd82, %rd3, %rd81;
	ld.global.nc.u32 	%r419, [%rd82];
	ld.global.nc.u32 	%r420, [%rd10+28];
	mad.lo.s32 	%r740, %r420, %r419, %r740;
$L__BB6_57:
	add.s32 	%r738, %r738, 8;
	setp.ne.s32 	%p87, %r738, %r67;
	mov.u32 	%r756, %r67;
	@%p87 bra 	$L__BB6_41;
$L__BB6_58:
	setp.eq.s32 	%p88, %r64, 0;
	@%p88 bra 	$L__BB6_79;
	setp.lt.u32 	%p89, %r65, 3;
	@%p89 bra 	$L__BB6_69;
	add.s32 	%r102, %r756, %r71;
	setp.lt.s32 	%p90, %r102, 0;
	setp.ge.s32 	%p91, %r102, %r345;
	mul.wide.u32 	%rd83, %r756, 4;
	add.s64 	%rd11, %rd2, %rd83;
	or.pred  	%p92, %p90, %p91;
	@%p92 bra 	$L__BB6_62;
	mul.wide.u32 	%rd84, %r102, 4;
	add.s64 	%rd85, %rd3, %rd84;
	ld.global.nc.u32 	%r422, [%rd85];
	ld.global.nc.u32 	%r423, [%rd11];
	mad.lo.s32 	%r740, %r423, %r422, %r740;
$L__BB6_62:
	add.s32 	%r105, %r102, 1;
	setp.lt.s32 	%p93, %r105, 0;
	setp.ge.s32 	%p94, %r105, %r345;
	or.pred  	%p95, %p93, %p94;
	@%p95 bra 	$L__BB6_64;
	mul.wide.u32 	%rd86, %r105, 4;
	add.s64 	%rd87, %rd3, %rd86;
	ld.global.nc.u32 	%r424, [%rd87];
	ld.global.nc.u32 	%r425, [%rd11+4];
	mad.lo.s32 	%r740, %r425, %r424, %r740;
$L__BB6_64:
	add.s32 	%r108, %r102, 2;
	setp.lt.s32 	%p96, %r108, 0;
	setp.ge.s32 	%p97, %r108, %r345;
	or.pred  	%p98, %p96, %p97;
	@%p98 bra 	$L__BB6_66;
	mul.wide.u32 	%rd88, %r108, 4;
	add.s64 	%rd89, %rd3, %rd88;
	ld.global.nc.u32 	%r426, [%rd89];
	ld.global.nc.u32 	%r427, [%rd11+8];
	mad.lo.s32 	%r740, %r427, %r426, %r740;
$L__BB6_66:
	add.s32 	%r111, %r102, 3;
	setp.lt.s32 	%p99, %r111, 0;
	setp.ge.s32 	%p100, %r111, %r345;
	or.pred  	%p101, %p99, %p100;
	@%p101 bra 	$L__BB6_68;
	mul.wide.u32 	%rd90, %r111, 4;
	add.s64 	%rd91, %rd3, %rd90;
	ld.global.nc.u32 	%r428, [%rd91];
	ld.global.nc.u32 	%r429, [%rd11+12];
	mad.lo.s32 	%r740, %r429, %r428, %r740;
$L__BB6_68:
	add.s32 	%r756, %r756, 4;
$L__BB6_69:
	setp.eq.s32 	%p102, %r66, 0;
	@%p102 bra 	$L__BB6_79;
	setp.eq.s32 	%p103, %r66, 1;
	@%p103 bra 	$L__BB6_76;
	add.s32 	%r118, %r756, %r71;
	setp.lt.s32 	%p104, %r118, 0;
	setp.ge.s32 	%p105, %r118, %r345;
	mul.wide.u32 	%rd92, %r756, 4;
	add.s64 	%rd12, %rd2, %rd92;
	or.pred  	%p106, %p104, %p105;
	@%p106 bra 	$L__BB6_73;
	mul.wide.u32 	%rd93, %r118, 4;
	add.s64 	%rd94, %rd3, %rd93;
	ld.global.nc.u32 	%r431, [%rd94];
	ld.global.nc.u32 	%r432, [%rd12];
	mad.lo.s32 	%r740, %r432, %r431, %r740;
$L__BB6_73:
	add.s32 	%r121, %r118, 1;
	setp.lt.s32 	%p107, %r121, 0;
	setp.ge.s32 	%p108, %r121, %r345;
	or.pred  	%p109, %p107, %p108;
	@%p109 bra 	$L__BB6_75;
	mul.wide.u32 	%rd95, %r121, 4;
	add.s64 	%rd96, %rd3, %rd95;
	ld.global.nc.u32 	%r433, [%rd96];
	ld.global.nc.u32 	%r434, [%rd12+4];
	mad.lo.s32 	%r740, %r434, %r433, %r740;
$L__BB6_75:
	add.s32 	%r756, %r756, 2;
$L__BB6_76:
	setp.eq.s32 	%p110, %r68, 0;
	@%p110 bra 	$L__BB6_79;
	add.s32 	%r128, %r756, %r71;
	setp.lt.s32 	%p111, %r128, 0;
	setp.ge.s32 	%p112, %r128, %r345;
	or.pred  	%p113, %p111, %p112;
	@%p113 bra 	$L__BB6_79;
	mul.wide.u32 	%rd97, %r128, 4;
	add.s64 	%rd98, %rd3, %rd97;
	ld.global.nc.u32 	%r435, [%rd98];
	mul.wide.u32 	%rd99, %r756, 4;
	add.s64 	%rd100, %rd2, %rd99;
	ld.global.nc.u32 	%r436, [%rd100];
	mad.lo.s32 	%r740, %r436, %r435, %r740;
$L__BB6_79:
	mul.wide.s32 	%rd101, %r1, 4;
	add.s64 	%rd102, %rd1, %rd101;
	st.global.u32 	[%rd102], %r740;
	add.s32 	%r1, %r1, %r2;
	setp.lt.s32 	%p114, %r1, %r348;
	@%p114 bra 	$L__BB6_39;
	bra.uni 	$L__BB6_214;
$L__BB6_80:
	add.s32 	%r132, %r346, -1;
	and.b32  	%r133, %r346, 7;
	add.s32 	%r134, %r133, -1;
	and.b32  	%r135, %r346, 3;
	and.b32  	%r136, %r346, 2147483640;
	and.b32  	%r137, %r346, 1;
	add.s32 	%r357, %r345, -1;
	shr.u32 	%r358, %r357, 31;
	add.s32 	%r359, %r357, %r358;
	shr.s32 	%r360, %r359, 1;
	sub.s32 	%r361, %r360, %r346;
	add.s32 	%r138, %r361, 2;
$L__BB6_81:
	setp.lt.u32 	%p9, %r132, 7;
	add.s32 	%r140, %r138, %r1;
	mov.b32 	%r783, 0;
	mov.u32 	%r767, %r783;
	@%p9 bra 	$L__BB6_100;
	mov.b32 	%r765, 0;
	mov.u32 	%r767, %r765;
$L__BB6_83:
	.pragma "nounroll";
	add.s32 	%r143, %r765, %r140;
	setp.lt.s32 	%p10, %r143, 0;
	setp.ge.s32 	%p11, %r143, %r345;
	mul.wide.u32 	%rd29, %r765, 4;
	add.s64 	%rd13, %rd2, %rd29;
	or.pred  	%p12, %p10, %p11;
	@%p12 bra 	$L__BB6_85;
	mul.wide.u32 	%rd30, %r143, 4;
	add.s64 	%rd31, %rd3, %rd30;
	ld.global.nc.u32 	%r365, [%rd31];
	ld.global.nc.u32 	%r366, [%rd13];
	mad.lo.s32 	%r767, %r366, %r365, %r767;
$L__BB6_85:
	add.s32 	%r146, %r143, 1;
	setp.lt.s32 	%p13, %r146, 0;
	setp.ge.s32 	%p14, %r146, %r345;
	or.pred  	%p15, %p13, %p14;
	@%p15 bra 	$L__BB6_87;
	mul.wide.u32 	%rd32, %r146, 4;
	add.s64 	%rd33, %rd3, %rd32;
	ld.global.nc.u32 	%r367, [%rd33];
	ld.global.nc.u32 	%r368, [%rd13+4];
	mad.lo.s32 	%r767, %r368, %r367, %r767;
$L__BB6_87:
	add.s32 	%r149, %r143, 2;
	setp.lt.s32 	%p16, %r149, 0;
	setp.ge.s32 	%p17, %r149, %r345;
	or.pred  	%p18, %p16, %p17;
	@%p18 bra 	$L__BB6_89;
	mul.wide.u32 	%rd34, %r149, 4;
	add.s64 	%rd35, %rd3, %rd34;
	ld.global.nc.u32 	%r369, [%rd35];
	ld.global.nc.u32 	%r370, [%rd13+8];
	mad.lo.s32 	%r767, %r370, %r369, %r767;
$L__BB6_89:
	add.s32 	%r152, %r143, 3;
	setp.lt.s32 	%p19, %r152, 0;
	setp.ge.s32 	%p20, %r152, %r345;
	or.pred  	%p21, %p19, %p20;
	@%p21 bra 	$L__BB6_91;
	mul.wide.u32 	%rd36, %r152, 4;
	add.s64 	%rd37, %rd3, %rd36;
	ld.global.nc.u32 	%r371, [%rd37];
	ld.global.nc.u32 	%r372, [%rd13+12];
	mad.lo.s32 	%r767, %r372, %r371, %r767;
$L__BB6_91:
	add.s32 	%r155, %r143, 4;
	setp.lt.s32 	%p22, %r155, 0;
	setp.ge.s32 	%p23, %r155, %r345;
	or.pred  	%p24, %p22, %p23;
	@%p24 bra 	$L__BB6_93;
	mul.wide.u32 	%rd38, %r155, 4;
	add.s64 	%rd39, %rd3, %rd38;
	ld.global.nc.u32 	%r373, [%rd39];
	ld.global.nc.u32 	%r374, [%rd13+16];
	mad.lo.s32 	%r767, %r374, %r373, %r767;
$L__BB6_93:
	add.s32 	%r158, %r143, 5;
	setp.lt.s32 	%p25, %r158, 0;
	setp.ge.s32 	%p26, %r158, %r345;
	or.pred  	%p27, %p25, %p26;
	@%p27 bra 	$L__BB6_95;
	mul.wide.u32 	%rd40, %r158, 4;
	add.s64 	%rd41, %rd3, %rd40;
	ld.global.nc.u32 	%r375, [%rd41];
	ld.global.nc.u32 	%r376, [%rd13+20];
	mad.lo.s32 	%r767, %r376, %r375, %r767;
$L__BB6_95:
	add.s32 	%r161, %r143, 6;
	setp.lt.s32 	%p28, %r161, 0;
	setp.ge.s32 	%p29, %r161, %r345;
	or.pred  	%p30, %p28, %p29;
	@%p30 bra 	$L__BB6_97;
	mul.wide.u32 	%rd42, %r161, 4;
	add.s64 	%rd43, %rd3, %rd42;
	ld.global.nc.u32 	%r377, [%rd43];
	ld.global.nc.u32 	%r378, [%rd13+24];
	mad.lo.s32 	%r767, %r378, %r377, %r767;
$L__BB6_97:
	add.s32 	%r164, %r143, 7;
	setp.lt.s32 	%p31, %r164, 0;
	setp.ge.s32 	%p32, %r164, %r345;
	or.pred  	%p33, %p31, %p32;
	@%p33 bra 	$L__BB6_99;
	mul.wide.u32 	%rd44, %r164, 4;
	add.s64 	%rd45, %rd3, %rd44;
	ld.global.nc.u32 	%r379, [%rd45];
	ld.global.nc.u32 	%r380, [%rd13+28];
	mad.lo.s32 	%r767, %r380, %r379, %r767;
$L__BB6_99:
	add.s32 	%r765, %r765, 8;
	setp.ne.s32 	%p34, %r765, %r136;
	mov.u32 	%r783, %r136;
	@%p34 bra 	$L__BB6_83;
$L__BB6_100:
	setp.eq.s32 	%p35, %r133, 0;
	@%p35 bra 	$L__BB6_121;
	setp.lt.u32 	%p36, %r134, 3;
	@%p36 bra 	$L__BB6_111;
	add.s32 	%r171, %r783, %r140;
	setp.lt.s32 	%p37, %r171, 0;
	setp.ge.s32 	%p38, %r171, %r345;
	mul.wide.u32 	%rd46, %r783, 4;
	add.s64 	%rd14, %rd2, %rd46;
	or.pred  	%p39, %p37, %p38;
	@%p39 bra 	$L__BB6_104;
	mul.wide.u32 	%rd47, %r171, 4;
	add.s64 	%rd48, %rd3, %rd47;
	ld.global.nc.u32 	%r382, [%rd48];
	ld.global.nc.u32 	%r383, [%rd14];
	mad.lo.s32 	%r767, %r383, %r382, %r767;
$L__BB6_104:
	add.s32 	%r174, %r171, 1;
	setp.lt.s32 	%p40, %r174, 0;
	setp.ge.s32 	%p41, %r174, %r345;
	or.pred  	%p42, %p40, %p41;
	@%p42 bra 	$L__BB6_106;
	mul.wide.u32 	%rd49, %r174, 4;
	add.s64 	%rd50, %rd3, %rd49;
	ld.global.nc.u32 	%r384, [%rd50];
	ld.global.nc.u32 	%r385, [%rd14+4];
	mad.lo.s32 	%r767, %r385, %r384, %r767;
$L__BB6_106:
	add.s32 	%r177, %r171, 2;
	setp.lt.s32 	%p43, %r177, 0;
	setp.ge.s32 	%p44, %r177, %r345;
	or.pred  	%p45, %p43, %p44;
	@%p45 bra 	$L__BB6_108;
	mul.wide.u32 	%rd51, %r177, 4;
	add.s64 	%rd52, %rd3, %rd51;
	ld.global.nc.u32 	%r386, [%rd52];
	ld.global.nc.u32 	%r387, [%rd14+8];
	mad.lo.s32 	%r767, %r387, %r386, %r767;
$L__BB6_108:
	add.s32 	%r180, %r171, 3;
	setp.lt.s32 	%p46, %r180, 0;
	setp.ge.s32 	%p47, %r180, %r345;
	or.pred  	%p48, %p46, %p47;
	@%p48 bra 	$L__BB6_110;
	mul.wide.u32 	%rd53, %r180, 4;
	add.s64 	%rd54, %rd3, %rd53;
	ld.global.nc.u32 	%r388, [%rd54];
	ld.global.nc.u32 	%r389, [%rd14+12];
	mad.lo.s32 	%r767, %r389, %r388, %r767;
$L__BB6_110:
	add.s32 	%r783, %r783, 4;
$L__BB6_111:
	setp.eq.s32 	%p49, %r135, 0;
	@%p49 bra 	$L__BB6_121;
	setp.eq.s32 	%p50, %r135, 1;
	@%p50 bra 	$L__BB6_118;
	add.s32 	%r187, %r783, %r140;
	setp.lt.s32 	%p51, %r187, 0;
	setp.ge.s32 	%p52, %r187, %r345;
	mul.wide.u32 	%rd55, %r783, 4;
	add.s64 	%rd15, %rd2, %rd55;
	or.pred  	%p53, %p51, %p52;
	@%p53 bra 	$L__BB6_115;
	mul.wide.u32 	%rd56, %r187, 4;
	add.s64 	%rd57, %rd3, %rd56;
	ld.global.nc.u32 	%r391, [%rd57];
	ld.global.nc.u32 	%r392, [%rd15];
	mad.lo.s32 	%r767, %r392, %r391, %r767;
$L__BB6_115:
	add.s32 	%r190, %r187, 1;
	setp.lt.s32 	%p54, %r190, 0;
	setp.ge.s32 	%p55, %r190, %r345;
	or.pred  	%p56, %p54, %p55;
	@%p56 bra 	$L__BB6_117;
	mul.wide.u32 	%rd58, %r190, 4;
	add.s64 	%rd59, %rd3, %rd58;
	ld.global.nc.u32 	%r393, [%rd59];
	ld.global.nc.u32 	%r394, [%rd15+4];
	mad.lo.s32 	%r767, %r394, %r393, %r767;
$L__BB6_117:
	add.s32 	%r783, %r783, 2;
$L__BB6_118:
	setp.eq.s32 	%p57, %r137, 0;
	@%p57 bra 	$L__BB6_121;
	add.s32 	%r197, %r783, %r140;
	setp.lt.s32 	%p58, %r197, 0;
	setp.ge.s32 	%p59, %r197, %r345;
	or.pred  	%p60, %p58, %p59;
	@%p60 bra 	$L__BB6_121;
	mul.wide.u32 	%rd60, %r197, 4;
	add.s64 	%rd61, %rd3, %rd60;
	ld.global.nc.u32 	%r395, [%rd61];
	mul.wide.u32 	%rd62, %r783, 4;
	add.s64 	%rd63, %rd2, %rd62;
	ld.global.nc.u32 	%r396, [%rd63];
	mad.lo.s32 	%r767, %r396, %r395, %r767;
$L__BB6_121:
	not.b32 	%r397, %r1;
	add.s32 	%r398, %r348, %r397;
	mul.wide.s32 	%rd64, %r398, 4;
	add.s64 	%rd65, %rd1, %rd64;
	st.global.u32 	[%rd65], %r767;
	add.s32 	%r1, %r1, %r2;
	setp.lt.s32 	%p61, %r1, %r348;
	@%p61 bra 	$L__BB6_81;
	bra.uni 	$L__BB6_214;
$L__BB6_122:
	setp.eq.s16 	%p5, %rs1, 0;
	@%p5 bra 	$L__BB6_123;
	bra.uni 	$L__BB6_124;
$L__BB6_123:
	mul.wide.s32 	%rd27, %r1, 4;
	add.s64 	%rd28, %rd1, %rd27;
	mov.b32 	%r356, 0;
	st.global.u32 	[%rd28], %r356;
	add.s32 	%r1, %r1, %r2;
	setp.lt.s32 	%p7, %r1, %r348;
	@%p7 bra 	$L__BB6_123;
	bra.uni 	$L__BB6_214;
$L__BB6_124:
	not.b32 	%r353, %r1;
	add.s32 	%r354, %r348, %r353;
	mul.wide.s32 	%rd25, %r354, 4;
	add.s64 	%rd26, %rd1, %rd25;
	mov.b32 	%r355, 0;
	st.global.u32 	[%rd26], %r355;
	add.s32 	%r1, %r1, %r2;
	setp.lt.s32 	%p6, %r1, %r348;
	@%p6 bra 	$L__BB6_124;
	bra.uni 	$L__BB6_214;
$L__BB6_125:
	setp.lt.s32 	%p146, %r346, 1;
	@%p146 bra 	$L__BB6_211;
	setp.ne.s16 	%p150, %rs1, 0;
	@%p150 bra 	$L__BB6_169;
	add.s32 	%r205, %r346, -1;
	and.b32  	%r206, %r346, 7;
	add.s32 	%r207, %r206, -1;
	and.b32  	%r208, %r346, 3;
	and.b32  	%r209, %r346, 2147483640;
	and.b32  	%r210, %r346, 1;
$L__BB6_128:
	setp.lt.u32 	%p204, %r205, 7;
	sub.s32 	%r677, %r1, %r346;
	add.s32 	%r212, %r677, 1;
	mov.b32 	%r812, 0;
	mov.u32 	%r796, %r812;
	@%p204 bra 	$L__BB6_147;
	mov.b32 	%r794, 0;
	mov.u32 	%r796, %r794;
$L__BB6_130:
	.pragma "nounroll";
	add.s32 	%r215, %r212, %r794;
	setp.lt.s32 	%p205, %r215, 0;
	setp.ge.s32 	%p206, %r215, %r345;
	mul.wide.u32 	%rd204, %r794, 4;
	add.s64 	%rd16, %rd2, %rd204;
	or.pred  	%p207, %p205, %p206;
	@%p207 bra 	$L__BB6_132;
	mul.wide.u32 	%rd205, %r215, 4;
	add.s64 	%rd206, %rd3, %rd205;
	ld.global.nc.u32 	%r679, [%rd206];
	ld.global.nc.u32 	%r680, [%rd16];
	mad.lo.s32 	%r796, %r680, %r679, %r796;
$L__BB6_132:
	add.s32 	%r218, %r215, 1;
	setp.lt.s32 	%p208, %r218, 0;
	setp.ge.s32 	%p209, %r218, %r345;
	or.pred  	%p210, %p208, %p209;
	@%p210 bra 	$L__BB6_134;
	mul.wide.u32 	%rd207, %r218, 4;
	add.s64 	%rd208, %rd3, %rd207;
	ld.global.nc.u32 	%r681, [%rd208];
	ld.global.nc.u32 	%r682, [%rd16+4];
	mad.lo.s32 	%r796, %r682, %r681, %r796;
$L__BB6_134:
	add.s32 	%r221, %r215, 2;
	setp.lt.s32 	%p211, %r221, 0;
	setp.ge.s32 	%p212, %r221, %r345;
	or.pred  	%p213, %p211, %p212;
	@%p213 bra 	$L__BB6_136;
	mul.wide.u32 	%rd209, %r221, 4;
	add.s64 	%rd210, %rd3, %rd209;
	ld.global.nc.u32 	%r683, [%rd210];
	ld.global.nc.u32 	%r684, [%rd16+8];
	mad.lo.s32 	%r796, %r684, %r683, %r796;
$L__BB6_136:
	add.s32 	%r224, %r215, 3;
	setp.lt.s32 	%p214, %r224, 0;
	setp.ge.s32 	%p215, %r224, %r345;
	or.pred  	%p216, %p214, %p215;
	@%p216 bra 	$L__BB6_138;
	mul.wide.u32 	%rd211, %r224, 4;
	add.s64 	%rd212, %rd3, %rd211;
	ld.global.nc.u32 	%r685, [%rd212];
	ld.global.nc.u32 	%r686, [%rd16+12];
	mad.lo.s32 	%r796, %r686, %r685, %r796;
$L__BB6_138:
	add.s32 	%r227, %r215, 4;
	setp.lt.s32 	%p217, %r227, 0;
	setp.ge.s32 	%p218, %r227, %r345;
	or.pred  	%p219, %p217, %p218;
	@%p219 bra 	$L__BB6_140;
	mul.wide.u32 	%rd213, %r227, 4;
	add.s64 	%rd214, %rd3, %rd213;
	ld.global.nc.u32 	%r687, [%rd214];
	ld.global.nc.u32 	%r688, [%rd16+16];
	mad.lo.s32 	%r796, %r688, %r687, %r796;
$L__BB6_140:
	add.s32 	%r230, %r215, 5;
	setp.lt.s32 	%p220, %r230, 0;
	setp.ge.s32 	%p221, %r230, %r345;
	or.pred  	%p222, %p220, %p221;
	@%p222 bra 	$L__BB6_142;
	mul.wide.u32 	%rd215, %r230, 4;
	add.s64 	%rd216, %rd3, %rd215;
	ld.global.nc.u32 	%r689, [%rd216];
	ld.global.nc.u32 	%r690, [%rd16+20];
	mad.lo.s32 	%r796, %r690, %r689, %r796;
$L__BB6_142:
	add.s32 	%r233, %r215, 6;
	setp.lt.s32 	%p223, %r233, 0;
	setp.ge.s32 	%p224, %r233, %r345;
	or.pred  	%p225, %p223, %p224;
	@%p225 bra 	$L__BB6_144;
	mul.wide.u32 	%rd217, %r233, 4;
	add.s64 	%rd218, %rd3, %rd217;
	ld.global.nc.u32 	%r691, [%rd218];
	ld.global.nc.u32 	%r692, [%rd16+24];
	mad.lo.s32 	%r796, %r692, %r691, %r796;
$L__BB6_144:
	add.s32 	%r236, %r215, 7;
	setp.lt.s32 	%p226, %r236, 0;
	setp.ge.s32 	%p227, %r236, %r345;
	or.pred  	%p228, %p226, %p227;
	@%p228 bra 	$L__BB6_146;
	mul.wide.u32 	%rd219, %r236, 4;
	add.s64 	%rd220, %rd3, %rd219;
	ld.global.nc.u32 	%r693, [%rd220];
	ld.global.nc.u32 	%r694, [%rd16+28];
	mad.lo.s32 	%r796, %r694, %r693, %r796;
$L__BB6_146:
	add.s32 	%r794, %r794, 8;
	setp.ne.s32 	%p229, %r794, %r209;
	mov.u32 	%r812, %r209;
	@%p229 bra 	$L__BB6_130;
$L__BB6_147:
	setp.eq.s32 	%p230, %r206, 0;
	@%p230 bra 	$L__BB6_168;
	setp.lt.u32 	%p231, %r207, 3;
	@%p231 bra 	$L__BB6_158;
	add.s32 	%r243, %r212, %r812;
	setp.lt.s32 	%p232, %r243, 0;
	setp.ge.s32 	%p233, %r243, %r345;
	mul.wide.u32 	%rd221, %r812, 4;
	add.s64 	%rd17, %rd2, %rd221;
	or.pred  	%p234, %p232, %p233;
	@%p234 bra 	$L__BB6_151;
	mul.wide.u32 	%rd222, %r243, 4;
	add.s64 	%rd223, %rd3, %rd222;
	ld.global.nc.u32 	%r696, [%rd223];
	ld.global.nc.u32 	%r697, [%rd17];
	mad.lo.s32 	%r796, %r697, %r696, %r796;
$L__BB6_151:
	add.s32 	%r246, %r243, 1;
	setp.lt.s32 	%p235, %r246, 0;
	setp.ge.s32 	%p236, %r246, %r345;
	or.pred  	%p237, %p235, %p236;
	@%p237 bra 	$L__BB6_153;
	mul.wide.u32 	%rd224, %r246, 4;
	add.s64 	%rd225, %rd3, %rd224;
	ld.global.nc.u32 	%r698, [%rd225];
	ld.global.nc.u32 	%r699, [%rd17+4];
	mad.lo.s32 	%r796, %r699, %r698, %r796;
$L__BB6_153:
	add.s32 	%r249, %r243, 2;
	setp.lt.s32 	%p238, %r249, 0;
	setp.ge.s32 	%p239, %r249, %r345;
	or.pred  	%p240, %p238, %p239;
	@%p240 bra 	$L__BB6_155;
	mul.wide.u32 	%rd226, %r249, 4;
	add.s64 	%rd227, %rd3, %rd226;
	ld.global.nc.u32 	%r700, [%rd227];
	ld.global.nc.u32 	%r701, [%rd17+8];
	mad.lo.s32 	%r796, %r701, %r700, %r796;
$L__BB6_155:
	add.s32 	%r252, %r243, 3;
	setp.lt.s32 	%p241, %r252, 0;
	setp.ge.s32 	%p242, %r252, %r345;
	or.pred  	%p243, %p241, %p242;
	@%p243 bra 	$L__BB6_157;
	mul.wide.u32 	%rd228, %r252, 4;
	add.s64 	%rd229, %rd3, %rd228;
	ld.global.nc.u32 	%r702, [%rd229];
	ld.global.nc.u32 	%r703, [%rd17+12];
	mad.lo.s32 	%r796, %r703, %r702, %r796;
$L__BB6_157:
	add.s32 	%r812, %r812, 4;
$L__BB6_158:
	setp.eq.s32 	%p244, %r208, 0;
	@%p244 bra 	$L__BB6_168;
	setp.eq.s32 	%p245, %r208, 1;
	@%p245 bra 	$L__BB6_165;
	add.s32 	%r259, %r212, %r812;
	setp.lt.s32 	%p246, %r259, 0;
	setp.ge.s32 	%p247, %r259, %r345;
	mul.wide.u32 	%rd230, %r812, 4;
	add.s64 	%rd18, %rd2, %rd230;
	or.pred  	%p248, %p246, %p247;
	@%p248 bra 	$L__BB6_162;
	mul.wide.u32 	%rd231, %r259, 4;
	add.s64 	%rd232, %rd3, %rd231;
	ld.global.nc.u32 	%r705, [%rd232];
	ld.global.nc.u32 	%r706, [%rd18];
	mad.lo.s32 	%r796, %r706, %r705, %r796;
$L__BB6_162:
	add.s32 	%r262, %r259, 1;
	setp.lt.s32 	%p249, %r262, 0;
	setp.ge.s32 	%p250, %r262, %r345;
	or.pred  	%p251, %p249, %p250;
	@%p251 bra 	$L__BB6_164;
	mul.wide.u32 	%rd233, %r262, 4;
	add.s64 	%rd234, %rd3, %rd233;
	ld.global.nc.u32 	%r707, [%rd234];
	ld.global.nc.u32 	%r708, [%rd18+4];
	mad.lo.s32 	%r796, %r708, %r707, %r796;
$L__BB6_164:
	add.s32 	%r812, %r812, 2;
$L__BB6_165:
	setp.eq.s32 	%p252, %r210, 0;
	@%p252 bra 	$L__BB6_168;
	add.s32 	%r269, %r212, %r812;
	setp.lt.s32 	%p253, %r269, 0;
	setp.ge.s32 	%p254, %r269, %r345;
	or.pred  	%p255, %p253, %p254;
	@%p255 bra 	$L__BB6_168;
	mul.wide.u32 	%rd235, %r269, 4;
	add.s64 	%rd236, %rd3, %rd235;
	ld.global.nc.u32 	%r709, [%rd236];
	mul.wide.u32 	%rd237, %r812, 4;
	add.s64 	%rd238, %rd2, %rd237;
	ld.global.nc.u32 	%r710, [%rd238];
	mad.lo.s32 	%r796, %r710, %r709, %r796;
$L__BB6_168:
	mul.wide.s32 	%rd239, %r1, 4;
	add.s64 	%rd240, %rd1, %rd239;
	st.global.u32 	[%rd240], %r796;
	add.s32 	%r1, %r1, %r2;
	setp.lt.s32 	%p256, %r1, %r348;
	@%p256 bra 	$L__BB6_128;
	bra.uni 	$L__BB6_214;
$L__BB6_169:
	add.s32 	%r273, %r346, -1;
	and.b32  	%r274, %r346, 7;
	add.s32 	%r275, %r274, -1;
	and.b32  	%r276, %r346, 3;
	and.b32  	%r277, %r346, 2147483640;
	and.b32  	%r278, %r346, 1;
$L__BB6_170:
	setp.lt.u32 	%p151, %r273, 7;
	sub.s32 	%r639, %r1, %r346;
	add.s32 	%r280, %r639, 1;
	mov.b32 	%r839, 0;
	mov.u32 	%r823, %r839;
	@%p151 bra 	$L__BB6_189;
	mov.b32 	%r821, 0;
	mov.u32 	%r823, %r821;
$L__BB6_172:
	.pragma "nounroll";
	add.s32 	%r283, %r280, %r821;
	setp.lt.s32 	%p152, %r283, 0;
	setp.ge.s32 	%p153, %r283, %r345;
	mul.wide.u32 	%rd167, %r821, 4;
	add.s64 	%rd19, %rd2, %rd167;
	or.pred  	%p154, %p152, %p153;
	@%p154 bra 	$L__BB6_174;
	mul.wide.u32 	%rd168, %r283, 4;
	add.s64 	%rd169, %rd3, %rd168;
	ld.global.nc.u32 	%r641, [%rd169];
	ld.global.nc.u32 	%r642, [%rd19];
	mad.lo.s32 	%r823, %r642, %r641, %r823;
$L__BB6_174:
	add.s32 	%r286, %r283, 1;
	setp.lt.s32 	%p155, %r286, 0;
	setp.ge.s32 	%p156, %r286, %r345;
	or.pred  	%p157, %p155, %p156;
	@%p157 bra 	$L__BB6_176;
	mul.wide.u32 	%rd170, %r286, 4;
	add.s64 	%rd171, %rd3, %rd170;
	ld.global.nc.u32 	%r643, [%rd171];
	ld.global.nc.u32 	%r644, [%rd19+4];
	mad.lo.s32 	%r823, %r644, %r643, %r823;
$L__BB6_176:
	add.s32 	%r289, %r283, 2;
	setp.lt.s32 	%p158, %r289, 0;
	setp.ge.s32 	%p159, %r289, %r345;
	or.pred  	%p160, %p158, %p159;
	@%p160 bra 	$L__BB6_178;
	mul.wide.u32 	%rd172, %r289, 4;
	add.s64 	%rd173, %rd3, %rd172;
	ld.global.nc.u32 	%r645, [%rd173];
	ld.global.nc.u32 	%r646, [%rd19+8];
	mad.lo.s32 	%r823, %r646, %r645, %r823;
$L__BB6_178:
	add.s32 	%r292, %r283, 3;
	setp.lt.s32 	%p161, %r292, 0;
	setp.ge.s32 	%p162, %r292, %r345;
	or.pred  	%p163, %p161, %p162;
	@%p163 bra 	$L__BB6_180;
	mul.wide.u32 	%rd174, %r292, 4;
	add.s64 	%rd175, %rd3, %rd174;
	ld.global.nc.u32 	%r647, [%rd175];
	ld.global.nc.u32 	%r648, [%rd19+12];
	mad.lo.s32 	%r823, %r648, %r647, %r823;
$L__BB6_180:
	add.s32 	%r295, %r283, 4;
	setp.lt.s32 	%p164, %r295, 0;
	setp.ge.s32 	%p165, %r295, %r345;
	or.pred  	%p166, %p164, %p165;
	@%p166 bra 	$L__BB6_182;
	mul.wide.u32 	%rd176, %r295, 4;
	add.s64 	%rd177, %rd3, %rd176;
	ld.global.nc.u32 	%r649, [%rd177];
	ld.global.nc.u32 	%r650, [%rd19+16];
	mad.lo.s32 	%r823, %r650, %r649, %r823;
$L__BB6_182:
	add.s32 	%r298, %r283, 5;
	setp.lt.s32 	%p167, %r298, 0;
	setp.ge.s32 	%p168, %r298, %r345;
	or.pred  	%p169, %p167, %p168;
	@%p169 bra 	$L__BB6_184;
	mul.wide.u32 	%rd178, %r298, 4;
	add.s64 	%rd179, %rd3, %rd178;
	ld.global.nc.u32 	%r651, [%rd179];
	ld.global.nc.u32 	%r652, [%rd19+20];
	mad.lo.s32 	%r823, %r652, %r651, %r823;
$L__BB6_184:
	add.s32 	%r301, %r283, 6;
	setp.lt.s32 	%p170, %r301, 0;
	setp.ge.s32 	%p171, %r301, %r345;
	or.pred  	%p172, %p170, %p171;
	@%p172 bra 	$L__BB6_186;
	mul.wide.u32 	%rd180, %r301, 4;
	add.s64 	%rd181, %rd3, %rd180;
	ld.global.nc.u32 	%r653, [%rd181];
	ld.global.nc.u32 	%r654, [%rd19+24];
	mad.lo.s32 	%r823, %r654, %r653, %r823;
$L__BB6_186:
	add.s32 	%r304, %r283, 7;
	setp.lt.s32 	%p173, %r304, 0;
	setp.ge.s32 	%p174, %r304, %r345;
	or.pred  	%p175, %p173, %p174;
	@%p175 bra 	$L__BB6_188;
	mul.wide.u32 	%rd182, %r304, 4;
	add.s64 	%rd183, %rd3, %rd182;
	ld.global.nc.u32 	%r655, [%rd183];
	ld.global.nc.u32 	%r656, [%rd19+28];
	mad.lo.s32 	%r823, %r656, %r655, %r823;
$L__BB6_188:
	add.s32 	%r821, %r821, 8;
	setp.ne.s32 	%p176, %r821, %r277;
	mov.u32 	%r839, %r277;
	@%p176 bra 	$L__BB6_172;
$L__BB6_189:
	setp.eq.s32 	%p177, %r274, 0;
	@%p177 bra 	$L__BB6_210;
	setp.lt.u32 	%p178, %r275, 3;
	@%p178 bra 	$L__BB6_200;
	add.s32 	%r311, %r280, %r839;
	setp.lt.s32 	%p179, %r311, 0;
	setp.ge.s32 	%p180, %r311, %r345;
	mul.wide.u32 	%rd184, %r839, 4;
	add.s64 	%rd20, %rd2, %rd184;
	or.pred  	%p181, %p179, %p180;
	@%p181 bra 	$L__BB6_193;
	mul.wide.u32 	%rd185, %r311, 4;
	add.s64 	%rd186, %rd3, %rd185;
	ld.global.nc.u32 	%r658, [%rd186];
	ld.global.nc.u32 	%r659, [%rd20];
	mad.lo.s32 	%r823, %r659, %r658, %r823;
$L__BB6_193:
	add.s32 	%r314, %r311, 1;
	setp.lt.s32 	%p182, %r314, 0;
	setp.ge.s32 	%p183, %r314, %r345;
	or.pred  	%p184, %p182, %p183;
	@%p184 bra 	$L__BB6_195;
	mul.wide.u32 	%rd187, %r314, 4;
	add.s64 	%rd188, %rd3, %rd187;
	ld.global.nc.u32 	%r660, [%rd188];
	ld.global.nc.u32 	%r661, [%rd20+4];
	mad.lo.s32 	%r823, %r661, %r660, %r823;
$L__BB6_195:
	add.s32 	%r317, %r311, 2;
	setp.lt.s32 	%p185, %r317, 0;
	setp.ge.s32 	%p186, %r317, %r345;
	or.pred  	%p187, %p185, %p186;
	@%p187 bra 	$L__BB6_197;
	mul.wide.u32 	%rd189, %r317, 4;
	add.s64 	%rd190, %rd3, %rd189;
	ld.global.nc.u32 	%r662, [%rd190];
	ld.global.nc.u32 	%r663, [%rd20+8];
	mad.lo.s32 	%r823, %r663, %r662, %r823;
$L__BB6_197:
	add.s32 	%r320, %r311, 3;
	setp.lt.s32 	%p188, %r320, 0;
	setp.ge.s32 	%p189, %r320, %r345;
	or.pred  	%p190, %p188, %p189;
	@%p190 bra 	$L__BB6_199;
	mul.wide.u32 	%rd191, %r320, 4;
	add.s64 	%rd192, %rd3, %rd191;
	ld.global.nc.u32 	%r664, [%rd192];
	ld.global.nc.u32 	%r665, [%rd20+12];
	mad.lo.s32 	%r823, %r665, %r664, %r823;
$L__BB6_199:
	add.s32 	%r839, %r839, 4;
$L__BB6_200:
	setp.eq.s32 	%p191, %r276, 0;
	@%p191 bra 	$L__BB6_210;
	setp.eq.s32 	%p192, %r276, 1;
	@%p192 bra 	$L__BB6_207;
	add.s32 	%r327, %r280, %r839;
	setp.lt.s32 	%p193, %r327, 0;
	setp.ge.s32 	%p194, %r327, %r345;
	mul.wide.u32 	%rd193, %r839, 4;
	add.s64 	%rd21, %rd2, %rd193;
	or.pred  	%p195, %p193, %p194;
	@%p195 bra 	$L__BB6_204;
	mul.wide.u32 	%rd194, %r327, 4;
	add.s64 	%rd195, %rd3, %rd194;
	ld.global.nc.u32 	%r667, [%rd195];
	ld.global.nc.u32 	%r668, [%rd21];
	mad.lo.s32 	%r823, %r668, %r667, %r823;
$L__BB6_204:
	add.s32 	%r330, %r327, 1;
	setp.lt.s32 	%p196, %r330, 0;
	setp.ge.s32 	%p197, %r330, %r345;
	or.pred  	%p198, %p196, %p197;
	@%p198 bra 	$L__BB6_206;
	mul.wide.u32 	%rd196, %r330, 4;
	add.s64 	%rd197, %rd3, %rd196;
	ld.global.nc.u32 	%r669, [%rd197];
	ld.global.nc.u32 	%r670, [%rd21+4];
	mad.lo.s32 	%r823, %r670, %r669, %r823;
$L__BB6_206:
	add.s32 	%r839, %r839, 2;
$L__BB6_207:
	setp.eq.s32 	%p199, %r278, 0;
	@%p199 bra 	$L__BB6_210;
	add.s32 	%r337, %r280, %r839;
	setp.lt.s32 	%p200, %r337, 0;
	setp.ge.s32 	%p201, %r337, %r345;
	or.pred  	%p202, %p200, %p201;
	@%p202 bra 	$L__BB6_210;
	mul.wide.u32 	%rd198, %r337, 4;
	add.s64 	%rd199, %rd3, %rd198;
	ld.global.nc.u32 	%r671, [%rd199];
	mul.wide.u32 	%rd200, %r839, 4;
	add.s64 	%rd201, %rd2, %rd200;
	ld.global.nc.u32 	%r672, [%rd201];
	mad.lo.s32 	%r823, %r672, %r671, %r823;
$L__BB6_210:
	not.b32 	%r673, %r1;
	add.s32 	%r674, %r348, %r673;
	mul.wide.s32 	%rd202, %r674, 4;
	add.s64 	%rd203, %rd1, %rd202;
	st.global.u32 	[%rd203], %r823;
	add.s32 	%r1, %r1, %r2;
	setp.lt.s32 	%p203, %r1, %r348;
	@%p203 bra 	$L__BB6_170;
	bra.uni 	$L__BB6_214;
$L__BB6_211:
	setp.eq.s16 	%p147, %rs1, 0;
	@%p147 bra 	$L__BB6_212;
	bra.uni 	$L__BB6_213;
$L__BB6_212:
	mul.wide.s32 	%rd165, %r1, 4;
	add.s64 	%rd166, %rd1, %rd165;
	mov.b32 	%r636, 0;
	st.global.u32 	[%rd166], %r636;
	add.s32 	%r1, %r1, %r2;
	setp.lt.s32 	%p149, %r1, %r348;
	@%p149 bra 	$L__BB6_212;
	bra.uni 	$L__BB6_214;
$L__BB6_213:
	not.b32 	%r633, %r1;
	add.s32 	%r634, %r348, %r633;
	mul.wide.s32 	%rd163, %r634, 4;
	add.s64 	%rd164, %rd1, %rd163;
	mov.b32 	%r635, 0;
	st.global.u32 	[%rd164], %r635;
	add.s32 	%r1, %r1, %r2;
	setp.lt.s32 	%p148, %r1, %r348;
	@%p148 bra 	$L__BB6_213;
$L__BB6_214:
	ret;

}
	// .globl	_cupy_correlate_int64
.visible .entry _cupy_correlate_int64(
	.param .u64 .ptr .align 1 _cupy_correlate_int64_param_0,
	.param .u32 _cupy_correlate_int64_param_1,
	.param .u64 .ptr .align 1 _cupy_correlate_int64_param_2,
	.param .u32 _cupy_correlate_int64_param_3,
	.param .u32 _cupy_correlate_int64_param_4,
	.param .u8 _cupy_correlate_int64_param_5,
	.param .u64 .ptr .align 1 _cupy_correlate_int64_param_6,
	.param .u32 _cupy_correlate_int64_param_7
)
.maxntid 512
{
	.reg .pred 	%p<253>;
	.reg .b16 	%rs<2>;
	.reg .b32 	%r<249>;
	.reg .b64 	%rd<745>;

	ld.param.u64 	%rd188, [_cupy_correlate_int64_param_0];
	ld.param.u32 	%r167, [_cupy_correlate_int64_param_1];
	ld.param.u64 	%rd189, [_cupy_correlate_int64_param_2];
	ld.param.u32 	%r168, [_cupy_correlate_int64_param_3];
	ld.param.u32 	%r169, [_cupy_correlate_int64_param_4];
	ld.param.s8 	%rs1, [_cupy_correlate_int64_param_5];
	ld.param.u64 	%rd190, [_cupy_correlate_int64_param_6];
	ld.param.u32 	%r170, [_cupy_correlate_int64_param_7];
	cvta.to.global.u64 	%rd1, %rd190;
	cvta.to.global.u64 	%rd2, %rd189;
	cvta.to.global.u64 	%rd3, %rd188;
	mov.u32 	%r171, %ctaid.x;
	mov.u32 	%r172, %ntid.x;
	mov.u32 	%r173, %tid.x;
	mad.lo.s32 	%r1, %r171, %r172, %r173;
	mov.u32 	%r174, %nctaid.x;
	mul.lo.s32 	%r2, %r172, %r174;
	setp.ge.s32 	%p1, %r1, %r170;
	@%p1 bra 	$L__BB7_210;
	setp.eq.s32 	%p2, %r169, 1;
	@%p2 bra 	$L__BB7_32;
	setp.ne.s32 	%p3, %r169, 0;
	@%p3 bra 	$L__BB7_121;
	setp.ne.s16 	%p115, %rs1, 0;
	@%p115 bra 	$L__BB7_18;
	add.s32 	%r3, %r168, -1;
	and.b32  	%r4, %r168, 7;
	add.s32 	%r5, %r4, -1;
	and.b32  	%r6, %r168, 3;
	and.b32  	%r7, %r168, 2147483640;
	and.b32  	%r8, %r168, 1;
$L__BB7_5:
	setp.gt.s32 	%p129, %r168, 0;
	setp.gt.s32 	%p130, %r1, -1;
	setp.lt.s32 	%p131, %r1, %r167;
	and.pred  	%p132, %p130, %p129;
	and.pred  	%p133, %p132, %p131;
	mov.b64 	%rd642, 0;
	@%p133 bra 	$L__BB7_7;
$L__BB7_6:
	mul.wide.s32 	%rd489, %r1, 8;
	add.s64 	%rd490, %rd1, %rd489;
	st.global.u64 	[%rd490], %rd642;
	add.s32 	%r1, %r1, %r2;
	setp.lt.s32 	%p141, %r1, %r170;
	@%p141 bra 	$L__BB7_5;
	bra.uni 	$L__BB7_210;
$L__BB7_7:
	setp.lt.u32 	%p134, %r3, 7;
	mov.b64 	%rd642, 0;
	mov.b32 	%r218, 0;
	@%p134 bra 	$L__BB7_10;
	mov.b64 	%rd642, 0;
	mov.b32 	%r216, 0;
$L__BB7_9:
	.pragma "nounroll";
	add.s32 	%r201, %r216, %r1;
	mul.wide.u32 	%rd420, %r201, 8;
	add.s64 	%rd421, %rd3, %rd420;
	ld.global.nc.u64 	%rd422, [%rd421];
	mul.wide.u32 	%rd423, %r216, 8;
	add.s64 	%rd424, %rd2, %rd423;
	ld.global.nc.u64 	%rd425, [%rd424];
	mad.lo.s64 	%rd426, %rd425, %rd422, %rd642;
	ld.global.nc.u64 	%rd427, [%rd421+8];
	ld.global.nc.u64 	%rd428, [%rd424+8];
	mad.lo.s64 	%rd429, %rd428, %rd427, %rd426;
	ld.global.nc.u64 	%rd430, [%rd421+16];
	ld.global.nc.u64 	%rd431, [%rd424+16];
	mad.lo.s64 	%rd432, %rd431, %rd430, %rd429;
	ld.global.nc.u64 	%rd433, [%rd421+24];
	ld.global.nc.u64 	%rd434, [%rd424+24];
	mad.lo.s64 	%rd435, %rd434, %rd433, %rd432;
	ld.global.nc.u64 	%rd436, [%rd421+32];
	ld.global.nc.u64 	%rd437, [%rd424+32];
	mad.lo.s64 	%rd438, %rd437, %rd436, %rd435;
	ld.global.nc.u64 	%rd439, [%rd421+40];
	ld.global.nc.u64 	%rd440, [%rd424+40];
	mad.lo.s64 	%rd441, %rd440, %rd439, %rd438;
	ld.global.nc.u64 	%rd442, [%rd421+48];
	ld.global.nc.u64 	%rd443, [%rd424+48];
	mad.lo.s64 	%rd444, %rd443, %rd442, %rd441;
	ld.global.nc.u64 	%rd445, [%rd421+56];
	ld.global.nc.u64 	%rd446, [%rd424+56];
	mad.lo.s64 	%rd642, %rd446, %rd445, %rd444;
	add.s32 	%r216, %r216, 8;
	setp.eq.s32 	%p135, %r216, %r7;
	mov.u32 	%r218, %r7;
	@%p135 bra 	$L__BB7_10;
	bra.uni 	$L__BB7_9;
$L__BB7_10:
	setp.eq.s32 	%p136, %r4, 0;
	@%p136 bra 	$L__BB7_6;
	setp.lt.u32 	%p137, %r5, 3;
	@%p137 bra 	$L__BB7_13;
	add.s32 	%r202, %r218, %r1;
	mul.wide.u32 	%rd448, %r202, 8;
	add.s64 	%rd449, %rd3, %rd448;
	ld.global.nc.u64 	%rd450, [%rd449];
	cvt.u64.u32 	%rd451, %r218;
	mul.wide.u32 	%rd452, %r218, 8;
	add.s64 	%rd453, %rd2, %rd452;
	ld.global.nc.u64 	%rd454, [%rd453];
	mad.lo.s64 	%rd455, %rd454, %rd450, %rd642;
	cvt.u64.u32 	%rd456, %r1;
	add.s64 	%rd457, %rd451, %rd456;
	shl.b64 	%rd458, %rd457, 3;
	add.s64 	%rd459, %rd3, %rd458;
	ld.global.nc.u64 	%rd460, [%rd459+8];
	ld.global.nc.u64 	%rd461, [%rd453+8];
	mad.lo.s64 	%rd462, %rd461, %rd460, %rd455;
	ld.global.nc.u64 	%rd463, [%rd459+16];
	ld.global.nc.u64 	%rd464, [%rd453+16];
	mad.lo.s64 	%rd465, %rd464, %rd463, %rd462;
	ld.global.nc.u64 	%rd466, [%rd459+24];
	ld.global.nc.u64 	%rd467, [%rd453+24];
	mad.lo.s64 	%rd642, %rd467, %rd466, %rd465;
	add.s32 	%r218, %r218, 4;
$L__BB7_13:
	setp.eq.s32 	%p138, %r6, 0;
	@%p138 bra 	$L__BB7_6;
	setp.eq.s32 	%p139, %r6, 1;
	@%p139 bra 	$L__BB7_16;
	add.s32 	%r203, %r218, %r1;
	mul.wide.u32 	%rd469, %r203, 8;
	add.s64 	%rd470, %rd3, %rd469;
	ld.global.nc.u64 	%rd471, [%rd470];
	cvt.u64.u32 	%rd472, %r218;
	mul.wide.u32 	%rd473, %r218, 8;
	add.s64 	%rd474, %rd2, %rd473;
	ld.global.nc.u64 	%rd475, [%rd474];
	mad.lo.s64 	%rd476, %rd475, %rd471, %rd642;
	cvt.u64.u32 	%rd477, %r1;
	add.s64 	%rd478, %rd472, %rd477;
	shl.b64 	%rd479, %rd478, 3;
	add.s64 	%rd480, %rd3, %rd479;
	ld.global.nc.u64 	%rd481, [%rd480+8];
	ld.global.nc.u64 	%rd482, [%rd474+8];
	mad.lo.s64 	%rd642, %rd482, %rd481, %rd476;
	add.s32 	%r218, %r218, 2;
$L__BB7_16:
	setp.eq.s32 	%p140, %r8, 0;
	@%p140 bra 	$L__BB7_6;
	add.s32 	%r204, %r218, %r1;
	mul.wide.u32 	%rd483, %r204, 8;
	add.s64 	%rd484, %rd3, %rd483;
	ld.global.nc.u64 	%rd485, [%rd484];
	mul.wide.u32 	%rd486, %r218, 8;
	add.s64 	%rd487, %rd2, %rd486;
	ld.global.nc.u64 	%rd488, [%rd487];
	mad.lo.s64 	%rd642, %rd488, %rd485, %rd642;
	bra.uni 	$L__BB7_6;
$L__BB7_18:
	add.s32 	%r18, %r168, -1;
	and.b32  	%r19, %r168, 7;
	add.s32 	%r20, %r19, -1;
	and.b32  	%r21, %r168, 3;
	and.b32  	%r22, %r168, 2147483640;
	and.b32  	%r23, %r168, 1;
$L__BB7_19:
	setp.gt.s32 	%p116, %r168, 0;
	setp.gt.s32 	%p117, %r1, -1;
	setp.lt.s32 	%p118, %r1, %r167;
	and.pred  	%p119, %p117, %p116;
	and.pred  	%p120, %p119, %p118;
	mov.b64 	%rd650, 0;
	@%p120 bra 	$L__BB7_21;
$L__BB7_20:
	not.b32 	%r197, %r1;
	add.s32 	%r198, %r170, %r197;
	mul.wide.s32 	%rd414, %r198, 8;
	add.s64 	%rd415, %rd1, %rd414;
	st.global.u64 	[%rd415], %rd650;
	add.s32 	%r1, %r1, %r2;
	setp.lt.s32 	%p128, %r1, %r170;
	@%p128 bra 	$L__BB7_19;
	bra.uni 	$L__BB7_210;
$L__BB7_21:
	setp.lt.u32 	%p121, %r18, 7;
	mov.b64 	%rd650, 0;
	mov.b32 	%r223, 0;
	@%p121 bra 	$L__BB7_24;
	mov.b64 	%rd650, 0;
	mov.b32 	%r221, 0;
$L__BB7_23:
	.pragma "nounroll";
	add.s32 	%r193, %r221, %r1;
	mul.wide.u32 	%rd345, %r193, 8;
	add.s64 	%rd346, %rd3, %rd345;
	ld.global.nc.u64 	%rd347, [%rd346];
	mul.wide.u32 	%rd348, %r221, 8;
	add.s64 	%rd349, %rd2, %rd348;
	ld.global.nc.u64 	%rd350, [%rd349];
	mad.lo.s64 	%rd351, %rd350, %rd347, %rd650;
	ld.global.nc.u64 	%rd352, [%rd346+8];
	ld.global.nc.u64 	%rd353, [%rd349+8];
	mad.lo.s64 	%rd354, %rd353, %rd352, %rd351;
	ld.global.nc.u64 	%rd355, [%rd346+16];
	ld.global.nc.u64 	%rd356, [%rd349+16];
	mad.lo.s64 	%rd357, %rd356, %rd355, %rd354;
	ld.global.nc.u64 	%rd358, [%rd346+24];
	ld.global.nc.u64 	%rd359, [%rd349+24];
	mad.lo.s64 	%rd360, %rd359, %rd358, %rd357;
	ld.global.nc.u64 	%rd361, [%rd346+32];
	ld.global.nc.u64 	%rd362, [%rd349+32];
	mad.lo.s64 	%rd363, %rd362, %rd361, %rd360;
	ld.global.nc.u64 	%rd364, [%rd346+40];
	ld.global.nc.u64 	%rd365, [%rd349+40];
	mad.lo.s64 	%rd366, %rd365, %rd364, %rd363;
	ld.global.nc.u64 	%rd367, [%rd346+48];
	ld.global.nc.u64 	%rd368, [%rd349+48];
	mad.lo.s64 	%rd369, %rd368, %rd367, %rd366;
	ld.global.nc.u64 	%rd370, [%rd346+56];
	ld.global.nc.u64 	%rd371, [%rd349+56];
	mad.lo.s64 	%rd650, %rd371, %rd370, %rd369;
	add.s32 	%r221, %r221, 8;
	setp.eq.s32 	%p122, %r221, %r22;
	mov.u32 	%r223, %r22;
	@%p122 bra 	$L__BB7_24;
	bra.uni 	$L__BB7_23;
$L__BB7_24:
	setp.eq.s32 	%p123, %r19, 0;
	@%p123 bra 	$L__BB7_20;
	setp.lt.u32 	%p124, %r20, 3;
	@%p124 bra 	$L__BB7_27;
	add.s32 	%r194, %r223, %r1;
	mul.wide.u32 	%rd373, %r194, 8;
	add.s64 	%rd374, %rd3, %rd373;
	ld.global.nc.u64 	%rd375, [%rd374];
	cvt.u64.u32 	%rd376, %r223;
	mul.wide.u32 	%rd377, %r223, 8;
	add.s64 	%rd378, %rd2, %rd377;
	ld.global.nc.u64 	%rd379, [%rd378];
	mad.lo.s64 	%rd380, %rd379, %rd375, %rd650;
	cvt.u64.u32 	%rd381, %r1;
	add.s64 	%rd382, %rd376, %rd381;
	shl.b64 	%rd383, %rd382, 3;
	add.s64 	%rd384, %rd3, %rd383;
	ld.global.nc.u64 	%rd385, [%rd384+8];
	ld.global.nc.u64 	%rd386, [%rd378+8];
	mad.lo.s64 	%rd387, %rd386, %rd385, %rd380;
	ld.global.nc.u64 	%rd388, [%rd384+16];
	ld.global.nc.u64 	%rd389, [%rd378+16];
	mad.lo.s64 	%rd390, %rd389, %rd388, %rd387;
	ld.global.nc.u64 	%rd391, [%rd384+24];
	ld.global.nc.u64 	%rd392, [%rd378+24];
	mad.lo.s64 	%rd650, %rd392, %rd391, %rd390;
	add.s32 	%r223, %r223, 4;
$L__BB7_27:
	setp.eq.s32 	%p125, %r21, 0;
	@%p125 bra 	$L__BB7_20;
	setp.eq.s32 	%p126, %r21, 1;
	@%p126 bra 	$L__BB7_30;
	add.s32 	%r195, %r223, %r1;
	mul.wide.u32 	%rd394, %r195, 8;
	add.s64 	%rd395, %rd3, %rd394;
	ld.global.nc.u64 	%rd396, [%rd395];
	cvt.u64.u32 	%rd397, %r223;
	mul.wide.u32 	%rd398, %r223, 8;
	add.s64 	%rd399, %rd2, %rd398;
	ld.global.nc.u64 	%rd400, [%rd399];
	mad.lo.s64 	%rd401, %rd400, %rd396, %rd650;
	cvt.u64.u32 	%rd402, %r1;
	add.s64 	%rd403, %rd397, %rd402;
	shl.b64 	%rd404, %rd403, 3;
	add.s64 	%rd405, %rd3, %rd404;
	ld.global.nc.u64 	%rd406, [%rd405+8];
	ld.global.nc.u64 	%rd407, [%rd399+8];
	mad.lo.s64 	%rd650, %rd407, %rd406, %rd401;
	add.s32 	%r223, %r223, 2;
$L__BB7_30:
	setp.eq.s32 	%p127, %r23, 0;
	@%p127 bra 	$L__BB7_20;
	add.s32 	%r196, %r223, %r1;
	mul.wide.u32 	%rd408, %r196, 8;
	add.s64 	%rd409, %rd3, %rd408;
	ld.global.nc.u64 	%rd410, [%rd409];
	mul.wide.u32 	%rd411, %r223, 8;
	add.s64 	%rd412, %rd2, %rd411;
	ld.global.nc.u64 	%rd413, [%rd412];
	mad.lo.s64 	%rd650, %rd413, %rd410, %rd650;
	bra.uni 	$L__BB7_20;
$L__BB7_32:
	setp.lt.s32 	%p4, %r168, 1;
	@%p4 bra 	$L__BB7_118;
	setp.ne.s16 	%p8, %rs1, 0;
	@%p8 bra 	$L__BB7_76;
	add.s32 	%r33, %r168, -1;
	and.b32  	%r34, %r168, 7;
	add.s32 	%r35, %r34, -1;
	and.b32  	%r36, %r168, 3;
	and.b32  	%r37, %r168, 2147483640;
	and.b32  	%r38, %r168, 1;
	shr.u32 	%r186, %r168, 31;
	add.s32 	%r187, %r168, %r186;
	shr.s32 	%r188, %r187, 1;
	neg.s32 	%r39, %r188;
$L__BB7_35:
	setp.lt.u32 	%p62, %r33, 7;
	add.s32 	%r41, %r1, %r39;
	mov.b64 	%rd658, 0;
	mov.b32 	%r228, 0;
	@%p62 bra 	$L__BB7_54;
	mov.b64 	%rd658, 0;
	mov.b32 	%r226, 0;
$L__BB7_37:
	.pragma "nounroll";
	add.s32 	%r43, %r226, %r41;
	setp.lt.s32 	%p63, %r43, 0;
	setp.ge.s32 	%p64, %r43, %r167;
	mul.wide.u32 	%rd272, %r226, 8;
	add.s64 	%rd29, %rd2, %rd272;
	or.pred  	%p65, %p63, %p64;
	@%p65 bra 	$L__BB7_39;
	mul.wide.u32 	%rd273, %r43, 8;
	add.s64 	%rd274, %rd3, %rd273;
	ld.global.nc.u64 	%rd275, [%rd274];
	ld.global.nc.u64 	%rd276, [%rd29];
	mad.lo.s64 	%rd658, %rd276, %rd275, %rd658;
$L__BB7_39:
	add.s32 	%r44, %r43, 1;
	setp.lt.s32 	%p66, %r44, 0;
	setp.ge.s32 	%p67, %r44, %r167;
	or.pred  	%p68, %p66, %p67;
	@%p68 bra 	$L__BB7_41;
	mul.wide.u32 	%rd277, %r44, 8;
	add.s64 	%rd278, %rd3, %rd277;
	ld.global.nc.u64 	%rd279, [%rd278];
	ld.global.nc.u64 	%rd280, [%rd29+8];
	mad.lo.s64 	%rd658, %rd280, %rd279, %rd658;
$L__BB7_41:
	add.s32 	%r45, %r43, 2;
	setp.lt.s32 	%p69, %r45, 0;
	setp.ge.s32 	%p70, %r45, %r167;
	or.pred  	%p71, %p69, %p70;
	@%p71 bra 	$L__BB7_43;
	mul.wide.u32 	%rd281, %r45, 8;
	add.s64 	%rd282, %rd3, %rd281;
	ld.global.nc.u64 	%rd283, [%rd282];
	ld.global.nc.u64 	%rd284, [%rd29+16];
	mad.lo.s64 	%rd658, %rd284, %rd283, %rd658;
$L__BB7_43:
	add.s32 	%r46, %r43, 3;
	setp.lt.s32 	%p72, %r46, 0;
	setp.ge.s32 	%p73, %r46, %r167;
	or.pred  	%p74, %p72, %p73;
	@%p74 bra 	$L__BB7_45;
	mul.wide.u32 	%rd285, %r46, 8;
	add.s64 	%rd286, %rd3, %rd285;
	ld.global.nc.u64 	%rd287, [%rd286];
	ld.global.nc.u64 	%rd288, [%rd29+24];
	mad.lo.s64 	%rd658, %rd288, %rd287, %rd658;
$L__BB7_45:
	add.s32 	%r47, %r43, 4;
	setp.lt.s32 	%p75, %r47, 0;
	setp.ge.s32 	%p76, %r47, %r167;
	or.pred  	%p77, %p75, %p76;
	@%p77 bra 	$L__BB7_47;
	mul.wide.u32 	%rd289, %r47, 8;
	add.s64 	%rd290, %rd3, %rd289;
	ld.global.nc.u64 	%rd291, [%rd290];
	ld.global.nc.u64 	%rd292, [%rd29+32];
	mad.lo.s64 	%rd658, %rd292, %rd291, %rd658;
$L__BB7_47:
	add.s32 	%r48, %r43, 5;
	setp.lt.s32 	%p78, %r48, 0;
	setp.ge.s32 	%p79, %r48, %r167;
	or.pred  	%p80, %p78, %p79;
	@%p80 bra 	$L__BB7_49;
	mul.wide.u32 	%rd293, %r48, 8;
	add.s64 	%rd294, %rd3, %rd293;
	ld.global.nc.u64 	%rd295, [%rd294];
	ld.global.nc.u64 	%rd296, [%rd29+40];
	mad.lo.s64 	%rd658, %rd296, %rd295, %rd658;
$L__BB7_49:
	add.s32 	%r49, %r43, 6;
	setp.lt.s32 	%p81, %r49, 0;
	setp.ge.s32 	%p82, %r49, %r167;
	or.pred  	%p83, %p81, %p82;
	@%p83 bra 	$L__BB7_51;
	mul.wide.u32 	%rd297, %r49, 8;
	add.s64 	%rd298, %rd3, %rd297;
	ld.global.nc.u64 	%rd299, [%rd298];
	ld.global.nc.u64 	%rd300, [%rd29+48];
	mad.lo.s64 	%rd658, %rd300, %rd299, %rd658;
$L__BB7_51:
	add.s32 	%r50, %r43, 7;
	setp.lt.s32 	%p84, %r50, 0;
	setp.ge.s32 	%p85, %r50, %r167;
	or.pred  	%p86, %p84, %p85;
	@%p86 bra 	$L__BB7_53;
	mul.wide.u32 	%rd301, %r50, 8;
	add.s64 	%rd302, %rd3, %rd301;
	ld.global.nc.u64 	%rd303, [%rd302];
	ld.global.nc.u64 	%rd304, [%rd29+56];
	mad.lo.s64 	%rd658, %rd304, %rd303, %rd658;
$L__BB7_53:
	add.s32 	%r226, %r226, 8;
	setp.ne.s32 	%p87, %r226, %r37;
	mov.u32 	%r228, %r37;
	@%p87 bra 	$L__BB7_37;
$L__BB7_54:
	setp.eq.s32 	%p88, %r34, 0;
	@%p88 bra 	$L__BB7_75;
	setp.lt.u32 	%p89, %r35, 3;
	@%p89 bra 	$L__BB7_65;
	add.s32 	%r53, %r228, %r41;
	setp.lt.s32 	%p90, %r53, 0;
	setp.ge.s32 	%p91, %r53, %r167;
	mul.wide.u32 	%rd306, %r228, 8;
	add.s64 	%rd48, %rd2, %rd306;
	or.pred  	%p92, %p90, %p91;
	@%p92 bra 	$L__BB7_58;
	mul.wide.u32 	%rd307, %r53, 8;
	add.s64 	%rd308, %rd3, %rd307;
	ld.global.nc.u64 	%rd309, [%rd308];
	ld.global.nc.u64 	%rd310, [%rd48];
	mad.lo.s64 	%rd658, %rd310, %rd309, %rd658;
$L__BB7_58:
	add.s32 	%r54, %r53, 1;
	setp.lt.s32 	%p93, %r54, 0;
	setp.ge.s32 	%p94, %r54, %r167;
	or.pred  	%p95, %p93, %p94;
	@%p95 bra 	$L__BB7_60;
	mul.wide.u32 	%rd311, %r54, 8;
	add.s64 	%rd312, %rd3, %rd311;
	ld.global.nc.u64 	%rd313, [%rd312];
	ld.global.nc.u64 	%rd314, [%rd48+8];
	mad.lo.s64 	%rd658, %rd314, %rd313, %rd658;
$L__BB7_60:
	add.s32 	%r55, %r53, 2;
	setp.lt.s32 	%p96, %r55, 0;
	setp.ge.s32 	%p97, %r55, %r167;
	or.pred  	%p98, %p96, %p97;
	@%p98 bra 	$L__BB7_62;
	mul.wide.u32 	%rd315, %r55, 8;
	add.s64 	%rd316, %rd3, %rd315;
	ld.global.nc.u64 	%rd317, [%rd316];
	ld.global.nc.u64 	%rd318, [%rd48+16];
	mad.lo.s64 	%rd658, %rd318, %rd317, %rd658;
$L__BB7_62:
	add.s32 	%r56, %r53, 3;
	setp.lt.s32 	%p99, %r56, 0;
	setp.ge.s32 	%p100, %r56, %r167;
	or.pred  	%p101, %p99, %p100;
	@%p101 bra 	$L__BB7_64;
	mul.wide.u32 	%rd319, %r56, 8;
	add.s64 	%rd320, %rd3, %rd319;
	ld.global.nc.u64 	%rd321, [%rd320];
	ld.global.nc.u64 	%rd322, [%rd48+24];
	mad.lo.s64 	%rd658, %rd322, %rd321, %rd658;
$L__BB7_64:
	add.s32 	%r228, %r228, 4;
$L__BB7_65:
	setp.eq.s32 	%p102, %r36, 0;
	@%p102 bra 	$L__BB7_75;
	setp.eq.s32 	%p103, %r36, 1;
	@%p103 bra 	$L__BB7_72;
	add.s32 	%r59, %r228, %r41;
	setp.lt.s32 	%p104, %r59, 0;
	setp.ge.s32 	%p105, %r59, %r167;
	mul.wide.u32 	%rd324, %r228, 8;
	add.s64 	%rd59, %rd2, %rd324;
	or.pred  	%p106, %p104, %p105;
	@%p106 bra 	$L__BB7_69;
	mul.wide.u32 	%rd325, %r59, 8;
	add.s64 	%rd326, %rd3, %rd325;
	ld.global.nc.u64 	%rd327, [%rd326];
	ld.global.nc.u64 	%rd328, [%rd59];
	mad.lo.s64 	%rd658, %rd328, %rd327, %rd658;
$L__BB7_69:
	add.s32 	%r60, %r59, 1;
	setp.lt.s32 	%p107, %r60, 0;
	setp.ge.s32 	%p108, %r60, %r167;
	or.pred  	%p109, %p107, %p108;
	@%p109 bra 	$L__BB7_71;
	mul.wide.u32 	%rd329, %r60, 8;
	add.s64 	%rd330, %rd3, %rd329;
	ld.global.nc.u64 	%rd331, [%rd330];
	ld.global.nc.u64 	%rd332, [%rd59+8];
	mad.lo.s64 	%rd658, %rd332, %rd331, %rd658;
$L__BB7_71:
	add.s32 	%r228, %r228, 2;
$L__BB7_72:
	setp.eq.s32 	%p110, %r38, 0;
	@%p110 bra 	$L__BB7_75;
	add.s32 	%r63, %r228, %r41;
	setp.lt.s32 	%p111, %r63, 0;
	setp.ge.s32 	%p112, %r63, %r167;
	or.pred  	%p113, %p111, %p112;
	@%p113 bra 	$L__BB7_75;
	mul.wide.u32 	%rd333, %r63, 8;
	add.s64 	%rd334, %rd3, %rd333;
	ld.global.nc.u64 	%rd335, [%rd334];
	mul.wide.u32 	%rd336, %r228, 8;
	add.s64 	%rd337, %rd2, %rd336;
	ld.global.nc.u64 	%rd338, [%rd337];
	mad.lo.s64 	%rd658, %rd338, %rd335, %rd658;
$L__BB7_75:
	mul.wide.s32 	%rd339, %r1, 8;
	add.s64 	%rd340, %rd1, %rd339;
	st.global.u64 	[%rd340], %rd658;
	add.s32 	%r1, %r1, %r2;
	setp.lt.s32 	%p114, %r1, %r170;
	@%p114 bra 	$L__BB7_35;
	bra.uni 	$L__BB7_210;
$L__BB7_76:
	add.s32 	%r65, %r168, -1;
	and.b32  	%r66, %r168, 7;
	add.s32 	%r67, %r66, -1;
	and.b32  	%r68, %r168, 3;
	and.b32  	%r69, %r168, 2147483640;
	and.b32  	%r70, %r168, 1;
	add.s32 	%r177, %r167, -1;
	shr.u32 	%r178, %r177, 31;
	add.s32 	%r179, %r177, %r178;
	shr.s32 	%r180, %r179, 1;
	sub.s32 	%r181, %r180, %r168;
	add.s32 	%r71, %r181, 2;
$L__BB7_77:
	setp.lt.u32 	%p9, %r65, 7;
	add.s32 	%r73, %r1, %r71;
	mov.b64 	%rd680, 0;
	mov.b32 	%r233, 0;
	@%p9 bra 	$L__BB7_96;
	mov.b64 	%rd680, 0;
	mov.b32 	%r231, 0;
$L__BB7_79:
	.pragma "nounroll";
	add.s32 	%r75, %r231, %r73;
	setp.lt.s32 	%p10, %r75, 0;
	setp.ge.s32 	%p11, %r75, %r167;
	mul.wide.u32 	%rd200, %r231, 8;
	add.s64 	%rd69, %rd2, %rd200;
	or.pred  	%p12, %p10, %p11;
	@%p12 bra 	$L__BB7_81;
	mul.wide.u32 	%rd201, %r75, 8;
	add.s64 	%rd202, %rd3, %rd201;
	ld.global.nc.u64 	%rd203, [%rd202];
	ld.global.nc.u64 	%rd204, [%rd69];
	mad.lo.s64 	%rd680, %rd204, %rd203, %rd680;
$L__BB7_81:
	add.s32 	%r76, %r75, 1;
	setp.lt.s32 	%p13, %r76, 0;
	setp.ge.s32 	%p14, %r76, %r167;
	or.pred  	%p15, %p13, %p14;
	@%p15 bra 	$L__BB7_83;
	mul.wide.u32 	%rd205, %r76, 8;
	add.s64 	%rd206, %rd3, %rd205;
	ld.global.nc.u64 	%rd207, [%rd206];
	ld.global.nc.u64 	%rd208, [%rd69+8];
	mad.lo.s64 	%rd680, %rd208, %rd207, %rd680;
$L__BB7_83:
	add.s32 	%r77, %r75, 2;
	setp.lt.s32 	%p16, %r77, 0;
	setp.ge.s32 	%p17, %r77, %r167;
	or.pred  	%p18, %p16, %p17;
	@%p18 bra 	$L__BB7_85;
	mul.wide.u32 	%rd209, %r77, 8;
	add.s64 	%rd210, %rd3, %rd209;
	ld.global.nc.u64 	%rd211, [%rd210];
	ld.global.nc.u64 	%rd212, [%rd69+16];
	mad.lo.s64 	%rd680, %rd212, %rd211, %rd680;
$L__BB7_85:
	add.s32 	%r78, %r75, 3;
	setp.lt.s32 	%p19, %r78, 0;
	setp.ge.s32 	%p20, %r78, %r167;
	or.pred  	%p21, %p19, %p20;
	@%p21 bra 	$L__BB7_87;
	mul.wide.u32 	%rd213, %r78, 8;
	add.s64 	%rd214, %rd3, %rd213;
	ld.global.nc.u64 	%rd215, [%rd214];
	ld.global.nc.u64 	%rd216, [%rd69+24];
	mad.lo.s64 	%rd680, %rd216, %rd215, %rd680;
$L__BB7_87:
	add.s32 	%r79, %r75, 4;
	setp.lt.s32 	%p22, %r79, 0;
	setp.ge.s32 	%p23, %r79, %r167;
	or.pred  	%p24, %p22, %p23;
	@%p24 bra 	$L__BB7_89;
	mul.wide.u32 	%rd217, %r79, 8;
	add.s64 	%rd218, %rd3, %rd217;
	ld.global.nc.u64 	%rd219, [%rd218];
	ld.global.nc.u64 	%rd220, [%rd69+32];
	mad.lo.s64 	%rd680, %rd220, %rd219, %rd680;
$L__BB7_89:
	add.s32 	%r80, %r75, 5;
	setp.lt.s32 	%p25, %r80, 0;
	setp.ge.s32 	%p26, %r80, %r167;
	or.pred  	%p27, %p25, %p26;
	@%p27 bra 	$L__BB7_91;
	mul.wide.u32 	%rd221, %r80, 8;
	add.s64 	%rd222, %rd3, %rd221;
	ld.global.nc.u64 	%rd223, [%rd222];
	ld.global.nc.u64 	%rd224, [%rd69+40];
	mad.lo.s64 	%rd680, %rd224, %rd223, %rd680;
$L__BB7_91:
	add.s32 	%r81, %r75, 6;
	setp.lt.s32 	%p28, %r81, 0;
	setp.ge.s32 	%p29, %r81, %r167;
	or.pred  	%p30, %p28, %p29;
	@%p30 bra 	$L__BB7_93;
	mul.wide.u32 	%rd225, %r81, 8;
	add.s64 	%rd226, %rd3, %rd225;
	ld.global.nc.u64 	%rd227, [%rd226];
	ld.global.nc.u64 	%rd228, [%rd69+48];
	mad.lo.s64 	%rd680, %rd228, %rd227, %rd680;
$L__BB7_93:
	add.s32 	%r82, %r75, 7;
	setp.lt.s32 	%p31, %r82, 0;
	setp.ge.s32 	%p32, %r82, %r167;
	or.pred  	%p33, %p31, %p32;
	@%p33 bra 	$L__BB7_95;
	mul.wide.u32 	%rd229, %r82, 8;
	add.s64 	%rd230, %rd3, %rd229;
	ld.global.nc.u64 	%rd231, [%rd230];
	ld.global.nc.u64 	%rd232, [%rd69+56];
	mad.lo.s64 	%rd680, %rd232, %rd231, %rd680;
$L__BB7_95:
	add.s32 	%r231, %r231, 8;
	setp.ne.s32 	%p34, %r231, %r69;
	mov.u32 	%r233, %r69;
	@%p34 bra 	$L__BB7_79;
$L__BB7_96:
	setp.eq.s32 	%p35, %r66, 0;
	@%p35 bra 	$L__BB7_117;
	setp.lt.u32 	%p36, %r67, 3;
	@%p36 bra 	$L__BB7_107;
	add.s32 	%r85, %r233, %r73;
	setp.lt.s32 	%p37, %r85, 0;
	setp.ge.s32 	%p38, %r85, %r167;
	mul.wide.u32 	%rd234, %r233, 8;
	add.s64 	%rd88, %rd2, %rd234;
	or.pred  	%p39, %p37, %p38;
	@%p39 bra 	$L__BB7_100;
	mul.wide.u32 	%rd235, %r85, 8;
	add.s64 	%rd236, %rd3, %rd235;
	ld.global.nc.u64 	%rd237, [%rd236];
	ld.global.nc.u64 	%rd238, [%rd88];
	mad.lo.s64 	%rd680, %rd238, %rd237, %rd680;
$L__BB7_100:
	add.s32 	%r86, %r85, 1;
	setp.lt.s32 	%p40, %r86, 0;
	setp.ge.s32 	%p41, %r86, %r167;
	or.pred  	%p42, %p40, %p41;
	@%p42 bra 	$L__BB7_102;
	mul.wide.u32 	%rd239, %r86, 8;
	add.s64 	%rd240, %rd3, %rd239;
	ld.global.nc.u64 	%rd241, [%rd240];
	ld.global.nc.u64 	%rd242, [%rd88+8];
	mad.lo.s64 	%rd680, %rd242, %rd241, %rd680;
$L__BB7_102:
	add.s32 	%r87, %r85, 2;
	setp.lt.s32 	%p43, %r87, 0;
	setp.ge.s32 	%p44, %r87, %r167;
	or.pred  	%p45, %p43, %p44;
	@%p45 bra 	$L__BB7_104;
	mul.wide.u32 	%rd243, %r87, 8;
	add.s64 	%rd244, %rd3, %rd243;
	ld.global.nc.u64 	%rd245, [%rd244];
	ld.global.nc.u64 	%rd246, [%rd88+16];
	mad.lo.s64 	%rd680, %rd246, %rd245, %rd680;
$L__BB7_104:
	add.s32 	%r88, %r85, 3;
	setp.lt.s32 	%p46, %r88, 0;
	setp.ge.s32 	%p47, %r88, %r167;
	or.pred  	%p48, %p46, %p47;
	@%p48 bra 	$L__BB7_106;
	mul.wide.u32 	%rd247, %r88, 8;
	add.s64 	%rd248, %rd3, %rd247;
	ld.global.nc.u64 	%rd249, [%rd248];
	ld.global.nc.u64 	%rd250, [%rd88+24];
	mad.lo.s64 	%rd680, %rd250, %rd249, %rd680;
$L__BB7_106:
	add.s32 	%r233, %r233, 4;
$L__BB7_107:
	setp.eq.s32 	%p49, %r68, 0;
	@%p49 bra 	$L__BB7_117;
	setp.eq.s32 	%p50, %r68, 1;
	@%p50 bra 	$L__BB7_114;
	add.s32 	%r91, %r233, %r73;
	setp.lt.s32 	%p51, %r91, 0;
	setp.ge.s32 	%p52, %r91, %r167;
	mul.wide.u32 	%rd252, %r233, 8;
	add.s64 	%rd99, %rd2, %rd252;
	or.pred  	%p53, %p51, %p52;
	@%p53 bra 	$L__BB7_111;
	mul.wide.u32 	%rd253, %r91, 8;
	add.s64 	%rd254, %rd3, %rd253;
	ld.global.nc.u64 	%rd255, [%rd254];
	ld.global.nc.u64 	%rd256, [%rd99];
	mad.lo.s64 	%rd680, %rd256, %rd255, %rd680;
$L__BB7_111:
	add.s32 	%r92, %r91, 1;
	setp.lt.s32 	%p54, %r92, 0;
	setp.ge.s32 	%p55, %r92, %r167;
	or.pred  	%p56, %p54, %p55;
	@%p56 bra 	$L__BB7_113;
	mul.wide.u32 	%rd257, %r92, 8;
	add.s64 	%rd258, %rd3, %rd257;
	ld.global.nc.u64 	%rd259, [%rd258];
	ld.global.nc.u64 	%rd260, [%rd99+8];
	mad.lo.s64 	%rd680, %rd260, %rd259, %rd680;
$L__BB7_113:
	add.s32 	%r233, %r233, 2;
$L__BB7_114:
	setp.eq.s32 	%p57, %r70, 0;
	@%p57 bra 	$L__BB7_117;
	add.s32 	%r95, %r233, %r73;
	setp.lt.s32 	%p58, %r95, 0;
	setp.ge.s32 	%p59, %r95, %r167;
	or.pred  	%p60, %p58, %p59;
	@%p60 bra 	$L__BB7_117;
	mul.wide.u32 	%rd261, %r95, 8;
	add.s64 	%rd262, %rd3, %rd261;
	ld.global.nc.u64 	%rd263, [%rd262];
	mul.wide.u32 	%rd264, %r233, 8;
	add.s64 	%rd265, %rd2, %rd264;
	ld.global.nc.u64 	%rd266, [%rd265];
	mad.lo.s64 	%rd680, %rd266, %rd263, %rd680;
$L__BB7_117:
	not.b32 	%r184, %r1;
	add.s32 	%r185, %r170, %r184;
	mul.wide.s32 	%rd267, %r185, 8;
	add.s64 	%rd268, %rd1, %rd267;
	st.global.u64 	[%rd268], %rd680;
	add.s32 	%r1, %r1, %r2;
	setp.lt.s32 	%p61, %r1, %r170;
	@%p61 bra 	$L__BB7_77;
	bra.uni 	$L__BB7_210;
$L__BB7_118:
	setp.eq.s16 	%p5, %rs1, 0;
	@%p5 bra 	$L__BB7_119;
	bra.uni 	$L__BB7_120;
$L__BB7_119:
	mul.wide.s32 	%rd194, %r1, 8;
	add.s64 	%rd195, %rd1, %rd194;
	mov.b64 	%rd196, 0;
	st.global.u64 	[%rd195], %rd196;
	add.s32 	%r1, %r1, %r2;
	setp.lt.s32 	%p7, %r1, %r170;
	@%p7 bra 	$L__BB7_119;
	bra.uni 	$L__BB7_210;
$L__BB7_120:
	not.b32 	%r175, %r1;
	add.s32 	%r176, %r170, %r175;
	mul.wide.s32 	%rd191, %r176, 8;
	add.s64 	%rd192, %rd1, %rd191;
	mov.b64 	%rd193, 0;
	st.global.u64 	[%rd192], %rd193;
	add.s32 	%r1, %r1, %r2;
	setp.lt.s32 	%p6, %r1, %r170;
	@%p6 bra 	$L__BB7_120;
	bra.uni 	$L__BB7_210;
$L__BB7_121:
	setp.lt.s32 	%p142, %r168, 1;
	@%p142 bra 	$L__BB7_207;
	setp.ne.s16 	%p146, %rs1, 0;
	@%p146 bra 	$L__BB7_165;
	add.s32 	%r101, %r168, -1;
	and.b32  	%r102, %r168, 7;
	add.s32 	%r103, %r102, -1;
	and.b32  	%r104, %r168, 3;
	and.b32  	%r105, %r168, 2147483640;
	and.b32  	%r106, %r168, 1;
$L__BB7_124:
	setp.lt.u32 	%p200, %r101, 7;
	sub.s32 	%r213, %r1, %r168;
	add.s32 	%r108, %r213, 1;
	mov.b64 	%rd702, 0;
	mov.b32 	%r240, 0;
	@%p200 bra 	$L__BB7_143;
	mov.b64 	%rd702, 0;
	mov.b32 	%r238, 0;
$L__BB7_126:
	.pragma "nounroll";
	add.s32 	%r110, %r108, %r238;
	setp.lt.s32 	%p201, %r110, 0;
	setp.ge.s32 	%p202, %r110, %r167;
	mul.wide.u32 	%rd572, %r238, 8;
	add.s64 	%rd109, %rd2, %rd572;
	or.pred  	%p203, %p201, %p202;
	@%p203 bra 	$L__BB7_128;
	mul.wide.u32 	%rd573, %r110, 8;
	add.s64 	%rd574, %rd3, %rd573;
	ld.global.nc.u64 	%rd575, [%rd574];
	ld.global.nc.u64 	%rd576, [%rd109];
	mad.lo.s64 	%rd702, %rd576, %rd575, %rd702;
$L__BB7_128:
	add.s32 	%r111, %r110, 1;
	setp.lt.s32 	%p204, %r111, 0;
	setp.ge.s32 	%p205, %r111, %r167;
	or.pred  	%p206, %p204, %p205;
	@%p206 bra 	$L__BB7_130;
	mul.wide.u32 	%rd577, %r111, 8;
	add.s64 	%rd578, %rd3, %rd577;
	ld.global.nc.u64 	%rd579, [%rd578];
	ld.global.nc.u64 	%rd580, [%rd109+8];
	mad.lo.s64 	%rd702, %rd580, %rd579, %rd702;
$L__BB7_130:
	add.s32 	%r112, %r110, 2;
	setp.lt.s32 	%p207, %r112, 0;
	setp.ge.s32 	%p208, %r112, %r167;
	or.pred  	%p209, %p207, %p208;
	@%p209 bra 	$L__BB7_132;
	mul.wide.u32 	%rd581, %r112, 8;
	add.s64 	%rd582, %rd3, %rd581;
	ld.global.nc.u64 	%rd583, [%rd582];
	ld.global.nc.u64 	%rd584, [%rd109+16];
	mad.lo.s64 	%rd702, %rd584, %rd583, %rd702;
$L__BB7_132:
	add.s32 	%r113, %r110, 3;
	setp.lt.s32 	%p210, %r113, 0;
	setp.ge.s32 	%p211, %r113, %r167;
	or.pred  	%p212, %p210, %p211;
	@%p212 bra 	$L__BB7_134;
	mul.wide.u32 	%rd585, %r113, 8;
	add.s64 	%rd586, %rd3, %rd585;
	ld.global.nc.u64 	%rd587, [%rd586];
	ld.global.nc.u64 	%rd588, [%rd109+24];
	mad.lo.s64 	%rd702, %rd588, %rd587, %rd702;
$L__BB7_134:
	add.s32 	%r114, %r110, 4;
	setp.lt.s32 	%p213, %r114, 0;
	setp.ge.s32 	%p214, %r114, %r167;
	or.pred  	%p215, %p213, %p214;
	@%p215 bra 	$L__BB7_136;
	mul.wide.u32 	%rd589, %r114, 8;
	add.s64 	%rd590, %rd3, %rd589;
	ld.global.nc.u64 	%rd591, [%rd590];
	ld.global.nc.u64 	%rd592, [%rd109+32];
	mad.lo.s64 	%rd702, %rd592, %rd591, %rd702;
$L__BB7_136:
	add.s32 	%r115, %r110, 5;
	setp.lt.s32 	%p216, %r115, 0;
	setp.ge.s32 	%p217, %r115, %r167;
	or.pred  	%p218, %p216, %p217;
	@%p218 bra 	$L__BB7_138;
	mul.wide.u32 	%rd593, %r115, 8;
	add.s64 	%rd594, %rd3, %rd593;
	ld.global.nc.u64 	%rd595, [%rd594];
	ld.global.nc.u64 	%rd596, [%rd109+40];
	mad.lo.s64 	%rd702, %rd596, %rd595, %rd702;
$L__BB7_138:
	add.s32 	%r116, %r110, 6;
	setp.lt.s32 	%p219, %r116, 0;
	setp.ge.s32 	%p220, %r116, %r167;
	or.pred  	%p221, %p219, %p220;
	@%p221 bra 	$L__BB7_140;
	mul.wide.u32 	%rd597, %r116, 8;
	add.s64 	%rd598, %rd3, %rd597;
	ld.global.nc.u64 	%rd599, [%rd598];
	ld.global.nc.u64 	%rd600, [%rd109+48];
	mad.lo.s64 	%rd702, %rd600, %rd599, %rd702;
$L__BB7_140:
	add.s32 	%r117, %r110, 7;
	setp.lt.s32 	%p222, %r117, 0;
	setp.ge.s32 	%p223, %r117, %r167;
	or.pred  	%p224, %p222, %p223;
	@%p224 bra 	$L__BB7_142;
	mul.wide.u32 	%rd601, %r117, 8;
	add.s64 	%rd602, %rd3, %rd601;
	ld.global.nc.u64 	%rd603, [%rd602];
	ld.global.nc.u64 	%rd604, [%rd109+56];
	mad.lo.s64 	%rd702, %rd604, %rd603, %rd702;
$L__BB7_142:
	add.s32 	%r238, %r238, 8;
	setp.ne.s32 	%p225, %r238, %r105;
	mov.u32 	%r240, %r105;
	@%p225 bra 	$L__BB7_126;
$L__BB7_143:
	setp.eq.s32 	%p226, %r102, 0;
	@%p226 bra 	$L__BB7_164;
	setp.lt.u32 	%p227, %r103, 3;
	@%p227 bra 	$L__BB7_154;
	add.s32 	%r120, %r108, %r240;
	setp.lt.s32 	%p228, %r120, 0;
	setp.ge.s32 	%p229, %r120, %r167;
	mul.wide.u32 	%rd606, %r240, 8;
	add.s64 	%rd128, %rd2, %rd606;
	or.pred  	%p230, %p228, %p229;
	@%p230 bra 	$L__BB7_147;
	mul.wide.u32 	%rd607, %r120, 8;
	add.s64 	%rd608, %rd3, %rd607;
	ld.global.nc.u64 	%rd609, [%rd608];
	ld.global.nc.u64 	%rd610, [%rd128];
	mad.lo.s64 	%rd702, %rd610, %rd609, %rd702;
$L__BB7_147:
	add.s32 	%r121, %r120, 1;
	setp.lt.s32 	%p231, %r121, 0;
	setp.ge.s32 	%p232, %r121, %r167;
	or.pred  	%p233, %p231, %p232;
	@%p233 bra 	$L__BB7_149;
	mul.wide.u32 	%rd611, %r121, 8;
	add.s64 	%rd612, %rd3, %rd611;
	ld.global.nc.u64 	%rd613, [%rd612];
	ld.global.nc.u64 	%rd614, [%rd128+8];
	mad.lo.s64 	%rd702, %rd614, %rd613, %rd702;
$L__BB7_149:
	add.s32 	%r122, %r120, 2;
	setp.lt.s32 	%p234, %r122, 0;
	setp.ge.s32 	%p235, %r122, %r167;
	or.pred  	%p236, %p234, %p235;
	@%p236 bra 	$L__BB7_151;
	mul.wide.u32 	%rd615, %r122, 8;
	add.s64 	%rd616, %rd3, %rd615;
	ld.global.nc.u64 	%rd617, [%rd616];
	ld.global.nc.u64 	%rd618, [%rd128+16];
	mad.lo.s64 	%rd702, %rd618, %rd617, %rd702;
$L__BB7_151:
	add.s32 	%r123, %r120, 3;
	setp.lt.s32 	%p237, %r123, 0;
	setp.ge.s32 	%p238, %r123, %r167;
	or.pred  	%p239, %p237, %p238;
	@%p239 bra 	$L__BB7_153;
	mul.wide.u32 	%rd619, %r123, 8;
	add.s64 	%rd620, %rd3, %rd619;
	ld.global.nc.u64 	%rd621, [%rd620];
	ld.global.nc.u64 	%rd622, [%rd128+24];
	mad.lo.s64 	%rd702, %rd622, %rd621, %rd702;
$L__BB7_153:
	add.s32 	%r240, %r240, 4;
$L__BB7_154:
	setp.eq.s32 	%p240, %r104, 0;
	@%p240 bra 	$L__BB7_164;
	setp.eq.s32 	%p241, %r104, 1;
	@%p241 bra 	$L__BB7_161;
	add.s32 	%r126, %r108, %r240;
	setp.lt.s32 	%p242, %r126, 0;
	setp.ge.s32 	%p243, %r126, %r167;
	mul.wide.u32 	%rd624, %r240, 8;
	add.s64 	%rd139, %rd2, %rd624;
	or.pred  	%p244, %p242, %p243;
	@%p244 bra 	$L__BB7_158;
	mul.wide.u32 	%rd625, %r126, 8;
	add.s64 	%rd626, %rd3, %rd625;
	ld.global.nc.u64 	%rd627, [%rd626];
	ld.global.nc.u64 	%rd628, [%rd139];
	mad.lo.s64 	%rd702, %rd628, %rd627, %rd702;
$L__BB7_158:
	add.s32 	%r127, %r126, 1;
	setp.lt.s32 	%p245, %r127, 0;
	setp.ge.s32 	%p246, %r127, %r167;
	or.pred  	%p247, %p245, %p246;
	@%p247 bra 	$L__BB7_160;
	mul.wide.u32 	%rd629, %r127, 8;
	add.s64 	%rd630, %rd3, %rd629;
	ld.global.nc.u64 	%rd631, [%rd630];
	ld.global.nc.u64 	%rd632, [%rd139+8];
	mad.lo.s64 	%rd702, %rd632, %rd631, %rd702;
$L__BB7_160:
	add.s32 	%r240, %r240, 2;
$L__BB7_161:
	setp.eq.s32 	%p248, %r106, 0;
	@%p248 bra 	$L__BB7_164;
	add.s32 	%r130, %r108, %r240;
	setp.lt.s32 	%p249, %r130, 0;
	setp.ge.s32 	%p250, %r130, %r167;
	or.pred  	%p251, %p249, %p250;
	@%p251 bra 	$L__BB7_164;
	mul.wide.u32 	%rd633, %r130, 8;
	add.s64 	%rd634, %rd3, %rd633;
	ld.global.nc.u64 	%rd635, [%rd634];
	mul.wide.u32 	%rd636, %r240, 8;
	add.s64 	%rd637, %rd2, %rd636;
	ld.global.nc.u64 	%rd638, [%rd637];
	mad.lo.s64 	%rd702, %rd638, %rd635, %rd702;
$L__BB7_164:
	mul.wide.s32 	%rd639, %r1, 8;
	add.s64 	%rd640, %rd1, %rd639;
	st.global.u64 	[%rd640], %rd702;
	add.s32 	%r1, %r1, %r2;
	setp.lt.s32 	%p252, %r1, %r170;
	@%p252 bra 	$L__BB7_124;
	bra.uni 	$L__BB7_210;
$L__BB7_165:
	add.s32 	%r132, %r168, -1;
	and.b32  	%r133, %r168, 7;
	add.s32 	%r134, %r133, -1;
	and.b32  	%r135, %r168, 3;
	and.b32  	%r136, %r168, 2147483640;
	and.b32  	%r137, %r168, 1;
$L__BB7_166:
	setp.lt.u32 	%p147, %r132, 7;
	sub.s32 	%r208, %r1, %r168;
	add.s32 	%r139, %r208, 1;
	mov.b64 	%rd724, 0;
	mov.b32 	%r245, 0;
	@%p147 bra 	$L__BB7_185;
	mov.b64 	%rd724, 0;
	mov.b32 	%r243, 0;
$L__BB7_168:
	.pragma "nounroll";
	add.s32 	%r141, %r139, %r243;
	setp.lt.s32 	%p148, %r141, 0;
	setp.ge.s32 	%p149, %r141, %r167;
	mul.wide.u32 	%rd500, %r243, 8;
	add.s64 	%rd149, %rd2, %rd500;
	or.pred  	%p150, %p148, %p149;
	@%p150 bra 	$L__BB7_170;
	mul.wide.u32 	%rd501, %r141, 8;
	add.s64 	%rd502, %rd3, %rd501;
	ld.global.nc.u64 	%rd503, [%rd502];
	ld.global.nc.u64 	%rd504, [%rd149];
	mad.lo.s64 	%rd724, %rd504, %rd503, %rd724;
$L__BB7_170:
	add.s32 	%r142, %r141, 1;
	setp.lt.s32 	%p151, %r142, 0;
	setp.ge.s32 	%p152, %r142, %r167;
	or.pred  	%p153, %p151, %p152;
	@%p153 bra 	$L__BB7_172;
	mul.wide.u32 	%rd505, %r142, 8;
	add.s64 	%rd506, %rd3, %rd505;
	ld.global.nc.u64 	%rd507, [%rd506];
	ld.global.nc.u64 	%rd508, [%rd149+8];
	mad.lo.s64 	%rd724, %rd508, %rd507, %rd724;
$L__BB7_172:
	add.s32 	%r143, %r141, 2;
	setp.lt.s32 	%p154, %r143, 0;
	setp.ge.s32 	%p155, %r143, %r167;
	or.pred  	%p156, %p154, %p155;
	@%p156 bra 	$L__BB7_174;
	mul.wide.u32 	%rd509, %r143, 8;
	add.s64 	%rd510, %rd3, %rd509;
	ld.global.nc.u64 	%rd511, [%rd510];
	ld.global.nc.u64 	%rd512, [%rd149+16];
	mad.lo.s64 	%rd724, %rd512, %rd511, %rd724;
$L__BB7_174:
	add.s32 	%r144, %r141, 3;
	setp.lt.s32 	%p157, %r144, 0;
	setp.ge.s32 	%p158, %r144, %r167;
	or.pred  	%p159, %p157, %p158;
	@%p159 bra 	$L__BB7_176;
	mul.wide.u32 	%rd513, %r144, 8;
	add.s64 	%rd514, %rd3, %rd513;
	ld.global.nc.u64 	%rd515, [%rd514];
	ld.global.nc.u64 	%rd516, [%rd149+24];
	mad.lo.s64 	%rd724, %rd516, %rd515, %rd724;
$L__BB7_176:
	add.s32 	%r145, %r141, 4;
	setp.lt.s32 	%p160, %r145, 0;
	setp.ge.s32 	%p161, %r145, %r167;
	or.pred  	%p162, %p160, %p161;
	@%p162 bra 	$L__BB7_178;
	mul.wide.u32 	%rd517, %r145, 8;
	add.s64 	%rd518, %rd3, %rd517;
	ld.global.nc.u64 	%rd519, [%rd518];
	ld.global.nc.u64 	%rd520, [%rd149+32];
	mad.lo.s64 	%rd724, %rd520, %rd519, %rd724;
$L__BB7_178:
	add.s32 	%r146, %r141, 5;
	setp.lt.s32 	%p163, %r146, 0;
	setp.ge.s32 	%p164, %r146, %r167;
	or.pred  	%p165, %p163, %p164;
	@%p165 bra 	$L__BB7_180;
	mul.wide.u32 	%rd521, %r146, 8;
	add.s64 	%rd522, %rd3, %rd521;
	ld.global.nc.u64 	%rd523, [%rd522];
	ld.global.nc.u64 	%rd524, [%rd149+40];
	mad.lo.s64 	%rd724, %rd524, %rd523, %rd724;
$L__BB7_180:
	add.s32 	%r147, %r141, 6;
	setp.lt.s32 	%p166, %r147, 0;
	setp.ge.s32 	%p167, %r147, %r167;
	or.pred  	%p168, %p166, %p167;
	@%p168 bra 	$L__BB7_182;
	mul.wide.u32 	%rd525, %r147, 8;
	add.s64 	%rd526, %rd3, %rd525;
	ld.global.nc.u64 	%rd527, [%rd526];
	ld.global.nc.u64 	%rd528, [%rd149+48];
	mad.lo.s64 	%rd724, %rd528, %rd527, %rd724;
$L__BB7_182:
	add.s32 	%r148, %r141, 7;
	setp.lt.s32 	%p169, %r148, 0;
	setp.ge.s32 	%p170, %r148, %r167;
	or.pred  	%p171, %p169, %p170;
	@%p171 bra 	$L__BB7_184;
	mul.wide.u32 	%rd529, %r148, 8;
	add.s64 	%rd530, %rd3, %rd529;
	ld.global.nc.u64 	%rd531, [%rd530];
	ld.global.nc.u64 	%rd532, [%rd149+56];
	mad.lo.s64 	%rd724, %rd532, %rd531, %rd724;
$L__BB7_184:
	add.s32 	%r243, %r243, 8;
	setp.ne.s32 	%p172, %r243, %r136;
	mov.u32 	%r245, %r136;
	@%p172 bra 	$L__BB7_168;
$L__BB7_185:
	setp.eq.s32 	%p173, %r133, 0;
	@%p173 bra 	$L__BB7_206;
	setp.lt.u32 	%p174, %r134, 3;
	@%p174 bra 	$L__BB7_196;
	add.s32 	%r151, %r139, %r245;
	setp.lt.s32 	%p175, %r151, 0;
	setp.ge.s32 	%p176, %r151, %r167;
	mul.wide.u32 	%rd534, %r245, 8;
	add.s64 	%rd168, %rd2, %rd534;
	or.pred  	%p177, %p175, %p176;
	@%p177 bra 	$L__BB7_189;
	mul.wide.u32 	%rd535, %r151, 8;
	add.s64 	%rd536, %rd3, %rd535;
	ld.global.nc.u64 	%rd537, [%rd536];
	ld.global.nc.u64 	%rd538, [%rd168];
	mad.lo.s64 	%rd724, %rd538, %rd537, %rd724;
$L__BB7_189:
	add.s32 	%r152, %r151, 1;
	setp.lt.s32 	%p178, %r152, 0;
	setp.ge.s32 	%p179, %r152, %r167;
	or.pred  	%p180, %p178, %p179;
	@%p180 bra 	$L__BB7_191;
	mul.wide.u32 	%rd539, %r152, 8;
	add.s64 	%rd540, %rd3, %rd539;
	ld.global.nc.u64 	%rd541, [%rd540];
	ld.global.nc.u64 	%rd542, [%rd168+8];
	mad.lo.s64 	%rd724, %rd542, %rd541, %rd724;
$L__BB7_191:
	add.s32 	%r153, %r151, 2;
	setp.lt.s32 	%p181, %r153, 0;
	setp.ge.s32 	%p182, %r153, %r167;
	or.pred  	%p183, %p181, %p182;
	@%p183 bra 	$L__BB7_193;
	mul.wide.u32 	%rd543, %r153, 8;
	add.s64 	%rd544, %rd3, %rd543;
	ld.global.nc.u64 	%rd545, [%rd544];
	ld.global.nc.u64 	%rd546, [%rd168+16];
	mad.lo.s64 	%rd724, %rd546, %rd545, %rd724;
$L__BB7_193:
	add.s32 	%r154, %r151, 3;
	setp.lt.s32 	%p184, %r154, 0;
	setp.ge.s32 	%p185, %r154, %r167;
	or.pred  	%p186, %p184, %p185;
	@%p186 bra 	$L__BB7_195;
	mul.wide.u32 	%rd547, %r154, 8;
	add.s64 	%rd548, %rd3, %rd547;
	ld.global.nc.u64 	%rd549, [%rd548];
	ld.global.nc.u64 	%rd550, [%rd168+24];
	mad.lo.s64 	%rd724, %rd550, %rd549, %rd724;
$L__BB7_195:
	add.s32 	%r245, %r245, 4;
$L__BB7_196:
	setp.eq.s32 	%p187, %r135, 0;
	@%p187 bra 	$L__BB7_206;
	setp.eq.s32 	%p188, %r135, 1;
	@%p188 bra 	$L__BB7_203;
	add.s32 	%r157, %r139, %r245;
	setp.lt.s32 	%p189, %r157, 0;
	setp.ge.s32 	%p190, %r157, %r167;
	mul.wide.u32 	%rd552, %r245, 8;
	add.s64 	%rd179, %rd2, %rd552;
	or.pred  	%p191, %p189, %p190;
	@%p191 bra 	$L__BB7_200;
	mul.wide.u32 	%rd553, %r157, 8;
	add.s64 	%rd554, %rd3, %rd553;
	ld.global.nc.u64 	%rd555, [%rd554];
	ld.global.nc.u64 	%rd556, [%rd179];
	mad.lo.s64 	%rd724, %rd556, %rd555, %rd724;
$L__BB7_200:
	add.s32 	%r158, %r157, 1;
	setp.lt.s32 	%p192, %r158, 0;
	setp.ge.s32 	%p193, %r158, %r167;
	or.pred  	%p194, %p192, %p193;
	@%p194 bra 	$L__BB7_202;
	mul.wide.u32 	%rd557, %r158, 8;
	add.s64 	%rd558, %rd3, %rd557;
	ld.global.nc.u64 	%rd559, [%rd558];
	ld.global.nc.u64 	%rd560, [%rd179+8];
	mad.lo.s64 	%rd724, %rd560, %rd559, %rd724;
$L__BB7_202:
	add.s32 	%r245, %r245, 2;
$L__BB7_203:
	setp.eq.s32 	%p195, %r137, 0;
	@%p195 bra 	$L__BB7_206;
	add.s32 	%r161, %r139, %r245;
	setp.lt.s32 	%p196, %r161, 0;
	setp.ge.s32 	%p197, %r161, %r167;
	or.pred  	%p198, %p196, %p197;
	@%p198 bra 	$L__BB7_206;
	mul.wide.u32 	%rd561, %r161, 8;
	add.s64 	%rd562, %rd3, %rd561;
	ld.global.nc.u64 	%rd563, [%rd562];
	mul.wide.u32 	%rd564, %r245, 8;
	add.s64 	%rd565, %rd2, %rd564;
	ld.global.nc.u64 	%rd566, [%rd565];
	mad.lo.s64 	%rd724, %rd566, %rd563, %rd724;
$L__BB7_206:
	not.b32 	%r210, %r1;
	add.s32 	%r211, %r170, %r210;
	mul.wide.s32 	%rd567, %r211, 8;
	add.s64 	%rd568, %rd1, %rd567;
	st.global.u64 	[%rd568], %rd724;
	add.s32 	%r1, %r1, %r2;
	setp.lt.s32 	%p199, %r1, %r170;
	@%p199 bra 	$L__BB7_166;
	bra.uni 	$L__BB7_210;
$L__BB7_207:
	setp.eq.s16 	%p143, %rs1, 0;
	@%p143 bra 	$L__BB7_208;
	bra.uni 	$L__BB7_209;
$L__BB7_208:
	mul.wide.s32 	%rd494, %r1, 8;
	add.s64 	%rd495, %rd1, %rd494;
	mov.b64 	%rd496, 0;
	st.global.u64 	[%rd495], %rd496;
	add.s32 	%r1, %r1, %r2;
	setp.lt.s32 	%p145, %r1, %r170;
	@%p145 bra 	$L__BB7_208;
	bra.uni 	$L__BB7_210;
$L__BB7_209:
	not.b32 	%r205, %r1;
	add.s32 	%r206, %r170, %r205;
	mul.wide.s32 	%rd491, %r206, 8;
	add.s64 	%rd492, %rd1, %rd491;
	mov.b64 	%rd493, 0;
	st.global.u64 	[%rd492], %rd493;
	add.s32 	%r1, %r1, %r2;
	setp.lt.s32 	%p144, %r1, %r170;
	@%p144 bra 	$L__BB7_209;
$L__BB7_210:
	ret;

}
	// .globl	_cupy_correlate_float32
.visible .entry _cupy_correlate_float32(
	.param .u64 .ptr .align 1 _cupy_correlate_float32_param_0,
	.param .u32 _cupy_correlate_float32_param_1,
	.param .u64 .ptr .align 1 _cupy_correlate_float32_param_2,
	.param .u32 _cupy_correlate_float32_param_3,
	.param .u32 _cupy_correlate_float32_param_4,
	.param .u8 _cupy_correlate_float32_param_5,
	.param .u64 .ptr .align 1 _cupy_correlate_float32_param_6,
	.param .u32 _cupy_correlate_float32_param_7
)
.maxntid 512
{
	.reg .pred 	%p<257>;
	.reg .b16 	%rs<2>;
	.reg .b32 	%r<255>;
	.reg .b32 	%f<607>;
	.reg .b64 	%rd<241>;

	ld.param.u64 	%rd22, [_cupy_correlate_float32_param_0];
	ld.param.u32 	%r169, [_cupy_correlate_float32_param_1];
	ld.param.u64 	%rd23, [_cupy_correlate_float32_param_2];
	ld.param.u32 	%r170, [_cupy_correlate_float32_param_3];
	ld.param.u32 	%r171, [_cupy_correlate_float32_param_4];
	ld.param.s8 	%rs1, [_cupy_correlate_float32_param_5];
	ld.param.u64 	%rd24, [_cupy_correlate_float32_param_6];
	ld.param.u32 	%r172, [_cupy_correlate_float32_param_7];
	cvta.to.global.u64 	%rd1, %rd24;
	cvta.to.global.u64 	%rd2, %rd23;
	cvta.to.global.u64 	%rd3, %rd22;
	mov.u32 	%r173, %ctaid.x;
	mov.u32 	%r174, %ntid.x;
	mov.u32 	%r175, %tid.x;
	mad.lo.s32 	%r1, %r173, %r174, %r175;
	mov.u32 	%r176, %nctaid.x;
	mul.lo.s32 	%r2, %r174, %r176;
	setp.ge.s32 	%p1, %r1, %r172;
	@%p1 bra 	$L__BB8_214;
	setp.eq.s32 	%p2, %r171, 1;
	@%p2 bra 	$L__BB8_36;
	setp.ne.s32 	%p3, %r171, 0;
	@%p3 bra 	$L__BB8_125;
	setp.ne.s16 	%p115, %rs1, 0;
	@%p115 bra 	$L__BB8_20;
	add.s32 	%r3, %r170, -1;
	and.b32  	%r4, %r170, 15;
	add.s32 	%r5, %r4, -1;
	and.b32  	%r6, %r170, 7;
	add.s32 	%r7, %r6, -1;
	and.b32  	%r8, %r170, 2147483632;
	and.b32  	%r9, %r170, 3;
$L__BB8_5:
	setp.gt.s32 	%p131, %r170, 0;
	setp.gt.s32 	%p132, %r1, -1;
	setp.lt.s32 	%p133, %r1, %r169;
	and.pred  	%p134, %p132, %p131;
	and.pred  	%p135, %p134, %p133;
	mov.f32 	%f504, 0f00000000;
	@%p135 bra 	$L__BB8_7;
$L__BB8_6:
	mul.wide.s32 	%rd161, %r1, 4;
	add.s64 	%rd162, %rd1, %rd161;
	st.global.f32 	[%rd162], %f504;
	add.s32 	%r1, %r1, %r2;
	setp.lt.s32 	%p145, %r1, %r172;
	@%p145 bra 	$L__BB8_5;
	bra.uni 	$L__BB8_214;
$L__BB8_7:
	setp.lt.u32 	%p136, %r3, 15;
	mov.f32 	%f504, 0f00000000;
	mov.b32 	%r224, 0;
	@%p136 bra 	$L__BB8_10;
	mov.f32 	%f504, 0f00000000;
	mov.b32 	%r222, 0;
$L__BB8_9:
	.pragma "nounroll";
	add.s32 	%r205, %r222, %r1;
	mul.wide.u32 	%rd133, %r205, 4;
	add.s64 	%rd134, %rd3, %rd133;
	ld.global.nc.f32 	%f344, [%rd134];
	mul.wide.u32 	%rd135, %r222, 4;
	add.s64 	%rd136, %rd2, %rd135;
	ld.global.nc.f32 	%f345, [%rd136];
	fma.rn.f32 	%f346, %f344, %f345, %f504;
	ld.global.nc.f32 	%f347, [%rd134+4];
	ld.global.nc.f32 	%f348, [%rd136+4];
	fma.rn.f32 	%f349, %f347, %f348, %f346;
	ld.global.nc.f32 	%f350, [%rd134+8];
	ld.global.nc.f32 	%f351, [%rd136+8];
	fma.rn.f32 	%f352, %f350, %f351, %f349;
	ld.global.nc.f32 	%f353, [%rd134+12];
	ld.global.nc.f32 	%f354, [%rd136+12];
	fma.rn.f32 	%f355, %f353, %f354, %f352;
	ld.global.nc.f32 	%f356, [%rd134+16];
	ld.global.nc.f32 	%f357, [%rd136+16];
	fma.rn.f32 	%f358, %f356, %f357, %f355;
	ld.global.nc.f32 	%f359, [%rd134+20];
	ld.global.nc.f32 	%f360, [%rd136+20];
	fma.rn.f32 	%f361, %f359, %f360, %f358;
	ld.global.nc.f32 	%f362, [%rd134+24];
	ld.global.nc.f32 	%f363, [%rd136+24];
	fma.rn.f32 	%f364, %f362, %f363, %f361;
	ld.global.nc.f32 	%f365, [%rd134+28];
	ld.global.nc.f32 	%f366, [%rd136+28];
	fma.rn.f32 	%f367, %f365, %f366, %f364;
	ld.global.nc.f32 	%f368, [%rd134+32];
	ld.global.nc.f32 	%f369, [%rd136+32];
	fma.rn.f32 	%f370, %f368, %f369, %f367;
	ld.global.nc.f32 	%f371, [%rd134+36];
	ld.global.nc.f32 	%f372, [%rd136+36];
	fma.rn.f32 	%f373, %f371, %f372, %f370;
	ld.global.nc.f32 	%f374, [%rd134+40];
	ld.global.nc.f32 	%f375, [%rd136+40];
	fma.rn.f32 	%f376, %f374, %f375, %f373;
	ld.global.nc.f32 	%f377, [%rd134+44];
	ld.global.nc.f32 	%f378, [%rd136+44];
	fma.rn.f32 	%f379, %f377, %f378, %f376;
	ld.global.nc.f32 	%f380, [%rd134+48];
	ld.global.nc.f32 	%f381, [%rd136+48];
	fma.rn.f32 	%f382, %f380, %f381, %f379;
	ld.global.nc.f32 	%f383, [%rd134+52];
	ld.global.nc.f32 	%f384, [%rd136+52];
	fma.rn.f32 	%f385, %f383, %f384, %f382;
	ld.global.nc.f32 	%f386, [%rd134+56];
	ld.global.nc.f32 	%f387, [%rd136+56];
	fma.rn.f32 	%f388, %f386, %f387, %f385;
	ld.global.nc.f32 	%f389, [%rd134+60];
	ld.global.nc.f32 	%f390, [%rd136+60];
	fma.rn.f32 	%f504, %f389, %f390, %f388;
	add.s32 	%r222, %r222, 16;
	setp.eq.s32 	%p137, %r222, %r8;
	mov.u32 	%r224, %r8;
	@%p137 bra 	$L__BB8_10;
	bra.uni 	$L__BB8_9;
$L__BB8_10:
	setp.eq.s32 	%p138, %r4, 0;
	@%p138 bra 	$L__BB8_6;
	setp.lt.u32 	%p139, %r5, 7;
	@%p139 bra 	$L__BB8_13;
	add.s32 	%r206, %r224, %r1;
	mul.wide.u32 	%rd137, %r206, 4;
	add.s64 	%rd138, %rd3, %rd137;
	ld.global.nc.f32 	%f392, [%rd138];
	cvt.u64.u32 	%rd139, %r224;
	mul.wide.u32 	%rd140, %r224, 4;
	add.s64 	%rd141, %rd2, %rd140;
	ld.global.nc.f32 	%f393, [%rd141];
	fma.rn.f32 	%f394, %f392, %f393, %f504;
	cvt.u64.u32 	%rd142, %r1;
	add.s64 	%rd143, %rd139, %rd142;
	shl.b64 	%rd144, %rd143, 2;
	add.s64 	%rd145, %rd3, %rd144;
	ld.global.nc.f32 	%f395, [%rd145+4];
	ld.global.nc.f32 	%f396, [%rd141+4];
	fma.rn.f32 	%f397, %f395, %f396, %f394;
	ld.global.nc.f32 	%f398, [%rd145+8];
	ld.global.nc.f32 	%f399, [%rd141+8];
	fma.rn.f32 	%f400, %f398, %f399, %f397;
	ld.global.nc.f32 	%f401, [%rd145+12];
	ld.global.nc.f32 	%f402, [%rd141+12];
	fma.rn.f32 	%f403, %f401, %f402, %f400;
	ld.global.nc.f32 	%f404, [%rd145+16];
	ld.global.nc.f32 	%f405, [%rd141+16];
	fma.rn.f32 	%f406, %f404, %f405, %f403;
	ld.global.nc.f32 	%f407, [%rd145+20];
	ld.global.nc.f32 	%f408, [%rd141+20];
	fma.rn.f32 	%f409, %f407, %f408, %f406;
	ld.global.nc.f32 	%f410, [%rd145+24];
	ld.global.nc.f32 	%f411, [%rd141+24];
	fma.rn.f32 	%f412, %f410, %f411, %f409;
	ld.global.nc.f32 	%f413, [%rd145+28];
	ld.global.nc.f32 	%f414, [%rd141+28];
	fma.rn.f32 	%f504, %f413, %f414, %f412;
	add.s32 	%r224, %r224, 8;
$L__BB8_13:
	setp.eq.s32 	%p140, %r6, 0;
	@%p140 bra 	$L__BB8_6;
	setp.lt.u32 	%p141, %r7, 3;
	@%p141 bra 	$L__BB8_16;
	add.s32 	%r207, %r224, %r1;
	mul.wide.u32 	%rd146, %r207, 4;
	add.s64 	%rd147, %rd3, %rd146;
	ld.global.nc.f32 	%f416, [%rd147];
	cvt.u64.u32 	%rd148, %r224;
	mul.wide.u32 	%rd149, %r224, 4;
	add.s64 	%rd150, %rd2, %rd149;
	ld.global.nc.f32 	%f417, [%rd150];
	fma.rn.f32 	%f418, %f416, %f417, %f504;
	cvt.u64.u32 	%rd151, %r1;
	add.s64 	%rd152, %rd148, %rd151;
	shl.b64 	%rd153, %rd152, 2;
	add.s64 	%rd154, %rd3, %rd153;
	ld.global.nc.f32 	%f419, [%rd154+4];
	ld.global.nc.f32 	%f420, [%rd150+4];
	fma.rn.f32 	%f421, %f419, %f420, %f418;
	ld.global.nc.f32 	%f422, [%rd154+8];
	ld.global.nc.f32 	%f423, [%rd150+8];
	fma.rn.f32 	%f424, %f422, %f423, %f421;
	ld.global.nc.f32 	%f425, [%rd154+12];
	ld.global.nc.f32 	%f426, [%rd150+12];
	fma.rn.f32 	%f504, %f425, %f426, %f424;
	add.s32 	%r224, %r224, 4;
$L__BB8_16:
	setp.eq.s32 	%p142, %r9, 0;
	@%p142 bra 	$L__BB8_6;
	setp.eq.s32 	%p143, %r9, 1;
	add.s32 	%r208, %r224, %r1;
	mul.wide.u32 	%rd155, %r208, 4;
	add.s64 	%rd156, %rd3, %rd155;
	ld.global.nc.f32 	%f427, [%rd156];
	cvt.u64.u32 	%rd4, %r224;
	mul.wide.u32 	%rd157, %r224, 4;
	add.s64 	%rd5, %rd2, %rd157;
	ld.global.nc.f32 	%f428, [%rd5];
	fma.rn.f32 	%f504, %f427, %f428, %f504;
	@%p143 bra 	$L__BB8_6;
	setp.eq.s32 	%p144, %r9, 2;
	cvt.u64.u32 	%rd158, %r1;
	add.s64 	%rd159, %rd4, %rd158;
	shl.b64 	%rd160, %rd159, 2;
	add.s64 	%rd6, %rd3, %rd160;
	ld.global.nc.f32 	%f429, [%rd6+4];
	ld.global.nc.f32 	%f430, [%rd5+4];
	fma.rn.f32 	%f504, %f429, %f430, %f504;
	@%p144 bra 	$L__BB8_6;
	ld.global.nc.f32 	%f431, [%rd6+8];
	ld.global.nc.f32 	%f432, [%rd5+8];
	fma.rn.f32 	%f504, %f431, %f432, %f504;
	bra.uni 	$L__BB8_6;
$L__BB8_20:
	add.s32 	%r19, %r170, -1;
	and.b32  	%r20, %r170, 15;
	add.s32 	%r21, %r20, -1;
	and.b32  	%r22, %r170, 7;
	add.s32 	%r23, %r22, -1;
	and.b32  	%r24, %r170, 2147483632;
	and.b32  	%r25, %r170, 3;
$L__BB8_21:
	setp.gt.s32 	%p116, %r170, 0;
	setp.gt.s32 	%p117, %r1, -1;
	setp.lt.s32 	%p118, %r1, %r169;
	and.pred  	%p119, %p117, %p116;
	and.pred  	%p120, %p119, %p118;
	mov.f32 	%f512, 0f00000000;
	@%p120 bra 	$L__BB8_23;
$L__BB8_22:
	not.b32 	%r201, %r1;
	add.s32 	%r202, %r172, %r201;
	mul.wide.s32 	%rd131, %r202, 4;
	add.s64 	%rd132, %rd1, %rd131;
	st.global.f32 	[%rd132], %f512;
	add.s32 	%r1, %r1, %r2;
	setp.lt.s32 	%p130, %r1, %r172;
	@%p130 bra 	$L__BB8_21;
	bra.uni 	$L__BB8_214;
$L__BB8_23:
	setp.lt.u32 	%p121, %r19, 15;
	mov.f32 	%f512, 0f00000000;
	mov.b32 	%r229, 0;
	@%p121 bra 	$L__BB8_26;
	mov.f32 	%f512, 0f00000000;
	mov.b32 	%r227, 0;
$L__BB8_25:
	.pragma "nounroll";
	add.s32 	%r197, %r227, %r1;
	mul.wide.u32 	%rd103, %r197, 4;
	add.s64 	%rd104, %rd3, %rd103;
	ld.global.nc.f32 	%f251, [%rd104];
	mul.wide.u32 	%rd105, %r227, 4;
	add.s64 	%rd106, %rd2, %rd105;
	ld.global.nc.f32 	%f252, [%rd106];
	fma.rn.f32 	%f253, %f251, %f252, %f512;
	ld.global.nc.f32 	%f254, [%rd104+4];
	ld.global.nc.f32 	%f255, [%rd106+4];
	fma.rn.f32 	%f256, %f254, %f255, %f253;
	ld.global.nc.f32 	%f257, [%rd104+8];
	ld.global.nc.f32 	%f258, [%rd106+8];
	fma.rn.f32 	%f259, %f257, %f258, %f256;
	ld.global.nc.f32 	%f260, [%rd104+12];
	ld.global.nc.f32 	%f261, [%rd106+12];
	fma.rn.f32 	%f262, %f260, %f261, %f259;
	ld.global.nc.f32 	%f263, [%rd104+16];
	ld.global.nc.f32 	%f264, [%rd106+16];
	fma.rn.f32 	%f265, %f263, %f264, %f262;
	ld.global.nc.f32 	%f266, [%rd104+20];
	ld.global.nc.f32 	%f267, [%rd106+20];
	fma.rn.f32 	%f268, %f266, %f267, %f265;
	ld.global.nc.f32 	%f269, [%rd104+24];
	ld.global.nc.f32 	%f270, [%rd106+24];
	fma.rn.f32 	%f271, %f269, %f270, %f268;
	ld.global.nc.f32 	%f272, [%rd104+28];
	ld.global.nc.f32 	%f273, [%rd106+28];
	fma.rn.f32 	%f274, %f272, %f273, %f271;
	ld.global.nc.f32 	%f275, [%rd104+32];
	ld.global.nc.f32 	%f276, [%rd106+32];
	fma.rn.f32 	%f277, %f275, %f276, %f274;
	ld.global.nc.f32 	%f278, [%rd104+36];
	ld.global.nc.f32 	%f279, [%rd106+36];
	fma.rn.f32 	%f280, %f278, %f279, %f277;
	ld.global.nc.f32 	%f281, [%rd104+40];
	ld.global.nc.f32 	%f282, [%rd106+40];
	fma.rn.f32 	%f283, %f281, %f282, %f280;
	ld.global.nc.f32 	%f284, [%rd104+44];
	ld.global.nc.f32 	%f285, [%rd106+44];
	fma.rn.f32 	%f286, %f284, %f285, %f283;
	ld.global.nc.f32 	%f287, [%rd104+48];
	ld.global.nc.f32 	%f288, [%rd106+48];
	fma.rn.f32 	%f289, %f287, %f288, %f286;
	ld.global.nc.f32 	%f290, [%rd104+52];
	ld.global.nc.f32 	%f291, [%rd106+52];
	fma.rn.f32 	%f292, %f290, %f291, %f289;
	ld.global.nc.f32 	%f293, [%rd104+56];
	ld.global.nc.f32 	%f294, [%rd106+56];
	fma.rn.f32 	%f295, %f293, %f294, %f292;
	ld.global.nc.f32 	%f296, [%rd104+60];
	ld.global.nc.f32 	%f297, [%rd106+60];
	fma.rn.f32 	%f512, %f296, %f297, %f295;
	add.s32 	%r227, %r227, 16;
	setp.eq.s32 	%p122, %r227, %r24;
	mov.u32 	%r229, %r24;
	@%p122 bra 	$L__BB8_26;
	bra.uni 	$L__BB8_25;
$L__BB8_26:
	setp.eq.s32 	%p123, %r20, 0;
	@%p123 bra 	$L__BB8_22;
	setp.lt.u32 	%p124, %r21, 7;
	@%p124 bra 	$L__BB8_29;
	add.s32 	%r198, %r229, %r1;
	mul.wide.u32 	%rd107, %r198, 4;
	add.s64 	%rd108, %rd3, %rd107;
	ld.global.nc.f32 	%f299, [%rd108];
	cvt.u64.u32 	%rd109, %r229;
	mul.wide.u32 	%rd110, %r229, 4;
	add.s64 	%rd111, %rd2, %rd110;
	ld.global.nc.f32 	%f300, [%rd111];
	fma.rn.f32 	%f301, %f299, %f300, %f512;
	cvt.u64.u32 	%rd112, %r1;
	add.s64 	%rd113, %rd109, %rd112;
	shl.b64 	%rd114, %rd113, 2;
	add.s64 	%rd115, %rd3, %rd114;
	ld.global.nc.f32 	%f302, [%rd115+4];
	ld.global.nc.f32 	%f303, [%rd111+4];
	fma.rn.f32 	%f304, %f302, %f303, %f301;
	ld.global.nc.f32 	%f305, [%rd115+8];
	ld.global.nc.f32 	%f306, [%rd111+8];
	fma.rn.f32 	%f307, %f305, %f306, %f304;
	ld.global.nc.f32 	%f308, [%rd115+12];
	ld.global.nc.f32 	%f309, [%rd111+12];
	fma.rn.f32 	%f310, %f308, %f309, %f307;
	ld.global.nc.f32 	%f311, [%rd115+16];
	ld.global.nc.f32 	%f312, [%rd111+16];
	fma.rn.f32 	%f313, %f311, %f312, %f310;
	ld.global.nc.f32 	%f314, [%rd115+20];
	ld.global.nc.f32 	%f315, [%rd111+20];
	fma.rn.f32 	%f316, %f314, %f315, %f313;
	ld.global.nc.f32 	%f317, [%rd115+24];
	ld.global.nc.f32 	%f318, [%rd111+24];
	fma.rn.f32 	%f319, %f317, %f318, %f316;
	ld.global.nc.f32 	%f320, [%rd115+28];
	ld.global.nc.f32 	%f321, [%rd111+28];
	fma.rn.f32 	%f512, %f320, %f321, %f319;
	add.s32 	%r229, %r229, 8;
$L__BB8_29:
	setp.eq.s32 	%p125, %r22, 0;
	@%p125 bra 	$L__BB8_22;
	setp.lt.u32 	%p126, %r23, 3;
	@%p126 bra 	$L__BB8_32;
	add.s32 	%r199, %r229, %r1;
	mul.wide.u32 	%rd116, %r199, 4;
	add.s64 	%rd117, %rd3, %rd116;
	ld.global.nc.f32 	%f323, [%rd117];
	cvt.u64.u32 	%rd118, %r229;
	mul.wide.u32 	%rd119, %r229, 4;
	add.s64 	%rd120, %rd2, %rd119;
	ld.global.nc.f32 	%f324, [%rd120];
	fma.rn.f32 	%f325, %f323, %f324, %f512;
	cvt.u64.u32 	%rd121, %r1;
	add.s64 	%rd122, %rd118, %rd121;
	shl.b64 	%rd123, %rd122, 2;
	add.s64 	%rd124, %rd3, %rd123;
	ld.global.nc.f32 	%f326, [%rd124+4];
	ld.global.nc.f32 	%f327, [%rd120+4];
	fma.rn.f32 	%f328, %f326, %f327, %f325;
	ld.global.nc.f32 	%f329, [%rd124+8];
	ld.global.nc.f32 	%f330, [%rd120+8];
	fma.rn.f32 	%f331, %f329, %f330, %f328;
	ld.global.nc.f32 	%f332, [%rd124+12];
	ld.global.nc.f32 	%f333, [%rd120+12];
	fma.rn.f32 	%f512, %f332, %f333, %f331;
	add.s32 	%r229, %r229, 4;
$L__BB8_32:
	setp.eq.s32 	%p127, %r25, 0;
	@%p127 bra 	$L__BB8_22;
	setp.eq.s32 	%p128, %r25, 1;
	add.s32 	%r200, %r229, %r1;
	mul.wide.u32 	%rd125, %r200, 4;
	add.s64 	%rd126, %rd3, %rd125;
	ld.global.nc.f32 	%f334, [%rd126];
	cvt.u64.u32 	%rd7, %r229;
	mul.wide.u32 	%rd127, %r229, 4;
	add.s64 	%rd8, %rd2, %rd127;
	ld.global.nc.f32 	%f335, [%rd8];
	fma.rn.f32 	%f512, %f334, %f335, %f512;
	@%p128 bra 	$L__BB8_22;
	setp.eq.s32 	%p129, %r25, 2;
	cvt.u64.u32 	%rd128, %r1;
	add.s64 	%rd129, %rd7, %rd128;
	shl.b64 	%rd130, %rd129, 2;
	add.s64 	%rd9, %rd3, %rd130;
	ld.global.nc.f32 	%f336, [%rd9+4];
	ld.global.nc.f32 	%f337, [%rd8+4];
	fma.rn.f32 	%f512, %f336, %f337, %f512;
	@%p129 bra 	$L__BB8_22;
	ld.global.nc.f32 	%f338, [%rd9+8];
	ld.global.nc.f32 	%f339, [%rd8+8];
	fma.rn.f32 	%f512, %f338, %f339, %f512;
	bra.uni 	$L__BB8_22;
$L__BB8_36:
	setp.lt.s32 	%p4, %r170, 1;
	@%p4 bra 	$L__BB8_122;
	setp.ne.s16 	%p8, %rs1, 0;
	@%p8 bra 	$L__BB8_80;
	add.s32 	%r35, %r170, -1;
	and.b32  	%r36, %r170, 7;
	add.s32 	%r37, %r36, -1;
	and.b32  	%r38, %r170, 3;
	and.b32  	%r39, %r170, 2147483640;
	and.b32  	%r40, %r170, 1;
	shr.u32 	%r190, %r170, 31;
	add.s32 	%r191, %r170, %r190;
	shr.s32 	%r192, %r191, 1;
	neg.s32 	%r41, %r192;
$L__BB8_39:
	setp.lt.u32 	%p62, %r35, 7;
	add.s32 	%r43, %r1, %r41;
	mov.f32 	%f520, 0f00000000;
	mov.b32 	%r234, 0;
	@%p62 bra 	$L__BB8_58;
	mov.f32 	%f520, 0f00000000;
	mov.b32 	%r232, 0;
$L__BB8_41:
	.pragma "nounroll";
	add.s32 	%r45, %r232, %r43;
	setp.lt.s32 	%p63, %r45, 0;
	setp.ge.s32 	%p64, %r45, %r169;
	mul.wide.u32 	%rd66, %r232, 4;
	add.s64 	%rd10, %rd2, %rd66;
	or.pred  	%p65, %p63, %p64;
	@%p65 bra 	$L__BB8_43;
	mul.wide.u32 	%rd67, %r45, 4;
	add.s64 	%rd68, %rd3, %rd67;
	ld.global.nc.f32 	%f215, [%rd68];
	ld.global.nc.f32 	%f216, [%rd10];
	fma.rn.f32 	%f520, %f215, %f216, %f520;
$L__BB8_43:
	add.s32 	%r46, %r45, 1;
	setp.lt.s32 	%p66, %r46, 0;
	setp.ge.s32 	%p67, %r46, %r169;
	or.pred  	%p68, %p66, %p67;
	@%p68 bra 	$L__BB8_45;
	mul.wide.u32 	%rd69, %r46, 4;
	add.s64 	%rd70, %rd3, %rd69;
	ld.global.nc.f32 	%f217, [%rd70];
	ld.global.nc.f32 	%f218, [%rd10+4];
	fma.rn.f32 	%f520, %f217, %f218, %f520;
$L__BB8_45:
	add.s32 	%r47, %r45, 2;
	setp.lt.s32 	%p69, %r47, 0;
	setp.ge.s32 	%p70, %r47, %r169;
	or.pred  	%p71, %p69, %p70;
	@%p71 bra 	$L__BB8_47;
	mul.wide.u32 	%rd71, %r47, 4;
	add.s64 	%rd72, %rd3, %rd71;
	ld.global.nc.f32 	%f219, [%rd72];
	ld.global.nc.f32 	%f220, [%rd10+8];
	fma.rn.f32 	%f520, %f219, %f220, %f520;
$L__BB8_47:
	add.s32 	%r48, %r45, 3;
	setp.lt.s32 	%p72, %r48, 0;
	setp.ge.s32 	%p73, %r48, %r169;
	or.pred  	%p74, %p72, %p73;
	@%p74 bra 	$L__BB8_49;
	mul.wide.u32 	%rd73, %r48, 4;
	add.s64 	%rd74, %rd3, %rd73;
	ld.global.nc.f32 	%f221, [%rd74];
	ld.global.nc.f32 	%f222, [%rd10+12];
	fma.rn.f32 	%f520, %f221, %f222, %f520;
$L__BB8_49:
	add.s32 	%r49, %r45, 4;
	setp.lt.s32 	%p75, %r49, 0;
	setp.ge.s32 	%p76, %r49, %r169;
	or.pred  	%p77, %p75, %p76;
	@%p77 bra 	$L__BB8_51;
	mul.wide.u32 	%rd75, %r49, 4;
	add.s64 	%rd76, %rd3, %rd75;
	ld.global.nc.f32 	%f223, [%rd76];
	ld.global.nc.f32 	%f224, [%rd10+16];
	fma.rn.f32 	%f520, %f223, %f224, %f520;
$L__BB8_51:
	add.s32 	%r50, %r45, 5;
	setp.lt.s32 	%p78, %r50, 0;
	setp.ge.s32 	%p79, %r50, %r169;
	or.pred  	%p80, %p78, %p79;
	@%p80 bra 	$L__BB8_53;
	mul.wide.u32 	%rd77, %r50, 4;
	add.s64 	%rd78, %rd3, %rd77;
	ld.global.nc.f32 	%f225, [%rd78];
	ld.global.nc.f32 	%f226, [%rd10+20];
	fma.rn.f32 	%f520, %f225, %f226, %f520;
$L__BB8_53:
	add.s32 	%r51, %r45, 6;
	setp.lt.s32 	%p81, %r51, 0;
	setp.ge.s32 	%p82, %r51, %r169;
	or.pred  	%p83, %p81, %p82;
	@%p83 bra 	$L__BB8_55;
	mul.wide.u32 	%rd79, %r51, 4;
	add.s64 	%rd80, %rd3, %rd79;
	ld.global.nc.f32 	%f227, [%rd80];
	ld.global.nc.f32 	%f228, [%rd10+24];
	fma.rn.f32 	%f520, %f227, %f228, %f520;
$L__BB8_55:
	add.s32 	%r52, %r45, 7;
	setp.lt.s32 	%p84, %r52, 0;
	setp.ge.s32 	%p85, %r52, %r169;
	or.pred  	%p86, %p84, %p85;
	@%p86 bra 	$L__BB8_57;
	mul.wide.u32 	%rd81, %r52, 4;
	add.s64 	%rd82, %rd3, %rd81;
	ld.global.nc.f32 	%f229, [%rd82];
	ld.global.nc.f32 	%f230, [%rd10+28];
	fma.rn.f32 	%f520, %f229, %f230, %f520;
$L__BB8_57:
	add.s32 	%r232, %r232, 8;
	setp.ne.s32 	%p87, %r232, %r39;
	mov.u32 	%r234, %r39;
	@%p87 bra 	$L__BB8_41;
$L__BB8_58:
	setp.eq.s32 	%p88, %r36, 0;
	@%p88 bra 	$L__BB8_79;
	setp.lt.u32 	%p89, %r37, 3;
	@%p89 bra 	$L__BB8_69;
	add.s32 	%r55, %r234, %r43;
	setp.lt.s32 	%p90, %r55, 0;
	setp.ge.s32 	%p91, %r55, %r169;
	mul.wide.u32 	%rd83, %r234, 4;
	add.s64 	%rd11, %rd2, %rd83;
	or.pred  	%p92, %p90, %p91;
	@%p92 bra 	$L__BB8_62;
	mul.wide.u32 	%rd84, %r55, 4;
	add.s64 	%rd85, %rd3, %rd84;
	ld.global.nc.f32 	%f232, [%rd85];
	ld.global.nc.f32 	%f233, [%rd11];
	fma.rn.f32 	%f520, %f232, %f233, %f520;
$L__BB8_62:
	add.s32 	%r56, %r55, 1;
	setp.lt.s32 	%p93, %r56, 0;
	setp.ge.s32 	%p94, %r56, %r169;
	or.pred  	%p95, %p93, %p94;
	@%p95 bra 	$L__BB8_64;
	mul.wide.u32 	%rd86, %r56, 4;
	add.s64 	%rd87, %rd3, %rd86;
	ld.global.nc.f32 	%f234, [%rd87];
	ld.global.nc.f32 	%f235, [%rd11+4];
	fma.rn.f32 	%f520, %f234, %f235, %f520;
$L__BB8_64:
	add.s32 	%r57, %r55, 2;
	setp.lt.s32 	%p96, %r57, 0;
	setp.ge.s32 	%p97, %r57, %r169;
	or.pred  	%p98, %p96, %p97;
	@%p98 bra 	$L__BB8_66;
	mul.wide.u32 	%rd88, %r57, 4;
	add.s64 	%rd89, %rd3, %rd88;
	ld.global.nc.f32 	%f236, [%rd89];
	ld.global.nc.f32 	%f237, [%rd11+8];
	fma.rn.f32 	%f520, %f236, %f237, %f520;
$L__BB8_66:
	add.s32 	%r58, %r55, 3;
	setp.lt.s32 	%p99, %r58, 0;
	setp.ge.s32 	%p100, %r58, %r169;
	or.pred  	%p101, %p99, %p100;
	@%p101 bra 	$L__BB8_68;
	mul.wide.u32 	%rd90, %r58, 4;
	add.s64 	%rd91, %rd3, %rd90;
	ld.global.nc.f32 	%f238, [%rd91];
	ld.global.nc.f32 	%f239, [%rd11+12];
	fma.rn.f32 	%f520, %f238, %f239, %f520;
$L__BB8_68:
	add.s32 	%r234, %r234, 4;
$L__BB8_69:
	setp.eq.s32 	%p102, %r38, 0;
	@%p102 bra 	$L__BB8_79;
	setp.eq.s32 	%p103, %r38, 1;
	@%p103 bra 	$L__BB8_76;
	add.s32 	%r61, %r234, %r43;
	setp.lt.s32 	%p104, %r61, 0;
	setp.ge.s32 	%p105, %r61, %r169;
	mul.wide.u32 	%rd92, %r234, 4;
	add.s64 	%rd12, %rd2, %rd92;
	or.pred  	%p106, %p104, %p105;
	@%p106 bra 	$L__BB8_73;
	mul.wide.u32 	%rd93, %r61, 4;
	add.s64 	%rd94, %rd3, %rd93;
	ld.global.nc.f32 	%f241, [%rd94];
	ld.global.nc.f32 	%f242, [%rd12];
	fma.rn.f32 	%f520, %f241, %f242, %f520;
$L__BB8_73:
	add.s32 	%r62, %r61, 1;
	setp.lt.s32 	%p107, %r62, 0;
	setp.ge.s32 	%p108, %r62, %r169;
	or.pred  	%p109, %p107, %p108;
	@%p109 bra 	$L__BB8_75;
	mul.wide.u32 	%rd95, %r62, 4;
	add.s64 	%rd96, %rd3, %rd95;
	ld.global.nc.f32 	%f243, [%rd96];
	ld.global.nc.f32 	%f244, [%rd12+4];
	fma.rn.f32 	%f520, %f243, %f244, %f520;
$L__BB8_75:
	add.s32 	%r234, %r234, 2;
$L__BB8_76:
	setp.eq.s32 	%p110, %r40, 0;
	@%p110 bra 	$L__BB8_79;
	add.s32 	%r65, %r234, %r43;
	setp.lt.s32 	%p111, %r65, 0;
	setp.ge.s32 	%p112, %r65, %r169;
	or.pred  	%p113, %p111, %p112;
	@%p113 bra 	$L__BB8_79;
	mul.wide.u32 	%rd97, %r65, 4;
	add.s64 	%rd98, %rd3, %rd97;
	ld.global.nc.f32 	%f245, [%rd98];
	mul.wide.u32 	%rd99, %r234, 4;
	add.s64 	%rd100, %rd2, %rd99;
	ld.global.nc.f32 	%f246, [%rd100];
	fma.rn.f32 	%f520, %f245, %f246, %f520;
$L__BB8_79:
	mul.wide.s32 	%rd101, %r1, 4;
	add.s64 	%rd102, %rd1, %rd101;
	st.global.f32 	[%rd102], %f520;
	add.s32 	%r1, %r1, %r2;
	setp.lt.s32 	%p114, %r1, %r172;
	@%p114 bra 	$L__BB8_39;
	bra.uni 	$L__BB8_214;
$L__BB8_80:
	add.s32 	%r67, %r170, -1;
	and.b32  	%r68, %r170, 7;
	add.s32 	%r69, %r68, -1;
	and.b32  	%r70, %r170, 3;
	and.b32  	%r71, %r170, 2147483640;
	and.b32  	%r72, %r170, 1;
	add.s32 	%r181, %r169, -1;
	shr.u32 	%r182, %r181, 31;
	add.s32 	%r183, %r181, %r182;
	shr.s32 	%r184, %r183, 1;
	sub.s32 	%r185, %r184, %r170;
	add.s32 	%r73, %r185, 2;
$L__BB8_81:
	setp.lt.u32 	%p9, %r67, 7;
	add.s32 	%r75, %r73, %r1;
	mov.f32 	%f542, 0f00000000;
	mov.b32 	%r239, 0;
	@%p9 bra 	$L__BB8_100;
	mov.f32 	%f542, 0f00000000;
	mov.b32 	%r237, 0;
$L__BB8_83:
	.pragma "nounroll";
	add.s32 	%r77, %r237, %r75;
	setp.lt.s32 	%p10, %r77, 0;
	setp.ge.s32 	%p11, %r77, %r169;
	mul.wide.u32 	%rd29, %r237, 4;
	add.s64 	%rd13, %rd2, %rd29;
	or.pred  	%p12, %p10, %p11;
	@%p12 bra 	$L__BB8_85;
	mul.wide.u32 	%rd30, %r77, 4;
	add.s64 	%rd31, %rd3, %rd30;
	ld.global.nc.f32 	%f180, [%rd31];
	ld.global.nc.f32 	%f181, [%rd13];
	fma.rn.f32 	%f542, %f180, %f181, %f542;
$L__BB8_85:
	add.s32 	%r78, %r77, 1;
	setp.lt.s32 	%p13, %r78, 0;
	setp.ge.s32 	%p14, %r78, %r169;
	or.pred  	%p15, %p13, %p14;
	@%p15 bra 	$L__BB8_87;
	mul.wide.u32 	%rd32, %r78, 4;
	add.s64 	%rd33, %rd3, %rd32;
	ld.global.nc.f32 	%f182, [%rd33];
	ld.global.nc.f32 	%f183, [%rd13+4];
	fma.rn.f32 	%f542, %f182, %f183, %f542;
$L__BB8_87:
	add.s32 	%r79, %r77, 2;
	setp.lt.s32 	%p16, %r79, 0;
	setp.ge.s32 	%p17, %r79, %r169;
	or.pred  	%p18, %p16, %p17;
	@%p18 bra 	$L__BB8_89;
	mul.wide.u32 	%rd34, %r79, 4;
	add.s64 	%rd35, %rd3, %rd34;
	ld.global.nc.f32 	%f184, [%rd35];
	ld.global.nc.f32 	%f185, [%rd13+8];
	fma.rn.f32 	%f542, %f184, %f185, %f542;
$L__BB8_89:
	add.s32 	%r80, %r77, 3;
	setp.lt.s32 	%p19, %r80, 0;
	setp.ge.s32 	%p20, %r80, %r169;
	or.pred  	%p21, %p19, %p20;
	@%p21 bra 	$L__BB8_91;
	mul.wide.u32 	%rd36, %r80, 4;
	add.s64 	%rd37, %rd3, %rd36;
	ld.global.nc.f32 	%f186, [%rd37];
	ld.global.nc.f32 	%f187, [%rd13+12];
	fma.rn.f32 	%f542, %f186, %f187, %f542;
$L__BB8_91:
	add.s32 	%r81, %r77, 4;
	setp.lt.s32 	%p22, %r81, 0;
	setp.ge.s32 	%p23, %r81, %r169;
	or.pred  	%p24, %p22, %p23;
	@%p24 bra 	$L__BB8_93;
	mul.wide.u32 	%rd38, %r81, 4;
	add.s64 	%rd39, %rd3, %rd38;
	ld.global.nc.f32 	%f188, [%rd39];
	ld.global.nc.f32 	%f189, [%rd13+16];
	fma.rn.f32 	%f542, %f188, %f189, %f542;
$L__BB8_93:
	add.s32 	%r82, %r77, 5;
	setp.lt.s32 	%p25, %r82, 0;
	setp.ge.s32 	%p26, %r82, %r169;
	or.pred  	%p27, %p25, %p26;
	@%p27 bra 	$L__BB8_95;
	mul.wide.u32 	%rd40, %r82, 4;
	add.s64 	%rd41, %rd3, %rd40;
	ld.global.nc.f32 	%f190, [%rd41];
	ld.global.nc.f32 	%f191, [%rd13+20];
	fma.rn.f32 	%f542, %f190, %f191, %f542;
$L__BB8_95:
	add.s32 	%r83, %r77, 6;
	setp.lt.s32 	%p28, %r83, 0;
	setp.ge.s32 	%p29, %r83, %r169;
	or.pred  	%p30, %p28, %p29;
	@%p30 bra 	$L__BB8_97;
	mul.wide.u32 	%rd42, %r83, 4;
	add.s64 	%rd43, %rd3, %rd42;
	ld.global.nc.f32 	%f192, [%rd43];
	ld.global.nc.f32 	%f193, [%rd13+24];
	fma.rn.f32 	%f542, %f192, %f193, %f542;
$L__BB8_97:
	add.s32 	%r84, %r77, 7;
	setp.lt.s32 	%p31, %r84, 0;
	setp.ge.s32 	%p32, %r84, %r169;
	or.pred  	%p33, %p31, %p32;
	@%p33 bra 	$L__BB8_99;
	mul.wide.u32 	%rd44, %r84, 4;
	add.s64 	%rd45, %rd3, %rd44;
	ld.global.nc.f32 	%f194, [%rd45];
	ld.global.nc.f32 	%f195, [%rd13+28];
	fma.rn.f32 	%f542, %f194, %f195, %f542;
$L__BB8_99:
	add.s32 	%r237, %r237, 8;
	setp.ne.s32 	%p34, %r237, %r71;
	mov.u32 	%r239, %r71;
	@%p34 bra 	$L__BB8_83;
$L__BB8_100:
	setp.eq.s32 	%p35, %r68, 0;
	@%p35 bra 	$L__BB8_121;
	setp.lt.u32 	%p36, %r69, 3;
	@%p36 bra 	$L__BB8_111;
	add.s32 	%r87, %r239, %r75;
	setp.lt.s32 	%p37, %r87, 0;
	setp.ge.s32 	%p38, %r87, %r169;
	mul.wide.u32 	%rd46, %r239, 4;
	add.s64 	%rd14, %rd2, %rd46;
	or.pred  	%p39, %p37, %p38;
	@%p39 bra 	$L__BB8_104;
	mul.wide.u32 	%rd47, %r87, 4;
	add.s64 	%rd48, %rd3, %rd47;
	ld.global.nc.f32 	%f197, [%rd48];
	ld.global.nc.f32 	%f198, [%rd14];
	fma.rn.f32 	%f542, %f197, %f198, %f542;
$L__BB8_104:
	add.s32 	%r88, %r87, 1;
	setp.lt.s32 	%p40, %r88, 0;
	setp.ge.s32 	%p41, %r88, %r169;
	or.pred  	%p42, %p40, %p41;
	@%p42 bra 	$L__BB8_106;
	mul.wide.u32 	%rd49, %r88, 4;
	add.s64 	%rd50, %rd3, %rd49;
	ld.global.nc.f32 	%f199, [%rd50];
	ld.global.nc.f32 	%f200, [%rd14+4];
	fma.rn.f32 	%f542, %f199, %f200, %f542;
$L__BB8_106:
	add.s32 	%r89, %r87, 2;
	setp.lt.s32 	%p43, %r89, 0;
	setp.ge.s32 	%p44, %r89, %r169;
	or.pred  	%p45, %p43, %p44;
	@%p45 bra 	$L__BB8_108;
	mul.wide.u32 	%rd51, %r89, 4;
	add.s64 	%rd52, %rd3, %rd51;
	ld.global.nc.f32 	%f201, [%rd52];
	ld.global.nc.f32 	%f202, [%rd14+8];
	fma.rn.f32 	%f542, %f201, %f202, %f542;
$L__BB8_108:
	add.s32 	%r90, %r87, 3;
	setp.lt.s32 	%p46, %r90, 0;
	setp.ge.s32 	%p47, %r90, %r169;
	or.pred  	%p48, %p46, %p47;
	@%p48 bra 	$L__BB8_110;
	mul.wide.u32 	%rd53, %r90, 4;
	add.s64 	%rd54, %rd3, %rd53;
	ld.global.nc.f32 	%f203, [%rd54];
	ld.global.nc.f32 	%f204, [%rd14+12];
	fma.rn.f32 	%f542, %f203, %f204, %f542;
$L__BB8_110:
	add.s32 	%r239, %r239, 4;
$L__BB8_111:
	setp.eq.s32 	%p49, %r70, 0;
	@%p49 bra 	$L__BB8_121;
	setp.eq.s32 	%p50, %r70, 1;
	@%p50 bra 	$L__BB8_118;
	add.s32 	%r93, %r239, %r75;
	setp.lt.s32 	%p51, %r93, 0;
	setp.ge.s32 	%p52, %r93, %r169;
	mul.wide.u32 	%rd55, %r239, 4;
	add.s64 	%rd15, %rd2, %rd55;
	or.pred  	%p53, %p51, %p52;
	@%p53 bra 	$L__BB8_115;
	mul.wide.u32 	%rd56, %r93, 4;
	add.s64 	%rd57, %rd3, %rd56;
	ld.global.nc.f32 	%f206, [%rd57];
	ld.global.nc.f32 	%f207, [%rd15];
	fma.rn.f32 	%f542, %f206, %f207, %f542;
$L__BB8_115:
	add.s32 	%r94, %r93, 1;
	setp.lt.s32 	%p54, %r94, 0;
	setp.ge.s32 	%p55, %r94, %r169;
	or.pred  	%p56, %p54, %p55;
	@%p56 bra 	$L__BB8_117;
	mul.wide.u32 	%rd58, %r94, 4;
	add.s64 	%rd59, %rd3, %rd58;
	ld.global.nc.f32 	%f208, [%rd59];
	ld.global.nc.f32 	%f209, [%rd15+4];
	fma.rn.f32 	%f542, %f208, %f209, %f542;
$L__BB8_117:
	add.s32 	%r239, %r239, 2;
$L__BB8_118:
	setp.eq.s32 	%p57, %r72, 0;
	@%p57 bra 	$L__BB8_121;
	add.s32 	%r97, %r239, %r75;
	setp.lt.s32 	%p58, %r97, 0;
	setp.ge.s32 	%p59, %r97, %r169;
	or.pred  	%p60, %p58, %p59;
	@%p60 bra 	$L__BB8_121;
	mul.wide.u32 	%rd60, %r97, 4;
	add.s64 	%rd61, %rd3, %rd60;
	ld.global.nc.f32 	%f210, [%rd61];
	mul.wide.u32 	%rd62, %r239, 4;
	add.s64 	%rd63, %rd2, %rd62;
	ld.global.nc.f32 	%f211, [%rd63];
	fma.rn.f32 	%f542, %f210, %f211, %f542;
$L__BB8_121:
	not.b32 	%r188, %r1;
	add.s32 	%r189, %r172, %r188;
	mul.wide.s32 	%rd64, %r189, 4;
	add.s64 	%rd65, %rd1, %rd64;
	st.global.f32 	[%rd65], %f542;
	add.s32 	%r1, %r1, %r2;
	setp.lt.s32 	%p61, %r1, %r172;
	@%p61 bra 	$L__BB8_81;
	bra.uni 	$L__BB8_214;
$L__BB8_122:
	setp.eq.s16 	%p5, %rs1, 0;
	@%p5 bra 	$L__BB8_123;
	bra.uni 	$L__BB8_124;
$L__BB8_123:
	mul.wide.s32 	%rd27, %r1, 4;
	add.s64 	%rd28, %rd1, %rd27;
	mov.b32 	%r180, 0;
	st.global.u32 	[%rd28], %r180;
	add.s32 	%r1, %r1, %r2;
	setp.lt.s32 	%p7, %r1, %r172;
	@%p7 bra 	$L__BB8_123;
	bra.uni 	$L__BB8_214;
$L__BB8_124:
	not.b32 	%r177, %r1;
	add.s32 	%r178, %r172, %r177;
	mul.wide.s32 	%rd25, %r178, 4;
	add.s64 	%rd26, %rd1, %rd25;
	mov.b32 	%r179, 0;
	st.global.u32 	[%rd26], %r179;
	add.s32 	%r1, %r1, %r2;
	setp.lt.s32 	%p6, %r1, %r172;
	@%p6 bra 	$L__BB8_124;
	bra.uni 	$L__BB8_214;
$L__BB8_125:
	setp.lt.s32 	%p146, %r170, 1;
	@%p146 bra 	$L__BB8_211;
	setp.ne.s16 	%p150, %rs1, 0;
	@%p150 bra 	$L__BB8_169;
	add.s32 	%r103, %r170, -1;
	and.b32  	%r104, %r170, 7;
	add.s32 	%r105, %r104, -1;
	and.b32  	%r106, %r170, 3;
	and.b32  	%r107, %r170, 2147483640;
	and.b32  	%r108, %r170, 1;
$L__BB8_128:
	setp.lt.u32 	%p204, %r103, 7;
	sub.s32 	%r219, %r1, %r170;
	add.s32 	%r110, %r219, 1;
	mov.f32 	%f564, 0f00000000;
	mov.b32 	%r246, 0;
	@%p204 bra 	$L__BB8_147;
	mov.f32 	%f564, 0f00000000;
	mov.b32 	%r244, 0;
$L__BB8_130:
	.pragma "nounroll";
	add.s32 	%r112, %r110, %r244;
	setp.lt.s32 	%p205, %r112, 0;
	setp.ge.s32 	%p206, %r112, %r169;
	mul.wide.u32 	%rd204, %r244, 4;
	add.s64 	%rd16, %rd2, %rd204;
	or.pred  	%p207, %p205, %p206;
	@%p207 bra 	$L__BB8_132;
	mul.wide.u32 	%rd205, %r112, 4;
	add.s64 	%rd206, %rd3, %rd205;
	ld.global.nc.f32 	%f471, [%rd206];
	ld.global.nc.f32 	%f472, [%rd16];
	fma.rn.f32 	%f564, %f471, %f472, %f564;
$L__BB8_132:
	add.s32 	%r113, %r112, 1;
	setp.lt.s32 	%p208, %r113, 0;
	setp.ge.s32 	%p209, %r113, %r169;
	or.pred  	%p210, %p208, %p209;
	@%p210 bra 	$L__BB8_134;
	mul.wide.u32 	%rd207, %r113, 4;
	add.s64 	%rd208, %rd3, %rd207;
	ld.global.nc.f32 	%f473, [%rd208];
	ld.global.nc.f32 	%f474, [%rd16+4];
	fma.rn.f32 	%f564, %f473, %f474, %f564;
$L__BB8_134:
	add.s32 	%r114, %r112, 2;
	setp.lt.s32 	%p211, %r114, 0;
	setp.ge.s32 	%p212, %r114, %r169;
	or.pred  	%p213, %p211, %p212;
	@%p213 bra 	$L__BB8_136;
	mul.wide.u32 	%rd209, %r114, 4;
	add.s64 	%rd210, %rd3, %rd209;
	ld.global.nc.f32 	%f475, [%rd210];
	ld.global.nc.f32 	%f476, [%rd16+8];
	fma.rn.f32 	%f564, %f475, %f476, %f564;
$L__BB8_136:
	add.s32 	%r115, %r112, 3;
	setp.lt.s32 	%p214, %r115, 0;
	setp.ge.s32 	%p215, %r115, %r169;
	or.pred  	%p216, %p214, %p215;
	@%p216 bra 	$L__BB8_138;
	mul.wide.u32 	%rd211, %r115, 4;
	add.s64 	%rd212, %rd3, %rd211;
	ld.global.nc.f32 	%f477, [%rd212];
	ld.global.nc.f32 	%f478, [%rd16+12];
	fma.rn.f32 	%f564, %f477, %f478, %f564;
$L__BB8_138:
	add.s32 	%r116, %r112, 4;
	setp.lt.s32 	%p217, %r116, 0;
	setp.ge.s32 	%p218, %r116, %r169;
	or.pred  	%p219, %p217, %p218;
	@%p219 bra 	$L__BB8_140;
	mul.wide.u32 	%rd213, %r116, 4;
	add.s64 	%rd214, %rd3, %rd213;
	ld.global.nc.f32 	%f479, [%rd214];
	ld.global.nc.f32 	%f480, [%rd16+16];
	fma.rn.f32 	%f564, %f479, %f480, %f564;
$L__BB8_140:
	add.s32 	%r117, %r112, 5;
	setp.lt.s32 	%p220, %r117, 0;
	setp.ge.s32 	%p221, %r117, %r169;
	or.pred  	%p222, %p220, %p221;
	@%p222 bra 	$L__BB8_142;
	mul.wide.u32 	%rd215, %r117, 4;
	add.s64 	%rd216, %rd3, %rd215;
	ld.global.nc.f32 	%f481, [%rd216];
	ld.global.nc.f32 	%f482, [%rd16+20];
	fma.rn.f32 	%f564, %f481, %f482, %f564;
$L__BB8_142:
	add.s32 	%r118, %r112, 6;
	setp.lt.s32 	%p223, %r118, 0;
	setp.ge.s32 	%p224, %r118, %r169;
	or.pred  	%p225, %p223, %p224;
	@%p225 bra 	$L__BB8_144;
	mul.wide.u32 	%rd217, %r118, 4;
	add.s64 	%rd218, %rd3, %rd217;
	ld.global.nc.f32 	%f483, [%rd218];
	ld.global.nc.f32 	%f484, [%rd16+24];
	fma.rn.f32 	%f564, %f483, %f484, %f564;
$L__BB8_144:
	add.s32 	%r119, %r112, 7;
	setp.lt.s32 	%p226, %r119, 0;
	setp.ge.s32 	%p227, %r119, %r169;
	or.pred  	%p228, %p226, %p227;
	@%p228 bra 	$L__BB8_146;
	mul.wide.u32 	%rd219, %r119, 4;
	add.s64 	%rd220, %rd3, %rd219;
	ld.global.nc.f32 	%f485, [%rd220];
	ld.global.nc.f32 	%f486, [%rd16+28];
	fma.rn.f32 	%f564, %f485, %f486, %f564;
$L__BB8_146:
	add.s32 	%r244, %r244, 8;
	setp.ne.s32 	%p229, %r244, %r107;
	mov.u32 	%r246, %r107;
	@%p229 bra 	$L__BB8_130;
$L__BB8_147:
	setp.eq.s32 	%p230, %r104, 0;
	@%p230 bra 	$L__BB8_168;
	setp.lt.u32 	%p231, %r105, 3;
	@%p231 bra 	$L__BB8_158;
	add.s32 	%r122, %r110, %r246;
	setp.lt.s32 	%p232, %r122, 0;
	setp.ge.s32 	%p233, %r122, %r169;
	mul.wide.u32 	%rd221, %r246, 4;
	add.s64 	%rd17, %rd2, %rd221;
	or.pred  	%p234, %p232, %p233;
	@%p234 bra 	$L__BB8_151;
	mul.wide.u32 	%rd222, %r122, 4;
	add.s64 	%rd223, %rd3, %rd222;
	ld.global.nc.f32 	%f488, [%rd223];
	ld.global.nc.f32 	%f489, [%rd17];
	fma.rn.f32 	%f564, %f488, %f489, %f564;
$L__BB8_151:
	add.s32 	%r123, %r122, 1;
	setp.lt.s32 	%p235, %r123, 0;
	setp.ge.s32 	%p236, %r123, %r169;
	or.pred  	%p237, %p235, %p236;
	@%p237 bra 	$L__BB8_153;
	mul.wide.u32 	%rd224, %r123, 4;
	add.s64 	%rd225, %rd3, %rd224;
	ld.global.nc.f32 	%f490, [%rd225];
	ld.global.nc.f32 	%f491, [%rd17+4];
	fma.rn.f32 	%f564, %f490, %f491, %f564;
$L__BB8_153:
	add.s32 	%r124, %r122, 2;
	setp.lt.s32 	%p238, %r124, 0;
	setp.ge.s32 	%p239, %r124, %r169;
	or.pred  	%p240, %p238, %p239;
	@%p240 bra 	$L__BB8_155;
	mul.wide.u32 	%rd226, %r124, 4;
	add.s64 	%rd227, %rd3, %rd226;
	ld.global.nc.f32 	%f492, [%rd227];
	ld.global.nc.f32 	%f493, [%rd17+8];
	fma.rn.f32 	%f564, %f492, %f493, %f564;
$L__BB8_155:
	add.s32 	%r125, %r122, 3;
	setp.lt.s32 	%p241, %r125, 0;
	setp.ge.s32 	%p242, %r125, %r169;
	or.pred  	%p243, %p241, %p242;
	@%p243 bra 	$L__BB8_157;
	mul.wide.u32 	%rd228, %r125, 4;
	add.s64 	%rd229, %rd3, %rd228;
	ld.global.nc.f32 	%f494, [%rd229];
	ld.global.nc.f32 	%f495, [%rd17+12];
	fma.rn.f32 	%f564, %f494, %f495, %f564;
$L__BB8_157:
	add.s32 	%r246, %r246, 4;
$L__BB8_158:
	setp.eq.s32 	%p244, %r106, 0;
	@%p244 bra 	$L__BB8_168;
	setp.eq.s32 	%p245, %r106, 1;
	@%p245 bra 	$L__BB8_165;
	add.s32 	%r128, %r110, %r246;
	setp.lt.s32 	%p246, %r128, 0;
	setp.ge.s32 	%p247, %r128, %r169;
	mul.wide.u32 	%rd230, %r246, 4;
	add.s64 	%rd18, %rd2, %rd230;
	or.pred  	%p248, %p246, %p247;
	@%p248 bra 	$L__BB8_162;
	mul.wide.u32 	%rd231, %r128, 4;
	add.s64 	%rd232, %rd3, %rd231;
	ld.global.nc.f32 	%f497, [%rd232];
	ld.global.nc.f32 	%f498, [%rd18];
	fma.rn.f32 	%f564, %f497, %f498, %f564;
$L__BB8_162:
	add.s32 	%r129, %r128, 1;
	setp.lt.s32 	%p249, %r129, 0;
	setp.ge.s32 	%p250, %r129, %r169;
	or.pred  	%p251, %p249, %p250;
	@%p251 bra 	$L__BB8_164;
	mul.wide.u32 	%rd233, %r129, 4;
	add.s64 	%rd234, %rd3, %rd233;
	ld.global.nc.f32 	%f499, [%rd234];
	ld.global.nc.f32 	%f500, [%rd18+4];
	fma.rn.f32 	%f564, %f499, %f500, %f564;
$L__BB8_164:
	add.s32 	%r246, %r246, 2;
$L__BB8_165:
	setp.eq.s32 	%p252, %r108, 0;
	@%p252 bra 	$L__BB8_168;
	add.s32 	%r132, %r110, %r246;
	setp.lt.s32 	%p253, %r132, 0;
	setp.ge.s32 	%p254, %r132, %r169;
	or.pred  	%p255, %p253, %p254;
	@%p255 bra 	$L__BB8_168;
	mul.wide.u32 	%rd235, %r132, 4;
	add.s64 	%rd236, %rd3, %rd235;
	ld.global.nc.f32 	%f501, [%rd236];
	mul.wide.u32 	%rd237, %r246, 4;
	add.s64 	%rd238, %rd2, %rd237;
	ld.global.nc.f32 	%f502, [%rd238];
	fma.rn.f32 	%f564, %f501, %f502, %f564;
$L__BB8_168:
	mul.wide.s32 	%rd239, %r1, 4;
	add.s64 	%rd240, %rd1, %rd239;
	st.global.f32 	[%rd240], %f564;
	add.s32 	%r1, %r1, %r2;
	setp.lt.s32 	%p256, %r1, %r172;
	@%p256 bra 	$L__BB8_128;
	bra.uni 	$L__BB8_214;
$L__BB8_169:
	add.s32 	%r134, %r170, -1;
	and.b32  	%r135, %r170, 7;
	add.s32 	%r136, %r135, -1;
	and.b32  	%r137, %r170, 3;
	and.b32  	%r138, %r170, 2147483640;
	and.b32  	%r139, %r170, 1;
$L__BB8_170:
	setp.lt.u32 	%p151, %r134, 7;
	sub.s32 	%r214, %r1, %r170;
	add.s32 	%r141, %r214, 1;
	mov.f32 	%f586, 0f00000000;
	mov.b32 	%r251, 0;
	@%p151 bra 	$L__BB8_189;
	mov.f32 	%f586, 0f00000000;
	mov.b32 	%r249, 0;
$L__BB8_172:
	.pragma "nounroll";
	add.s32 	%r143, %r141, %r249;
	setp.lt.s32 	%p152, %r143, 0;
	setp.ge.s32 	%p153, %r143, %r169;
	mul.wide.u32 	%rd167, %r249, 4;
	add.s64 	%rd19, %rd2, %rd167;
	or.pred  	%p154, %p152, %p153;
	@%p154 bra 	$L__BB8_174;
	mul.wide.u32 	%rd168, %r143, 4;
	add.s64 	%rd169, %rd3, %rd168;
	ld.global.nc.f32 	%f436, [%rd169];
	ld.global.nc.f32 	%f437, [%rd19];
	fma.rn.f32 	%f586, %f436, %f437, %f586;
$L__BB8_174:
	add.s32 	%r144, %r143, 1;
	setp.lt.s32 	%p155, %r144, 0;
	setp.ge.s32 	%p156, %r144, %r169;
	or.pred  	%p157, %p155, %p156;
	@%p157 bra 	$L__BB8_176;
	mul.wide.u32 	%rd170, %r144, 4;
	add.s64 	%rd171, %rd3, %rd170;
	ld.global.nc.f32 	%f438, [%rd171];
	ld.global.nc.f32 	%f439, [%rd19+4];
	fma.rn.f32 	%f586, %f438, %f439, %f586;
$L__BB8_176:
	add.s32 	%r145, %r143, 2;
	setp.lt.s32 	%p158, %r145, 0;
	setp.ge.s32 	%p159, %r145, %r169;
	or.pred  	%p160, %p158, %p159;
	@%p160 bra 	$L__BB8_178;
	mul.wide.u32 	%rd172, %r145, 4;
	add.s64 	%rd173, %rd3, %rd172;
	ld.global.nc.f32 	%f440, [%rd173];
	ld.global.nc.f32 	%f441, [%rd19+8];
	fma.rn.f32 	%f586, %f440, %f441, %f586;
$L__BB8_178:
	add.s32 	%r146, %r143, 3;
	setp.lt.s32 	%p161, %r146, 0;
	setp.ge.s32 	%p162, %r146, %r169;
	or.pred  	%p163, %p161, %p162;
	@%p163 bra 	$L__BB8_180;
	mul.wide.u32 	%rd174, %r146, 4;
	add.s64 	%rd175, %rd3, %rd174;
	ld.global.nc.f32 	%f442, [%rd175];
	ld.global.nc.f32 	%f443, [%rd19+12];
	fma.rn.f32 	%f586, %f442, %f443, %f586;
$L__BB8_180:
	add.s32 	%r147, %r143, 4;
	setp.lt.s32 	%p164, %r147, 0;
	setp.ge.s32 	%p165, %r147, %r169;
	or.pred  	%p166, %p164, %p165;
	@%p166 bra 	$L__BB8_182;
	mul.wide.u32 	%rd176, %r147, 4;
	add.s64 	%rd177, %rd3, %rd176;
	ld.global.nc.f32 	%f444, [%rd177];
	ld.global.nc.f32 	%f445, [%rd19+16];
	fma.rn.f32 	%f586, %f444, %f445, %f586;
$L__BB8_182:
	add.s32 	%r148, %r143, 5;
	setp.lt.s32 	%p167, %r148, 0;
	setp.ge.s32 	%p168, %r148, %r169;
	or.pred  	%p169, %p167, %p168;
	@%p169 bra 	$L__BB8_184;
	mul.wide.u32 	%rd178, %r148, 4;
	add.s64 	%rd179, %rd3, %rd178;
	ld.global.nc.f32 	%f446, [%rd179];
	ld.global.nc.f32 	%f447, [%rd19+20];
	fma.rn.f32 	%f586, %f446, %f447, %f586;
$L__BB8_184:
	add.s32 	%r149, %r143, 6;
	setp.lt.s32 	%p170, %r149, 0;
	setp.ge.s32 	%p171, %r149, %r169;
	or.pred  	%p172, %p170, %p171;
	@%p172 bra 	$L__BB8_186;
	mul.wide.u32 	%rd180, %r149, 4;
	add.s64 	%rd181, %rd3, %rd180;
	ld.global.nc.f32 	%f448, [%rd181];
	ld.global.nc.f32 	%f449, [%rd19+24];
	fma.rn.f32 	%f586, %f448, %f449, %f586;
$L__BB8_186:
	add.s32 	%r150, %r143, 7;
	setp.lt.s32 	%p173, %r150, 0;
	setp.ge.s32 	%p174, %r150, %r169;
	or.pred  	%p175, %p173, %p174;
	@%p175 bra 	$L__BB8_188;
	mul.wide.u32 	%rd182, %r150, 4;
	add.s64 	%rd183, %rd3, %rd182;
	ld.global.nc.f32 	%f450, [%rd183];
	ld.global.nc.f32 	%f451, [%rd19+28];
	fma.rn.f32 	%f586, %f450, %f451, %f586;
$L__BB8_188:
	add.s32 	%r249, %r249, 8;
	setp.ne.s32 	%p176, %r249, %r138;
	mov.u32 	%r251, %r138;
	@%p176 bra 	$L__BB8_172;
$L__BB8_189:
	setp.eq.s32 	%p177, %r135, 0;
	@%p177 bra 	$L__BB8_210;
	setp.lt.u32 	%p178, %r136, 3;
	@%p178 bra 	$L__BB8_200;
	add.s32 	%r153, %r141, %r251;
	setp.lt.s32 	%p179, %r153, 0;
	setp.ge.s32 	%p180, %r153, %r169;
	mul.wide.u32 	%rd184, %r251, 4;
	add.s64 	%rd20, %rd2, %rd184;
	or.pred  	%p181, %p179, %p180;
	@%p181 bra 	$L__BB8_193;
	mul.wide.u32 	%rd185, %r153, 4;
	add.s64 	%rd186, %rd3, %rd185;
	ld.global.nc.f32 	%f453, [%rd186];
	ld.global.nc.f32 	%f454, [%rd20];
	fma.rn.f32 	%f586, %f453, %f454, %f586;
$L__BB8_193:
	add.s32 	%r154, %r153, 1;
	setp.lt.s32 	%p182, %r154, 0;
	setp.ge.s32 	%p183, %r154, %r169;
	or.pred  	%p184, %p182, %p183;
	@%p184 bra 	$L__BB8_195;
	mul.wide.u32 	%rd187, %r154, 4;
	add.s64 	%rd188, %rd3, %rd187;
	ld.global.nc.f32 	%f455, [%rd188];
	ld.global.nc.f32 	%f456, [%rd20+4];
	fma.rn.f32 	%f586, %f455, %f456, %f586;
$L__BB8_195:
	add.s32 	%r155, %r153, 2;
	setp.lt.s32 	%p185, %r155, 0;
	setp.ge.s32 	%p186, %r155, %r169;
	or.pred  	%p187, %p185, %p186;
	@%p187 bra 	$L__BB8_197;
	mul.wide.u32 	%rd189, %r155, 4;
	add.s64 	%rd190, %rd3, %rd189;
	ld.global.nc.f32 	%f457, [%rd190];
	ld.global.nc.f32 	%f458, [%rd20+8];
	fma.rn.f32 	%f586, %f457, %f458, %f586;
$L__BB8_197:
	add.s32 	%r156, %r153, 3;
	setp.lt.s32 	%p188, %r156, 0;
	setp.ge.s32 	%p189, %r156, %r169;
	or.pred  	%p190, %p188, %p189;
	@%p190 bra 	$L__BB8_199;
	mul.wide.u32 	%rd191, %r156, 4;
	add.s64 	%rd192, %rd3, %rd191;
	ld.global.nc.f32 	%f459, [%rd192];
	ld.global.nc.f32 	%f460, [%rd20+12];
	fma.rn.f32 	%f586, %f459, %f460, %f586;
$L__BB8_199:
	add.s32 	%r251, %r251, 4;
$L__BB8_200:
	setp.eq.s32 	%p191, %r137, 0;
	@%p191 bra 	$L__BB8_210;
	setp.eq.s32 	%p192, %r137, 1;
	@%p192 bra 	$L__BB8_207;
	add.s32 	%r159, %r141, %r251;
	setp.lt.s32 	%p193, %r159, 0;
	setp.ge.s32 	%p194, %r159, %r169;
	mul.wide.u32 	%rd193, %r251, 4;
	add.s64 	%rd21, %rd2, %rd193;
	or.pred  	%p195, %p193, %p194;
	@%p195 bra 	$L__BB8_204;
	mul.wide.u32 	%rd194, %r159, 4;
	add.s64 	%rd195, %rd3, %rd194;
	ld.global.nc.f32 	%f462, [%rd195];
	ld.global.nc.f32 	%f463, [%rd21];
	fma.rn.f32 	%f586, %f462, %f463, %f586;
$L__BB8_204:
	add.s32 	%r160, %r159, 1;
	setp.lt.s32 	%p196, %r160, 0;
	setp.ge.s32 	%p197, %r160, %r169;
	or.pred  	%p198, %p196, %p197;
	@%p198 bra 	$L__BB8_206;
	mul.wide.u32 	%rd196, %r160, 4;
	add.s64 	%rd197, %rd3, %rd196;
	ld.global.nc.f32 	%f464, [%rd197];
	ld.global.nc.f32 	%f465, [%rd21+4];
	fma.rn.f32 	%f586, %f464, %f465, %f586;
$L__BB8_206:
	add.s32 	%r251, %r251, 2;
$L__BB8_207:
	setp.eq.s32 	%p199, %r139, 0;
	@%p199 bra 	$L__BB8_210;
	add.s32 	%r163, %r141, %r251;
	setp.lt.s32 	%p200, %r163, 0;
	setp.ge.s32 	%p201, %r163, %r169;
	or.pred  	%p202, %p200, %p201;
	@%p202 bra 	$L__BB8_210;
	mul.wide.u32 	%rd198, %r163, 4;
	add.s64 	%rd199, %rd3, %rd198;
	ld.global.nc.f32 	%f466, [%rd199];
	mul.wide.u32 	%rd200, %r251, 4;
	add.s64 	%rd201, %rd2, %rd200;
	ld.global.nc.f32 	%f467, [%rd201];
	fma.rn.f32 	%f586, %f466, %f467, %f586;
$L__BB8_210:
	not.b32 	%r216, %r1;
	add.s32 	%r217, %r172, %r216;
	mul.wide.s32 	%rd202, %r217, 4;
	add.s64 	%rd203, %rd1, %rd202;
	st.global.f32 	[%rd203], %f586;
	add.s32 	%r1, %r1, %r2;
	setp.lt.s32 	%p203, %r1, %r172;
	@%p203 bra 	$L__BB8_170;
	bra.uni 	$L__BB8_214;
$L__BB8_211:
	setp.eq.s16 	%p147, %rs1, 0;
	@%p147 bra 	$L__BB8_212;
	bra.uni 	$L__BB8_213;
$L__BB8_212:
	mul.wide.s32 	%rd165, %r1, 4;
	add.s64 	%rd166, %rd1, %rd165;
	mov.b32 	%r212, 0;
	st.global.u32 	[%rd166], %r212;
	add.s32 	%r1, %r1, %r2;
	setp.lt.s32 	%p149, %r1, %r172;
	@%p149 bra 	$L__BB8_212;
	bra.uni 	$L__BB8_214;
$L__BB8_213:
	not.b32 	%r209, %r1;
	add.s32 	%r210, %r172, %r209;
	mul.wide.s32 	%rd163, %r210, 4;
	add.s64 	%rd164, %rd1, %rd163;
	mov.b32 	%r211, 0;
	st.global.u32 	[%rd164], %r211;
	add.s32 	%r1, %r1, %r2;
	setp.lt.s32 	%p148, %r1, %r172;
	@%p148 bra 	$L__BB8_213;
$L__BB8_214:
	ret;

}
	// .globl	_cupy_correlate_float64
.visible .entry _cupy_correlate_float64(
	.param .u64 .ptr .align 1 _cupy_correlate_float64_param_0,
	.param .u32 _cupy_correlate_float64_param_1,
	.param .u64 .ptr .align 1 _cupy_correlate_float64_param_2,
	.param .u32 _cupy_correlate_float64_param_3,
	.param .u32 _cupy_correlate_float64_param_4,
	.param .u8 _cupy_correlate_float64_param_5,
	.param .u64 .ptr .align 1 _cupy_correlate_float64_param_6,
	.param .u32 _cupy_correlate_float64_param_7
)
.maxntid 512
{
	.reg .pred 	%p<257>;
	.reg .b16 	%rs<2>;
	.reg .b32 	%r<251>;
	.reg .b64 	%rd<245>;
	.reg .b64 	%fd<607>;

	ld.param.u64 	%rd22, [_cupy_correlate_float64_param_0];
	ld.param.u32 	%r169, [_cupy_correlate_float64_param_1];
	ld.param.u64 	%rd23, [_cupy_correlate_float64_param_2];
	ld.param.u32 	%r170, [_cupy_correlate_float64_param_3];
	ld.param.u32 	%r171, [_cupy_correlate_float64_param_4];
	ld.param.s8 	%rs1, [_cupy_correlate_float64_param_5];
	ld.param.u64 	%rd24, [_cupy_correlate_float64_param_6];
	ld.param.u32 	%r172, [_cupy_correlate_float64_param_7];
	cvta.to.global.u64 	%rd1, %rd24;
	cvta.to.global.u64 	%rd2, %rd23;
	cvta.to.global.u64 	%rd3, %rd22;
	mov.u32 	%r173, %ctaid.x;
	mov.u32 	%r174, %ntid.x;
	mov.u32 	%r175, %tid.x;
	mad.lo.s32 	%r1, %r173, %r174, %r175;
	mov.u32 	%r176, %nctaid.x;
	mul.lo.s32 	%r2, %r174, %r176;
	setp.ge.s32 	%p1, %r1, %r172;
	@%p1 bra 	$L__BB9_214;
	setp.eq.s32 	%p2, %r171, 1;
	@%p2 bra 	$L__BB9_36;
	setp.ne.s32 	%p3, %r171, 0;
	@%p3 bra 	$L__BB9_125;
	setp.ne.s16 	%p115, %rs1, 0;
	@%p115 bra 	$L__BB9_20;
	add.s32 	%r3, %r170, -1;
	and.b32  	%r4, %r170, 15;
	add.s32 	%r5, %r4, -1;
	and.b32  	%r6, %r170, 7;
	add.s32 	%r7, %r6, -1;
	and.b32  	%r8, %r170, 2147483632;
	and.b32  	%r9, %r170, 3;
$L__BB9_5:
	setp.gt.s32 	%p131, %r170, 0;
	setp.gt.s32 	%p132, %r1, -1;
	setp.lt.s32 	%p133, %r1, %r169;
	and.pred  	%p134, %p132, %p131;
	and.pred  	%p135, %p134, %p133;
	mov.f64 	%fd504, 0d0000000000000000;
	@%p135 bra 	$L__BB9_7;
$L__BB9_6:
	mul.wide.s32 	%rd163, %r1, 8;
	add.s64 	%rd164, %rd1, %rd163;
	st.global.f64 	[%rd164], %fd504;
	add.s32 	%r1, %r1, %r2;
	setp.lt.s32 	%p145, %r1, %r172;
	@%p145 bra 	$L__BB9_5;
	bra.uni 	$L__BB9_214;
$L__BB9_7:
	setp.lt.u32 	%p136, %r3, 15;
	mov.f64 	%fd504, 0d0000000000000000;
	mov.b32 	%r220, 0;
	@%p136 bra 	$L__BB9_10;
	mov.f64 	%fd504, 0d0000000000000000;
	mov.b32 	%r218, 0;
$L__BB9_9:
	.pragma "nounroll";
	add.s32 	%r203, %r218, %r1;
	mul.wide.u32 	%rd135, %r203, 8;
	add.s64 	%rd136, %rd3, %rd135;
	ld.global.nc.f64 	%fd344, [%rd136];
	mul.wide.u32 	%rd137, %r218, 8;
	add.s64 	%rd138, %rd2, %rd137;
	ld.global.nc.f64 	%fd345, [%rd138];
	fma.rn.f64 	%fd346, %fd344, %fd345, %fd504;
	ld.global.nc.f64 	%fd347, [%rd136+8];
	ld.global.nc.f64 	%fd348, [%rd138+8];
	fma.rn.f64 	%fd349, %fd347, %fd348, %fd346;
	ld.global.nc.f64 	%fd350, [%rd136+16];
	ld.global.nc.f64 	%fd351, [%rd138+16];
	fma.rn.f64 	%fd352, %fd350, %fd351, %fd349;
	ld.global.nc.f64 	%fd353, [%rd136+24];
	ld.global.nc.f64 	%fd354, [%rd138+24];
	fma.rn.f64 	%fd355, %fd353, %fd354, %fd352;
	ld.global.nc.f64 	%fd356, [%rd136+32];
	ld.global.nc.f64 	%fd357, [%rd138+32];
	fma.rn.f64 	%fd358, %fd356, %fd357, %fd355;
	ld.global.nc.f64 	%fd359, [%rd136+40];
	ld.global.nc.f64 	%fd360, [%rd138+40];
	fma.rn.f64 	%fd361, %fd359, %fd360, %fd358;
	ld.global.nc.f64 	%fd362, [%rd136+48];
	ld.global.nc.f64 	%fd363, [%rd138+48];
	fma.rn.f64 	%fd364, %fd362, %fd363, %fd361;
	ld.global.nc.f64 	%fd365, [%rd136+56];
	ld.global.nc.f64 	%fd366, [%rd138+56];
	fma.rn.f64 	%fd367, %fd365, %fd366, %fd364;
	ld.global.nc.f64 	%fd368, [%rd136+64];
	ld.global.nc.f64 	%fd369, [%rd138+64];
	fma.rn.f64 	%fd370, %fd368, %fd369, %fd367;
	ld.global.nc.f64 	%fd371, [%rd136+72];
	ld.global.nc.f64 	%fd372, [%rd138+72];
	fma.rn.f64 	%fd373, %fd371, %fd372, %fd370;
	ld.global.nc.f64 	%fd374, [%rd136+80];
	ld.global.nc.f64 	%fd375, [%rd138+80];
	fma.rn.f64 	%fd376, %fd374, %fd375, %fd373;
	ld.global.nc.f64 	%fd377, [%rd136+88];
	ld.global.nc.f64 	%fd378, [%rd138+88];
	fma.rn.f64 	%fd379, %fd377, %fd378, %fd376;
	ld.global.nc.f64 	%fd380, [%rd136+96];
	ld.global.nc.f64 	%fd381, [%rd138+96];
	fma.rn.f64 	%fd382, %fd380, %fd381, %fd379;
	ld.global.nc.f64 	%fd383, [%rd136+104];
	ld.global.nc.f64 	%fd384, [%rd138+104];
	fma.rn.f64 	%fd385, %fd383, %fd384, %fd382;
	ld.global.nc.f64 	%fd386, [%rd136+112];
	ld.global.nc.f64 	%fd387, [%rd138+112];
	fma.rn.f64 	%fd388, %fd386, %fd387, %fd385;
	ld.global.nc.f64 	%fd389, [%rd136+120];
	ld.global.nc.f64 	%fd390, [%rd138+120];
	fma.rn.f64 	%fd504, %fd389, %fd390, %fd388;
	add.s32 	%r218, %r218, 16;
	setp.eq.s32 	%p137, %r218, %r8;
	mov.u32 	%r220, %r8;
	@%p137 bra 	$L__BB9_10;
	bra.uni 	$L__BB9_9;
$L__BB9_10:
	setp.eq.s32 	%p138, %r4, 0;
	@%p138 bra 	$L__BB9_6;
	setp.lt.u32 	%p139, %r5, 7;
	@%p139 bra 	$L__BB9_13;
	add.s32 	%r204, %r220, %r1;
	mul.wide.u32 	%rd139, %r204, 8;
	add.s64 	%rd140, %rd3, %rd139;
	ld.global.nc.f64 	%fd392, [%rd140];
	cvt.u64.u32 	%rd141, %r220;
	mul.wide.u32 	%rd142, %r220, 8;
	add.s64 	%rd143, %rd2, %rd142;
	ld.global.nc.f64 	%fd393, [%rd143];
	fma.rn.f64 	%fd394, %fd392, %fd393, %fd504;
	cvt.u64.u32 	%rd144, %r1;
	add.s64 	%rd145, %rd141, %rd144;
	shl.b64 	%rd146, %rd145, 3;
	add.s64 	%rd147, %rd3, %rd146;
	ld.global.nc.f64 	%fd395, [%rd147+8];
	ld.global.nc.f64 	%fd396, [%rd143+8];
	fma.rn.f64 	%fd397, %fd395, %fd396, %fd394;
	ld.global.nc.f64 	%fd398, [%rd147+16];
	ld.global.nc.f64 	%fd399, [%rd143+16];
	fma.rn.f64 	%fd400, %fd398, %fd399, %fd397;
	ld.global.nc.f64 	%fd401, [%rd147+24];
	ld.global.nc.f64 	%fd402, [%rd143+24];
	fma.rn.f64 	%fd403, %fd401, %fd402, %fd400;
	ld.global.nc.f64 	%fd404, [%rd147+32];
	ld.global.nc.f64 	%fd405, [%rd143+32];
	fma.rn.f64 	%fd406, %fd404, %fd405, %fd403;
	ld.global.nc.f64 	%fd407, [%rd147+40];
	ld.global.nc.f64 	%fd408, [%rd143+40];
	fma.rn.f64 	%fd409, %fd407, %fd408, %fd406;
	ld.global.nc.f64 	%fd410, [%rd147+48];
	ld.global.nc.f64 	%fd411, [%rd143+48];
	fma.rn.f64 	%fd412, %fd410, %fd411, %fd409;
	ld.global.nc.f64 	%fd413, [%rd147+56];
	ld.global.nc.f64 	%fd414, [%rd143+56];
	fma.rn.f64 	%fd504, %fd413, %fd414, %fd412;
	add.s32 	%r220, %r220, 8;
$L__BB9_13:
	setp.eq.s32 	%p140, %r6, 0;
	@%p140 bra 	$L__BB9_6;
	setp.lt.u32 	%p141, %r7, 3;
	@%p141 bra 	$L__BB9_16;
	add.s32 	%r205, %r220, %r1;
	mul.wide.u32 	%rd148, %r205, 8;
	add.s64 	%rd149, %rd3, %rd148;
	ld.global.nc.f64 	%fd416, [%rd149];
	cvt.u64.u32 	%rd150, %r220;
	mul.wide.u32 	%rd151, %r220, 8;
	add.s64 	%rd152, %rd2, %rd151;
	ld.global.nc.f64 	%fd417, [%rd152];
	fma.rn.f64 	%fd418, %fd416, %fd417, %fd504;
	cvt.u64.u32 	%rd153, %r1;
	add.s64 	%rd154, %rd150, %rd153;
	shl.b64 	%rd155, %rd154, 3;
	add.s64 	%rd156, %rd3, %rd155;
	ld.global.nc.f64 	%fd419, [%rd156+8];
	ld.global.nc.f64 	%fd420, [%rd152+8];
	fma.rn.f64 	%fd421, %fd419, %fd420, %fd418;
	ld.global.nc.f64 	%fd422, [%rd156+16];
	ld.global.nc.f64 	%fd423, [%rd152+16];
	fma.rn.f64 	%fd424, %fd422, %fd423, %fd421;
	ld.global.nc.f64 	%fd425, [%rd156+24];
	ld.global.nc.f64 	%fd426, [%rd152+24];
	fma.rn.f64 	%fd504, %fd425, %fd426, %fd424;
	add.s32 	%r220, %r220, 4;
$L__BB9_16:
	setp.eq.s32 	%p142, %r9, 0;
	@%p142 bra 	$L__BB9_6;
	setp.eq.s32 	%p143, %r9, 1;
	add.s32 	%r206, %r220, %r1;
	mul.wide.u32 	%rd157, %r206, 8;
	add.s64 	%rd158, %rd3, %rd157;
	ld.global.nc.f64 	%fd427, [%rd158];
	cvt.u64.u32 	%rd4, %r220;
	mul.wide.u32 	%rd159, %r220, 8;
	add.s64 	%rd5, %rd2, %rd159;
	ld.global.nc.f64 	%fd428, [%rd5];
	fma.rn.f64 	%fd504, %fd427, %fd428, %fd504;
	@%p143 bra 	$L__BB9_6;
	setp.eq.s32 	%p144, %r9, 2;
	cvt.u64.u32 	%rd160, %r1;
	add.s64 	%rd161, %rd4, %rd160;
	shl.b64 	%rd162, %rd161, 3;
	add.s64 	%rd6, %rd3, %rd162;
	ld.global.nc.f64 	%fd429, [%rd6+8];
	ld.global.nc.f64 	%fd430, [%rd5+8];
	fma.rn.f64 	%fd504, %fd429, %fd430, %fd504;
	@%p144 bra 	$L__BB9_6;
	ld.global.nc.f64 	%fd431, [%rd6+16];
	ld.global.nc.f64 	%fd432, [%rd5+16];
	fma.rn.f64 	%fd504, %fd431, %fd432, %fd504;
	bra.uni 	$L__BB9_6;
$L__BB9_20:
	add.s32 	%r19, %r170, -1;
	and.b32  	%r20, %r170, 15;
	add.s32 	%r21, %r20, -1;
	and.b32  	%r22, %r170, 7;
	add.s32 	%r23, %r22, -1;
	and.b32  	%r24, %r170, 2147483632;
	and.b32  	%r25, %r170, 3;
$L__BB9_21:
	setp.gt.s32 	%p116, %r170, 0;
	setp.gt.s32 	%p117, %r1, -1;
	setp.lt.s32 	%p118, %r1, %r169;
	and.pred  	%p119, %p117, %p116;
	and.pred  	%p120, %p119, %p118;
	mov.f64 	%fd512, 0d0000000000000000;
	@%p120 bra 	$L__BB9_23;
$L__BB9_22:
	not.b32 	%r199, %r1;
	add.s32 	%r200, %r172, %r199;
	mul.wide.s32 	%rd133, %r200, 8;
	add.s64 	%rd134, %rd1, %rd133;
	st.global.f64 	[%rd134], %fd512;
	add.s32 	%r1, %r1, %r2;
	setp.lt.s32 	%p130, %r1, %r172;
	@%p130 bra 	$L__BB9_21;
	bra.uni 	$L__BB9_214;
$L__BB9_23:
	setp.lt.u32 	%p121, %r19, 15;
	mov.f64 	%fd512, 0d0000000000000000;
	mov.b32 	%r225, 0;
	@%p121 bra 	$L__BB9_26;
	mov.f64 	%fd512, 0d0000000000000000;
	mov.b32 	%r223, 0;
$L__BB9_25:
	.pragma "nounroll";
	add.s32 	%r195, %r223, %r1;
	mul.wide.u32 	%rd105, %r195, 8;
	add.s64 	%rd106, %rd3, %rd105;
	ld.global.nc.f64 	%fd251, [%rd106];
	mul.wide.u32 	%rd107, %r223, 8;
	add.s64 	%rd108, %rd2, %rd107;
	ld.global.nc.f64 	%fd252, [%rd108];
	fma.rn.f64 	%fd253, %fd251, %fd252, %fd512;
	ld.global.nc.f64 	%fd254, [%rd106+8];
	ld.global.nc.f64 	%fd255, [%rd108+8];
	fma.rn.f64 	%fd256, %fd254, %fd255, %fd253;
	ld.global.nc.f64 	%fd257, [%rd106+16];
	ld.global.nc.f64 	%fd258, [%rd108+16];
	fma.rn.f64 	%fd259, %fd257, %fd258, %fd256;
	ld.global.nc.f64 	%fd260, [%rd106+24];
	ld.global.nc.f64 	%fd261, [%rd108+24];
	fma.rn.f64 	%fd262, %fd260, %fd261, %fd259;
	ld.global.nc.f64 	%fd263, [%rd106+32];
	ld.global.nc.f64 	%fd264, [%rd108+32];
	fma.rn.f64 	%fd265, %fd263, %fd264, %fd262;
	ld.global.nc.f64 	%fd266, [%rd106+40];
	ld.global.nc.f64 	%fd267, [%rd108+40];
	fma.rn.f64 	%fd268, %fd266, %fd267, %fd265;
	ld.global.nc.f64 	%fd269, [%rd106+48];
	ld.global.nc.f64 	%fd270, [%rd108+48];
	fma.rn.f64 	%fd271, %fd269, %fd270, %fd268;
	ld.global.nc.f64 	%fd272, [%rd106+56];
	ld.global.nc.f64 	%fd273, [%rd108+56];
	fma.rn.f64 	%fd274, %fd272, %fd273, %fd271;
	ld.global.nc.f64 	%fd275, [%rd106+64];
	ld.global.nc.f64 	%fd276, [%rd108+64];
	fma.rn.f64 	%fd277, %fd275, %fd276, %fd274;
	ld.global.nc.f64 	%fd278, [%rd106+72];
	ld.global.nc.f64 	%fd279, [%rd108+72];
	fma.rn.f64 	%fd280, %fd278, %fd279, %fd277;
	ld.global.nc.f64 	%fd281, [%rd106+80];
	ld.global.nc.f64 	%fd282, [%rd108+80];
	fma.rn.f64 	%fd283, %fd281, %fd282, %fd280;
	ld.global.nc.f64 	%fd284, [%rd106+88];
	ld.global.nc.f64 	%fd285, [%rd108+88];
	fma.rn.f64 	%fd286, %fd284, %fd285, %fd283;
	ld.global.nc.f64 	%fd287, [%rd106+96];
	ld.global.nc.f64 	%fd288, [%rd108+96];
	fma.rn.f64 	%fd289, %fd287, %fd288, %fd286;
	ld.global.nc.f64 	%fd290, [%rd106+104];
	ld.global.nc.f64 	%fd291, [%rd108+104];
	fma.rn.f64 	%fd292, %fd290, %fd291, %fd289;
	ld.global.nc.f64 	%fd293, [%rd106+112];
	ld.global.nc.f64 	%fd294, [%rd108+112];
	fma.rn.f64 	%fd295, %fd293, %fd294, %fd292;
	ld.global.nc.f64 	%fd296, [%rd106+120];
	ld.global.nc.f64 	%fd297, [%rd108+120];
	fma.rn.f64 	%fd512, %fd296, %fd297, %fd295;
	add.s32 	%r223, %r223, 16;
	setp.eq.s32 	%p122, %r223, %r24;
	mov.u32 	%r225, %r24;
	@%p122 bra 	$L__BB9_26;
	bra.uni 	$L__BB9_25;
$L__BB9_26:
	setp.eq.s32 	%p123, %r20, 0;
	@%p123 bra 	$L__BB9_22;
	setp.lt.u32 	%p124, %r21, 7;
	@%p124 bra 	$L__BB9_29;
	add.s32 	%r196, %r225, %r1;
	mul.wide.u32 	%rd109, %r196, 8;
	add.s64 	%rd110, %rd3, %rd109;
	ld.global.nc.f64 	%fd299, [%rd110];
	cvt.u64.u32 	%rd111, %r225;
	mul.wide.u32 	%rd112, %r225, 8;
	add.s64 	%rd113, %rd2, %rd112;
	ld.global.nc.f64 	%fd300, [%rd113];
	fma.rn.f64 	%fd301, %fd299, %fd300, %fd512;
	cvt.u64.u32 	%rd114, %r1;
	add.s64 	%rd115, %rd111, %rd114;
	shl.b64 	%rd116, %rd115, 3;
	add.s64 	%rd117, %rd3, %rd116;
	ld.global.nc.f64 	%fd302, [%rd117+8];
	ld.global.nc.f64 	%fd303, [%rd113+8];
	fma.rn.f64 	%fd304, %fd302, %fd303, %fd301;
	ld.global.nc.f64 	%fd305, [%rd117+16];
	ld.global.nc.f64 	%fd306, [%rd113+16];
	fma.rn.f64 	%fd307, %fd305, %fd306, %fd304;
	ld.global.nc.f64 	%fd308, [%rd117+24];
	ld.global.nc.f64 	%fd309, [%rd113+24];
	fma.rn.f64 	%fd310, %fd308, %fd309, %fd307;
	ld.global.nc.f64 	%fd311, [%rd117+32];
	ld.global.nc.f64 	%fd312, [%rd113+32];
	fma.rn.f64 	%fd313, %fd311, %fd312, %fd310;
	ld.global.nc.f64 	%fd314, [%rd117+40];
	ld.global.nc.f64 	%fd315, [%rd113+40];
	fma.rn.f64 	%fd316, %fd314, %fd315, %fd313;
	ld.global.nc.f64 	%fd317, [%rd117+48];
	ld.global.nc.f64 	%fd318, [%rd113+48];
	fma.rn.f64 	%fd319, %fd317, %fd318, %fd316;
	ld.global.nc.f64 	%fd320, [%rd117+56];
	ld.global.nc.f64 	%fd321, [%rd113+56];
	fma.rn.f64 	%fd512, %fd320, %fd321, %fd319;
	add.s32 	%r225, %r225, 8;
$L__BB9_29:
	setp.eq.s32 	%p125, %r22, 0;
	@%p125 bra 	$L__BB9_22;
	setp.lt.u32 	%p126, %r23, 3;
	@%p126 bra 	$L__BB9_32;
	add.s32 	%r197, %r225, %r1;
	mul.wide.u32 	%rd118, %r197, 8;
	add.s64 	%rd119, %rd3, %rd118;
	ld.global.nc.f64 	%fd323, [%rd119];
	cvt.u64.u32 	%rd120, %r225;
	mul.wide.u32 	%rd121, %r225, 8;
	add.s64 	%rd122, %rd2, %rd121;
	ld.global.nc.f64 	%fd324, [%rd122];
	fma.rn.f64 	%fd325, %fd323, %fd324, %fd512;
	cvt.u64.u32 	%rd123, %r1;
	add.s64 	%rd124, %rd120, %rd123;
	shl.b64 	%rd125, %rd124, 3;
	add.s64 	%rd126, %rd3, %rd125;
	ld.global.nc.f64 	%fd326, [%rd126+8];
	ld.global.nc.f64 	%fd327, [%rd122+8];
	fma.rn.f64 	%fd328, %fd326, %fd327, %fd325;
	ld.global.nc.f64 	%fd329, [%rd126+16];
	ld.global.nc.f64 	%fd330, [%rd122+16];
	fma.rn.f64 	%fd331, %fd329, %fd330, %fd328;
	ld.global.nc.f64 	%fd332, [%rd126+24];
	ld.global.nc.f64 	%fd333, [%rd122+24];
	fma.rn.f64 	%fd512, %fd332, %fd333, %fd331;
	add.s32 	%r225, %r225, 4;
$L__BB9_32:
	setp.eq.s32 	%p127, %r25, 0;
	@%p127 bra 	$L__BB9_22;
	setp.eq.s32 	%p128, %r25, 1;
	add.s32 	%r198, %r225, %r1;
	mul.wide.u32 	%rd127, %r198, 8;
	add.s64 	%rd128, %rd3, %rd127;
	ld.global.nc.f64 	%fd334, [%rd128];
	cvt.u64.u32 	%rd7, %r225;
	mul.wide.u32 	%rd129, %r225, 8;
	add.s64 	%rd8, %rd2, %rd129;
	ld.global.nc.f64 	%fd335, [%rd8];
	fma.rn.f64 	%fd512, %fd334, %fd335, %fd512;
	@%p128 bra 	$L__BB9_22;
	setp.eq.s32 	%p129, %r25, 2;
	cvt.u64.u32 	%rd130, %r1;
	add.s64 	%rd131, %rd7, %rd130;
	shl.b64 	%rd132, %rd131, 3;
	add.s64 	%rd9, %rd3, %rd132;
	ld.global.nc.f64 	%fd336, [%rd9+8];
	ld.global.nc.f64 	%fd337, [%rd8+8];
	fma.rn.f64 	%fd512, %fd336, %fd337, %fd512;
	@%p129 bra 	$L__BB9_22;
	ld.global.nc.f64 	%fd338, [%rd9+16];
	ld.global.nc.f64 	%fd339, [%rd8+16];
	fma.rn.f64 	%fd512, %fd338, %fd339, %fd512;
	bra.uni 	$L__BB9_22;
$L__BB9_36:
	setp.lt.s32 	%p4, %r170, 1;
	@%p4 bra 	$L__BB9_122;
	setp.ne.s16 	%p8, %rs1, 0;
	@%p8 bra 	$L__BB9_80;
	add.s32 	%r35, %r170, -1;
	and.b32  	%r36, %r170, 7;
	add.s32 	%r37, %r36, -1;
	and.b32  	%r38, %r170, 3;
	and.b32  	%r39, %r170, 2147483640;
	and.b32  	%r40, %r170, 1;
	shr.u32 	%r188, %r170, 31;
	add.s32 	%r189, %r170, %r188;
	shr.s32 	%r190, %r189, 1;
	neg.s32 	%r41, %r190;
$L__BB9_39:
	setp.lt.u32 	%p62, %r35, 7;
	add.s32 	%r43, %r1, %r41;
	mov.f64 	%fd520, 0d0000000000000000;
	mov.b32 	%r230, 0;
	@%p62 bra 	$L__BB9_58;
	mov.f64 	%fd520, 0d0000000000000000;
	mov.b32 	%r228, 0;
$L__BB9_41:
	.pragma "nounroll";
	add.s32 	%r45, %r228, %r43;
	setp.lt.s32 	%p63, %r45, 0;
	setp.ge.s32 	%p64, %r45, %r169;
	mul.wide.u32 	%rd68, %r228, 8;
	add.s64 	%rd10, %rd2, %rd68;
	or.pred  	%p65, %p63, %p64;
	@%p65 bra 	$L__BB9_43;
	mul.wide.u32 	%rd69, %r45, 8;
	add.s64 	%rd70, %rd3, %rd69;
	ld.global.nc.f64 	%fd215, [%rd70];
	ld.global.nc.f64 	%fd216, [%rd10];
	fma.rn.f64 	%fd520, %fd215, %fd216, %fd520;
$L__BB9_43:
	add.s32 	%r46, %r45, 1;
	setp.lt.s32 	%p66, %r46, 0;
	setp.ge.s32 	%p67, %r46, %r169;
	or.pred  	%p68, %p66, %p67;
	@%p68 bra 	$L__BB9_45;
	mul.wide.u32 	%rd71, %r46, 8;
	add.s64 	%rd72, %rd3, %rd71;
	ld.global.nc.f64 	%fd217, [%rd72];
	ld.global.nc.f64 	%fd218, [%rd10+8];
	fma.rn.f64 	%fd520, %fd217, %fd218, %fd520;
$L__BB9_45:
	add.s32 	%r47, %r45, 2;
	setp.lt.s32 	%p69, %r47, 0;
	setp.ge.s32 	%p70, %r47, %r169;
	or.pred  	%p71, %p69, %p70;
	@%p71 bra 	$L__BB9_47;
	mul.wide.u32 	%rd73, %r47, 8;
	add.s64 	%rd74, %rd3, %rd73;
	ld.global.nc.f64 	%fd219, [%rd74];
	ld.global.nc.f64 	%fd220, [%rd10+16];
	fma.rn.f64 	%fd520, %fd219, %fd220, %fd520;
$L__BB9_47:
	add.s32 	%r48, %r45, 3;
	setp.lt.s32 	%p72, %r48, 0;
	setp.ge.s32 	%p73, %r48, %r169;
	or.pred  	%p74, %p72, %p73;
	@%p74 bra 	$L__BB9_49;
	mul.wide.u32 	%rd75, %r48, 8;
	add.s64 	%rd76, %rd3, %rd75;
	ld.global.nc.f64 	%fd221, [%rd76];
	ld.global.nc.f64 	%fd222, [%rd10+24];
	fma.rn.f64 	%fd520, %fd221, %fd222, %fd520;
$L__BB9_49:
	add.s32 	%r49, %r45, 4;
	setp.lt.s32 	%p75, %r49, 0;
	setp.ge.s32 	%p76, %r49, %r169;
	or.pred  	%p77, %p75, %p76;
	@%p77 bra 	$L__BB9_51;
	mul.wide.u32 	%rd77, %r49, 8;
	add.s64 	%rd78, %rd3, %rd77;
	ld.global.nc.f64 	%fd223, [%rd78];
	ld.global.nc.f64 	%fd224, [%rd10+32];
	fma.rn.f64 	%fd520, %fd223, %fd224, %fd520;
$L__BB9_51:
	add.s32 	%r50, %r45, 5;
	setp.lt.s32 	%p78, %r50, 0;
	setp.ge.s32 	%p79, %r50, %r169;
	or.pred  	%p80, %p78, %p79;
	@%p80 bra 	$L__BB9_53;
	mul.wide.u32 	%rd79, %r50, 8;
	add.s64 	%rd80, %rd3, %rd79;
	ld.global.nc.f64 	%fd225, [%rd80];
	ld.global.nc.f64 	%fd226, [%rd10+40];
	fma.rn.f64 	%fd520, %fd225, %fd226, %fd520;
$L__BB9_53:
	add.s32 	%r51, %r45, 6;
	setp.lt.s32 	%p81, %r51, 0;
	setp.ge.s32 	%p82, %r51, %r169;
	or.pred  	%p83, %p81, %p82;
	@%p83 bra 	$L__BB9_55;
	mul.wide.u32 	%rd81, %r51, 8;
	add.s64 	%rd82, %rd3, %rd81;
	ld.global.nc.f64 	%fd227, [%rd82];
	ld.global.nc.f64 	%fd228, [%rd10+48];
	fma.rn.f64 	%fd520, %fd227, %fd228, %fd520;
$L__BB9_55:
	add.s32 	%r52, %r45, 7;
	setp.lt.s32 	%p84, %r52, 0;
	setp.ge.s32 	%p85, %r52, %r169;
	or.pred  	%p86, %p84, %p85;
	@%p86 bra 	$L__BB9_57;
	mul.wide.u32 	%rd83, %r52, 8;
	add.s64 	%rd84, %rd3, %rd83;
	ld.global.nc.f64 	%fd229, [%rd84];
	ld.global.nc.f64 	%fd230, [%rd10+56];
	fma.rn.f64 	%fd520, %fd229, %fd230, %fd520;
$L__BB9_57:
	add.s32 	%r228, %r228, 8;
	setp.ne.s32 	%p87, %r228, %r39;
	mov.u32 	%r230, %r39;
	@%p87 bra 	$L__BB9_41;
$L__BB9_58:
	setp.eq.s32 	%p88, %r36, 0;
	@%p88 bra 	$L__BB9_79;
	setp.lt.u32 	%p89, %r37, 3;
	@%p89 bra 	$L__BB9_69;
	add.s32 	%r55, %r230, %r43;
	setp.lt.s32 	%p90, %r55, 0;
	setp.ge.s32 	%p91, %r55, %r169;
	mul.wide.u32 	%rd85, %r230, 8;
	add.s64 	%rd11, %rd2, %rd85;
	or.pred  	%p92, %p90, %p91;
	@%p92 bra 	$L__BB9_62;
	mul.wide.u32 	%rd86, %r55, 8;
	add.s64 	%rd87, %rd3, %rd86;
	ld.global.nc.f64 	%fd232, [%rd87];
	ld.global.nc.f64 	%fd233, [%rd11];
	fma.rn.f64 	%fd520, %fd232, %fd233, %fd520;
$L__BB9_62:
	add.s32 	%r56, %r55, 1;
	setp.lt.s32 	%p93, %r56, 0;
	setp.ge.s32 	%p94, %r56, %r169;
	or.pred  	%p95, %p93, %p94;
	@%p95 bra 	$L__BB9_64;
	mul.wide.u32 	%rd88, %r56, 8;
	add.s64 	%rd89, %rd3, %rd88;
	ld.global.nc.f64 	%fd234, [%rd89];
	ld.global.nc.f64 	%fd235, [%rd11+8];
	fma.rn.f64 	%fd520, %fd234, %fd235, %fd520;
$L__BB9_64:
	add.s32 	%r57, %r55, 2;
	setp.lt.s32 	%p96, %r57, 0;
	setp.ge.s32 	%p97, %r57, %r169;
	or.pred  	%p98, %p96, %p97;
	@%p98 bra 	$L__BB9_66;
	mul.wide.u32 	%rd90, %r57, 8;
	add.s64 	%rd91, %rd3, %rd90;
	ld.global.nc.f64 	%fd236, [%rd91];
	ld.global.nc.f64 	%fd237, [%rd11+16];
	fma.rn.f64 	%fd520, %fd236, %fd237, %fd520;
$L__BB9_66:
	add.s32 	%r58, %r55, 3;
	setp.lt.s32 	%p99, %r58, 0;
	setp.ge.s32 	%p100, %r58, %r169;
	or.pred  	%p101, %p99, %p100;
	@%p101 bra 	$L__BB9_68;
	mul.wide.u32 	%rd92, %r58, 8;
	add.s64 	%rd93, %rd3, %rd92;
	ld.global.nc.f64 	%fd238, [%rd93];
	ld.global.nc.f64 	%fd239, [%rd11+24];
	fma.rn.f64 	%fd520, %fd238, %fd239, %fd520;
$L__BB9_68:
	add.s32 	%r230, %r230, 4;
$L__BB9_69:
	setp.eq.s32 	%p102, %r38, 0;
	@%p102 bra 	$L__BB9_79;
	setp.eq.s32 	%p103, %r38, 1;
	@%p103 bra 	$L__BB9_76;
	add.s32 	%r61, %r230, %r43;
	setp.lt.s32 	%p104, %r61, 0;
	setp.ge.s32 	%p105, %r61, %r169;
	mul.wide.u32 	%rd94, %r230, 8;
	add.s64 	%rd12, %rd2, %rd94;
	or.pred  	%p106, %p104, %p105;
	@%p106 bra 	$L__BB9_73;
	mul.wide.u32 	%rd95, %r61, 8;
	add.s64 	%rd96, %rd3, %rd95;
	ld.global.nc.f64 	%fd241, [%rd96];
	ld.global.nc.f64 	%fd242, [%rd12];
	fma.rn.f64 	%fd520, %fd241, %fd242, %fd520;
$L__BB9_73:
	add.s32 	%r62, %r61, 1;
	setp.lt.s32 	%p107, %r62, 0;
	setp.ge.s32 	%p108, %r62, %r169;
	or.pred  	%p109, %p107, %p108;
	@%p109 bra 	$L__BB9_75;
	mul.wide.u32 	%rd97, %r62, 8;
	add.s64 	%rd98, %rd3, %rd97;
	ld.global.nc.f64 	%fd243, [%rd98];
	ld.global.nc.f64 	%fd244, [%rd12+8];
	fma.rn.f64 	%fd520, %fd243, %fd244, %fd520;
$L__BB9_75:
	add.s32 	%r230, %r230, 2;
$L__BB9_76:
	setp.eq.s32 	%p110, %r40, 0;
	@%p110 bra 	$L__BB9_79;
	add.s32 	%r65, %r230, %r43;
	setp.lt.s32 	%p111, %r65, 0;
	setp.ge.s32 	%p112, %r65, %r169;
	or.pred  	%p113, %p111, %p112;
	@%p113 bra 	$L__BB9_79;
	mul.wide.u32 	%rd99, %r65, 8;
	add.s64 	%rd100, %rd3, %rd99;
	ld.global.nc.f64 	%fd245, [%rd100];
	mul.wide.u32 	%rd101, %r230, 8;
	add.s64 	%rd102, %rd2, %rd101;
	ld.global.nc.f64 	%fd246, [%rd102];
	fma.rn.f64 	%fd520, %fd245, %fd246, %fd520;
$L__BB9_79:
	mul.wide.s32 	%rd103, %r1, 8;
	add.s64 	%rd104, %rd1, %rd103;
	st.global.f64 	[%rd104], %fd520;
	add.s32 	%r1, %r1, %r2;
	setp.lt.s32 	%p114, %r1, %r172;
	@%p114 bra 	$L__BB9_39;
	bra.uni 	$L__BB9_214;
$L__BB9_80:
	add.s32 	%r67, %r170, -1;
	and.b32  	%r68, %r170, 7;
	add.s32 	%r69, %r68, -1;
	and.b32  	%r70, %r170, 3;
	and.b32  	%r71, %r170, 2147483640;
	and.b32  	%r72, %r170, 1;
	add.s32 	%r179, %r169, -1;
	shr.u32 	%r180, %r179, 31;
	add.s32 	%r181, %r179, %r180;
	shr.s32 	%r182, %r181, 1;
	sub.s32 	%r183, %r182, %r170;
	add.s32 	%r73, %r183, 2;
$L__BB9_81:
	setp.lt.u32 	%p9, %r67, 7;
	add.s32 	%r75, %r73, %r1;
	mov.f64 	%fd542, 0d0000000000000000;
	mov.b32 	%r235, 0;
	@%p9 bra 	$L__BB9_100;
	mov.f64 	%fd542, 0d0000000000000000;
	mov.b32 	%r233, 0;
$L__BB9_83:
	.pragma "nounroll";
	add.s32 	%r77, %r233, %r75;
	setp.lt.s32 	%p10, %r77, 0;
	setp.ge.s32 	%p11, %r77, %r169;
	mul.wide.u32 	%rd31, %r233, 8;
	add.s64 	%rd13, %rd2, %rd31;
	or.pred  	%p12, %p10, %p11;
	@%p12 bra 	$L__BB9_85;
	mul.wide.u32 	%rd32, %r77, 8;
	add.s64 	%rd33, %rd3, %rd32;
	ld.global.nc.f64 	%fd180, [%rd33];
	ld.global.nc.f64 	%fd181, [%rd13];
	fma.rn.f64 	%fd542, %fd180, %fd181, %fd542;
$L__BB9_85:
	add.s32 	%r78, %r77, 1;
	setp.lt.s32 	%p13, %r78, 0;
	setp.ge.s32 	%p14, %r78, %r169;
	or.pred  	%p15, %p13, %p14;
	@%p15 bra 	$L__BB9_87;
	mul.wide.u32 	%rd34, %r78, 8;
	add.s64 	%rd35, %rd3, %rd34;
	ld.global.nc.f64 	%fd182, [%rd35];
	ld.global.nc.f64 	%fd183, [%rd13+8];
	fma.rn.f64 	%fd542, %fd182, %fd183, %fd542;
$L__BB9_87:
	add.s32 	%r79, %r77, 2;
	setp.lt.s32 	%p16, %r79, 0;
	setp.ge.s32 	%p17, %r79, %r169;
	or.pred  	%p18, %p16, %p17;
	@%p18 bra 	$L__BB9_89;
	mul.wide.u32 	%rd36, %r79, 8;
	add.s64 	%rd37, %rd3, %rd36;
	ld.global.nc.f64 	%fd184, [%rd37];
	ld.global.nc.f64 	%fd185, [%rd13+16];
	fma.rn.f64 	%fd542, %fd184, %fd185, %fd542;
$L__BB9_89:
	add.s32 	%r80, %r77, 3;
	setp.lt.s32 	%p19, %r80, 0;
	setp.ge.s32 	%p20, %r80, %r169;
	or.pred  	%p21, %p19, %p20;
	@%p21 bra 	$L__BB9_91;
	mul.wide.u32 	%rd38, %r80, 8;
	add.s64 	%rd39, %rd3, %rd38;
	ld.global.nc.f64 	%fd186, [%rd39];
	ld.global.nc.f64 	%fd187, [%rd13+24];
	fma.rn.f64 	%fd542, %fd186, %fd187, %fd542;
$L__BB9_91:
	add.s32 	%r81, %r77, 4;
	setp.lt.s32 	%p22, %r81, 0;
	setp.ge.s32 	%p23, %r81, %r169;
	or.pred  	%p24, %p22, %p23;
	@%p24 bra 	$L__BB9_93;
	mul.wide.u32 	%rd40, %r81, 8;
	add.s64 	%rd41, %rd3, %rd40;
	ld.global.nc.f64 	%fd188, [%rd41];
	ld.global.nc.f64 	%fd189, [%rd13+32];
	fma.rn.f64 	%fd542, %fd188, %fd189, %fd542;
$L__BB9_93:
	add.s32 	%r82, %r77, 5;
	setp.lt.s32 	%p25, %r82, 0;
	setp.ge.s32 	%p26, %r82, %r169;
	or.pred  	%p27, %p25, %p26;
	@%p27 bra 	$L__BB9_95;
	mul.wide.u32 	%rd42, %r82, 8;
	add.s64 	%rd43, %rd3, %rd42;
	ld.global.nc.f64 	%fd190, [%rd43];
	ld.global.nc.f64 	%fd191, [%rd13+40];
	fma.rn.f64 	%fd542, %fd190, %fd191, %fd542;
$L__BB9_95:
	add.s32 	%r83, %r77, 6;
	setp.lt.s32 	%p28, %r83, 0;
	setp.ge.s32 	%p29, %r83, %r169;
	or.pred  	%p30, %p28, %p29;
	@%p30 bra 	$L__BB9_97;
	mul.wide.u32 	%rd44, %r83, 8;
	add.s64 	%rd45, %rd3, %rd44;
	ld.global.nc.f64 	%fd192, [%rd45];
	ld.global.nc.f64 	%fd193, [%rd13+48];
	fma.rn.f64 	%fd542, %fd192, %fd193, %fd542;
$L__BB9_97:
	add.s32 	%r84, %r77, 7;
	setp.lt.s32 	%p31, %r84, 0;
	setp.ge.s32 	%p32, %r84, %r169;
	or.pred  	%p33, %p31, %p32;
	@%p33 bra 	$L__BB9_99;
	mul.wide.u32 	%rd46, %r84, 8;
	add.s64 	%rd47, %rd3, %rd46;
	ld.global.nc.f64 	%fd194, [%rd47];
	ld.global.nc.f64 	%fd195, [%rd13+56];
	fma.rn.f64 	%fd542, %fd194, %fd195, %fd542;
$L__BB9_99:
	add.s32 	%r233, %r233, 8;
	setp.ne.s32 	%p34, %r233, %r71;
	mov.u32 	%r235, %r71;
	@%p34 bra 	$L__BB9_83;
$L__BB9_100:
	setp.eq.s32 	%p35, %r68, 0;
	@%p35 bra 	$L__BB9_121;
	setp.lt.u32 	%p36, %r69, 3;
	@%p36 bra 	$L__BB9_111;
	add.s32 	%r87, %r235, %r75;
	setp.lt.s32 	%p37, %r87, 0;
	setp.ge.s32 	%p38, %r87, %r169;
	mul.wide.u32 	%rd48, %r235, 8;
	add.s64 	%rd14, %rd2, %rd48;
	or.pred  	%p39, %p37, %p38;
	@%p39 bra 	$L__BB9_104;
	mul.wide.u32 	%rd49, %r87, 8;
	add.s64 	%rd50, %rd3, %rd49;
	ld.global.nc.f64 	%fd197, [%rd50];
	ld.global.nc.f64 	%fd198, [%rd14];
	fma.rn.f64 	%fd542, %fd197, %fd198, %fd542;
$L__BB9_104:
	add.s32 	%r88, %r87, 1;
	setp.lt.s32 	%p40, %r88, 0;
	setp.ge.s32 	%p41, %r88, %r169;
	or.pred  	%p42, %p40, %p41;
	@%p42 bra 	$L__BB9_106;
	mul.wide.u32 	%rd51, %r88, 8;
	add.s64 	%rd52, %rd3, %rd51;
	ld.global.nc.f64 	%fd199, [%rd52];
	ld.global.nc.f64 	%fd200, [%rd14+8];
	fma.rn.f64 	%fd542, %fd199, %fd200, %fd542;
$L__BB9_106:
	add.s32 	%r89, %r87, 2;
	setp.lt.s32 	%p43, %r89, 0;
	setp.ge.s32 	%p44, %r89, %r169;
	or.pred  	%p45, %p43, %p44;
	@%p45 bra 	$L__BB9_108;
	mul.wide.u32 	%rd53, %r89, 8;
	add.s64 	%rd54, %rd3, %rd53;
	ld.global.nc.f64 	%fd201, [%rd54];
	ld.global.nc.f64 	%fd202, [%rd14+16];
	fma.rn.f64 	%fd542, %fd201, %fd202, %fd542;
$L__BB9_108:
	add.s32 	%r90, %r87, 3;
	setp.lt.s32 	%p46, %r90, 0;
	setp.ge.s32 	%p47, %r90, %r169;
	or.pred  	%p48, %p46, %p47;
	@%p48 bra 	$L__BB9_110;
	mul.wide.u32 	%rd55, %r90, 8;
	add.s64 	%rd56, %rd3, %rd55;
	ld.global.nc.f64 	%fd203, [%rd56];
	ld.global.nc.f64 	%fd204, [%rd14+24];
	fma.rn.f64 	%fd542, %fd203, %fd204, %fd542;
$L__BB9_110:
	add.s32 	%r235, %r235, 4;
$L__BB9_111:
	setp.eq.s32 	%p49, %r70, 0;
	@%p49 bra 	$L__BB9_121;
	setp.eq.s32 	%p50, %r70, 1;
	@%p50 bra 	$L__BB9_118;
	add.s32 	%r93, %r235, %r75;
	setp.lt.s32 	%p51, %r93, 0;
	setp.ge.s32 	%p52, %r93, %r169;
	mul.wide.u32 	%rd57, %r235, 8;
	add.s64 	%rd15, %rd2, %rd57;
	or.pred  	%p53, %p51, %p52;
	@%p53 bra 	$L__BB9_115;
	mul.wide.u32 	%rd58, %r93, 8;
	add.s64 	%rd59, %rd3, %rd58;
	ld.global.nc.f64 	%fd206, [%rd59];
	ld.global.nc.f64 	%fd207, [%rd15];
	fma.rn.f64 	%fd542, %fd206, %fd207, %fd542;
$L__BB9_115:
	add.s32 	%r94, %r93, 1;
	setp.lt.s32 	%p54, %r94, 0;
	setp.ge.s32 	%p55, %r94, %r169;
	or.pred  	%p56, %p54, %p55;
	@%p56 bra 	$L__BB9_117;
	mul.wide.u32 	%rd60, %r94, 8;
	add.s64 	%rd61, %rd3, %rd60;
	ld.global.nc.f64 	%fd208, [%rd61];
	ld.global.nc.f64 	%fd209, [%rd15+8];
	fma.rn.f64 	%fd542, %fd208, %fd209, %fd542;
$L__BB9_117:
	add.s32 	%r235, %r235, 2;
$L__BB9_118:
	setp.eq.s32 	%p57, %r72, 0;
	@%p57 bra 	$L__BB9_121;
	add.s32 	%r97, %r235, %r75;
	setp.lt.s32 	%p58, %r97, 0;
	setp.ge.s32 	%p59, %r97, %r169;
	or.pred  	%p60, %p58, %p59;
	@%p60 bra 	$L__BB9_121;
	mul.wide.u32 	%rd62, %r97, 8;
	add.s64 	%rd63, %rd3, %rd62;
	ld.global.nc.f64 	%fd210, [%rd63];
	mul.wide.u32 	%rd64, %r235, 8;
	add.s64 	%rd65, %rd2, %rd64;
	ld.global.nc.f64 	%fd211, [%rd65];
	fma.rn.f64 	%fd542, %fd210, %fd211, %fd542;
$L__BB9_121:
	not.b32 	%r186, %r1;
	add.s32 	%r187, %r172, %r186;
	mul.wide.s32 	%rd66, %r187, 8;
	add.s64 	%rd67, %rd1, %rd66;
	st.global.f64 	[%rd67], %fd542;
	add.s32 	%r1, %r1, %r2;
	setp.lt.s32 	%p61, %r1, %r172;
	@%p61 bra 	$L__BB9_81;
	bra.uni 	$L__BB9_214;
$L__BB9_122:
	setp.eq.s16 	%p5, %rs1, 0;
	@%p5 bra 	$L__BB9_123;
	bra.uni 	$L__BB9_124;
$L__BB9_123:
	mul.wide.s32 	%rd28, %r1, 8;
	add.s64 	%rd29, %rd1, %rd28;
	mov.b64 	%rd30, 0;
	st.global.u64 	[%rd29], %rd30;
	add.s32 	%r1, %r1, %r2;
	setp.lt.s32 	%p7, %r1, %r172;
	@%p7 bra 	$L__BB9_123;
	bra.uni 	$L__BB9_214;
$L__BB9_124:
	not.b32 	%r177, %r1;
	add.s32 	%r178, %r172, %r177;
	mul.wide.s32 	%rd25, %r178, 8;
	add.s64 	%rd26, %rd1, %rd25;
	mov.b64 	%rd27, 0;
	st.global.u64 	[%rd26], %rd27;
	add.s32 	%r1, %r1, %r2;
	setp.lt.s32 	%p6, %r1, %r172;
	@%p6 bra 	$L__BB9_124;
	bra.uni 	$L__BB9_214;
$L__BB9_125:
	setp.lt.s32 	%p146, %r170, 1;
	@%p146 bra 	$L__BB9_211;
	setp.ne.s16 	%p150, %rs1, 0;
	@%p150 bra 	$L__BB9_169;
	add.s32 	%r103, %r170, -1;
	and.b32  	%r104, %r170, 7;
	add.s32 	%r105, %r104, -1;
	and.b32  	%r106, %r170, 3;
	and.b32  	%r107, %r170, 2147483640;
	and.b32  	%r108, %r170, 1;
$L__BB9_128:
	setp.lt.u32 	%p204, %r103, 7;
	sub.s32 	%r215, %r1, %r170;
	add.s32 	%r110, %r215, 1;
	mov.f64 	%fd564, 0d0000000000000000;
	mov.b32 	%r242, 0;
	@%p204 bra 	$L__BB9_147;
	mov.f64 	%fd564, 0d0000000000000000;
	mov.b32 	%r240, 0;
$L__BB9_130:
	.pragma "nounroll";
	add.s32 	%r112, %r110, %r240;
	setp.lt.s32 	%p205, %r112, 0;
	setp.ge.s32 	%p206, %r112, %r169;
	mul.wide.u32 	%rd208, %r240, 8;
	add.s64 	%rd16, %rd2, %rd208;
	or.pred  	%p207, %p205, %p206;
	@%p207 bra 	$L__BB9_132;
	mul.wide.u32 	%rd209, %r112, 8;
	add.s64 	%rd210, %rd3, %rd209;
	ld.global.nc.f64 	%fd471, [%rd210];
	ld.global.nc.f64 	%fd472, [%rd16];
	fma.rn.f64 	%fd564, %fd471, %fd472, %fd564;
$L__BB9_132:
	add.s32 	%r113, %r112, 1;
	setp.lt.s32 	%p208, %r113, 0;
	setp.ge.s32 	%p209, %r113, %r169;
	or.pred  	%p210, %p208, %p209;
	@%p210 bra 	$L__BB9_134;
	mul.wide.u32 	%rd211, %r113, 8;
	add.s64 	%rd212, %rd3, %rd211;
	ld.global.nc.f64 	%fd473, [%rd212];
	ld.global.nc.f64 	%fd474, [%rd16+8];
	fma.rn.f64 	%fd564, %fd473, %fd474, %fd564;
$L__BB9_134:
	add.s32 	%r114, %r112, 2;
	setp.lt.s32 	%p211, %r114, 0;
	setp.ge.s32 	%p212, %r114, %r169;
	or.pred  	%p213, %p211, %p212;
	@%p213 bra 	$L__BB9_136;
	mul.wide.u32 	%rd213, %r114, 8;
	add.s64 	%rd214, %rd3, %rd213;
	ld.global.nc.f64 	%fd475, [%rd214];
	ld.global.nc.f64 	%fd476, [%rd16+16];
	fma.rn.f64 	%fd564, %fd475, %fd476, %fd564;
$L__BB9_136:
	add.s32 	%r115, %r112, 3;
	setp.lt.s32 	%p214, %r115, 0;
	setp.ge.s32 	%p215, %r115, %r169;
	or.pred  	%p216, %p214, %p215;
	@%p216 bra 	$L__BB9_138;
	mul.wide.u32 	%rd215, %r115, 8;
	add.s64 	%rd216, %rd3, %rd215;
	ld.global.nc.f64 	%fd477, [%rd216];
	ld.global.nc.f64 	%fd478, [%rd16+24];
	fma.rn.f64 	%fd564, %fd477, %fd478, %fd564;
$L__BB9_138:
	add.s32 	%r116, %r112, 4;
	setp.lt.s32 	%p217, %r116, 0;
	setp.ge.s32 	%p218, %r116, %r169;
	or.pred  	%p219, %p217, %p218;
	@%p219 bra 	$L__BB9_140;
	mul.wide.u32 	%rd217, %r116, 8;
	add.s64 	%rd218, %rd3, %rd217;
	ld.global.nc.f64 	%fd479, [%rd218];
	ld.global.nc.f64 	%fd480, [%rd16+32];
	fma.rn.f64 	%fd564, %fd479, %fd480, %fd564;
$L__BB9_140:
	add.s32 	%r117, %r112, 5;
	setp.lt.s32 	%p220, %r117, 0;
	setp.ge.s32 	%p221, %r117, %r169;
	or.pred  	%p222, %p220, %p221;
	@%p222 bra 	$L__BB9_142;
	mul.wide.u32 	%rd219, %r117, 8;
	add.s64 	%rd220, %rd3, %rd219;
	ld.global.nc.f64 	%fd481, [%rd220];
	ld.global.nc.f64 	%fd482, [%rd16+40];
	fma.rn.f64 	%fd564, %fd481, %fd482, %fd564;
$L__BB9_142:
	add.s32 	%r118, %r112, 6;
	setp.lt.s32 	%p223, %r118, 0;
	setp.ge.s32 	%p224, %r118, %r169;
	or.pred  	%p225, %p223, %p224;
	@%p225 bra 	$L__BB9_144;
	mul.wide.u32 	%rd221, %r118, 8;
	add.s64 	%rd222, %rd3, %rd221;
	ld.global.nc.f64 	%fd483, [%rd222];
	ld.global.nc.f64 	%fd484, [%rd16+48];
	fma.rn.f64 	%fd564, %fd483, %fd484, %fd564;
$L__BB9_144:
	add.s32 	%r119, %r112, 7;
	setp.lt.s32 	%p226, %r119, 0;
	setp.ge.s32 	%p227, %r119, %r169;
	or.pred  	%p228, %p226, %p227;
	@%p228 bra 	$L__BB9_146;
	mul.wide.u32 	%rd223, %r119, 8;
	add.s64 	%rd224, %rd3, %rd223;
	ld.global.nc.f64 	%fd485, [%rd224];
	ld.global.nc.f64 	%fd486, [%rd16+56];
	fma.rn.f64 	%fd564, %fd485, %fd486, %fd564;
$L__BB9_146:
	add.s32 	%r240, %r240, 8;
	setp.ne.s32 	%p229, %r240, %r107;
	mov.u32 	%r242, %r107;
	@%p229 bra 	$L__BB9_130;
$L__BB9_147:
	setp.eq.s32 	%p230, %r104, 0;
	@%p230 bra 	$L__BB9_168;
	setp.lt.u32 	%p231, %r105, 3;
	@%p231 bra 	$L__BB9_158;
	add.s32 	%r122, %r110, %r242;
	setp.lt.s32 	%p232, %r122, 0;
	setp.ge.s32 	%p233, %r122, %r169;
	mul.wide.u32 	%rd225, %r242, 8;
	add.s64 	%rd17, %rd2, %rd225;
	or.pred  	%p234, %p232, %p233;
	@%p234 bra 	$L__BB9_151;
	mul.wide.u32 	%rd226, %r122, 8;
	add.s64 	%rd227, %rd3, %rd226;
	ld.global.nc.f64 	%fd488, [%rd227];
	ld.global.nc.f64 	%fd489, [%rd17];
	fma.rn.f64 	%fd564, %fd488, %fd489, %fd564;
$L__BB9_151:
	add.s32 	%r123, %r122, 1;
	setp.lt.s32 	%p235, %r123, 0;
	setp.ge.s32 	%p236, %r123, %r169;
	or.pred  	%p237, %p235, %p236;
	@%p237 bra 	$L__BB9_153;
	mul.wide.u32 	%rd228, %r123, 8;
	add.s64 	%rd229, %rd3, %rd228;
	ld.global.nc.f64 	%fd490, [%rd229];
	ld.global.nc.f64 	%fd491, [%rd17+8];
	fma.rn.f64 	%fd564, %fd490, %fd491, %fd564;
$L__BB9_153:
	add.s32 	%r124, %r122, 2;
	setp.lt.s32 	%p238, %r124, 0;
	setp.ge.s32 	%p239, %r124, %r169;
	or.pred  	%p240, %p238, %p239;
	@%p240 bra 	$L__BB9_155;
	mul.wide.u32 	%rd230, %r124, 8;
	add.s64 	%rd231, %rd3, %rd230;
	ld.global.nc.f64 	%fd492, [%rd231];
	ld.global.nc.f64 	%fd493, [%rd17+16];
	fma.rn.f64 	%fd564, %fd492, %fd493, %fd564;
$L__BB9_155:
	add.s32 	%r125, %r122, 3;
	setp.lt.s32 	%p241, %r125, 0;
	setp.ge.s32 	%p242, %r125, %r169;
	or.pred  	%p243, %p241, %p242;
	@%p243 bra 	$L__BB9_157;
	mul.wide.u32 	%rd232, %r125, 8;
	add.s64 	%rd233, %rd3, %rd232;
	ld.global.nc.f64 	%fd494, [%rd233];
	ld.global.nc.f64 	%fd495, [%rd17+24];
	fma.rn.f64 	%fd564, %fd494, %fd495, %fd564;
$L__BB9_157:
	add.s32 	%r242, %r242, 4;
$L__BB9_158:
	setp.eq.s32 	%p244, %r106, 0;
	@%p244 bra 	$L__BB9_168;
	setp.eq.s32 	%p245, %r106, 1;
	@%p245 bra 	$L__BB9_165;
	add.s32 	%r128, %r110, %r242;
	setp.lt.s32 	%p246, %r128, 0;
	setp.ge.s32 	%p247, %r128, %r169;
	mul.wide.u32 	%rd234, %r242, 8;
	add.s64 	%rd18, %rd2, %rd234;
	or.pred  	%p248, %p246, %p247;
	@%p248 bra 	$L__BB9_162;
	mul.wide.u32 	%rd235, %r128, 8;
	add.s64 	%rd236, %rd3, %rd235;
	ld.global.nc.f64 	%fd497, [%rd236];
	ld.global.nc.f64 	%fd498, [%rd18];
	fma.rn.f64 	%fd564, %fd497, %fd498, %fd564;
$L__BB9_162:
	add.s32 	%r129, %r128, 1;
	setp.lt.s32 	%p249, %r129, 0;
	setp.ge.s32 	%p250, %r129, %r169;
	or.pred  	%p251, %p249, %p250;
	@%p251 bra 	$L__BB9_164;
	mul.wide.u32 	%rd237, %r129, 8;
	add.s64 	%rd238, %rd3, %rd237;
	ld.global.nc.f64 	%fd499, [%rd238];
	ld.global.nc.f64 	%fd500, [%rd18+8];
	fma.rn.f64 	%fd564, %fd499, %fd500, %fd564;
$L__BB9_164:
	add.s32 	%r242, %r242, 2;
$L__BB9_165:
	setp.eq.s32 	%p252, %r108, 0;
	@%p252 bra 	$L__BB9_168;
	add.s32 	%r132, %r110, %r242;
	setp.lt.s32 	%p253, %r132, 0;
	setp.ge.s32 	%p254, %r132, %r169;
	or.pred  	%p255, %p253, %p254;
	@%p255 bra 	$L__BB9_168;
	mul.wide.u32 	%rd239, %r132, 8;
	add.s64 	%rd240, %rd3, %rd239;
	ld.global.nc.f64 	%fd501, [%rd240];
	mul.wide.u32 	%rd241, %r242, 8;
	add.s64 	%rd242, %rd2, %rd241;
	ld.global.nc.f64 	%fd502, [%rd242];
	fma.rn.f64 	%fd564, %fd501, %fd502, %fd564;
$L__BB9_168:
	mul.wide.s32 	%rd243, %r1, 8;
	add.s64 	%rd244, %rd1, %rd243;
	st.global.f64 	[%rd244], %fd564;
	add.s32 	%r1, %r1, %r2;
	setp.lt.s32 	%p256, %r1, %r172;
	@%p256 bra 	$L__BB9_128;
	bra.uni 	$L__BB9_214;
$L__BB9_169:
	add.s32 	%r134, %r170, -1;
	and.b32  	%r135, %r170, 7;
	add.s32 	%r136, %r135, -1;
	and.b32  	%r137, %r170, 3;
	and.b32  	%r138, %r170, 2147483640;
	and.b32  	%r139, %r170, 1;
$L__BB9_170:
	setp.lt.u32 	%p151, %r134, 7;
	sub.s32 	%r210, %r1, %r170;
	add.s32 	%r141, %r210, 1;
	mov.f64 	%fd586, 0d0000000000000000;
	mov.b32 	%r247, 0;
	@%p151 bra 	$L__BB9_189;
	mov.f64 	%fd586, 0d0000000000000000;
	mov.b32 	%r245, 0;
$L__BB9_172:
	.pragma "nounroll";
	add.s32 	%r143, %r141, %r245;
	setp.lt.s32 	%p152, %r143, 0;
	setp.ge.s32 	%p153, %r143, %r169;
	mul.wide.u32 	%rd171, %r245, 8;
	add.s64 	%rd19, %rd2, %rd171;
	or.pred  	%p154, %p152, %p153;
	@%p154 bra 	$L__BB9_174;
	mul.wide.u32 	%rd172, %r143, 8;
	add.s64 	%rd173, %rd3, %rd172;
	ld.global.nc.f64 	%fd436, [%rd173];
	ld.global.nc.f64 	%fd437, [%rd19];
	fma.rn.f64 	%fd586, %fd436, %fd437, %fd586;
$L__BB9_174:
	add.s32 	%r144, %r143, 1;
	setp.lt.s32 	%p155, %r144, 0;
	setp.ge.s32 	%p156, %r144, %r169;
	or.pred  	%p157, %p155, %p156;
	@%p157 bra 	$L__BB9_176;
	mul.wide.u32 	%rd174, %r144, 8;
	add.s64 	%rd175, %rd3, %rd174;
	ld.global.nc.f64 	%fd438, [%rd175];
	ld.global.nc.f64 	%fd439, [%rd19+8];
	fma.rn.f64 	%fd586, %fd438, %fd439, %fd586;
$L__BB9_176:
	add.s32 	%r145, %r143, 2;
	setp.lt.s32 	%p158, %r145, 0;
	setp.ge.s32 	%p159, %r145, %r169;
	or.pred  	%p160, %p158, %p159;
	@%p160 bra 	$L__BB9_178;
	mul.wide.u32 	%rd176, %r145, 8;
	add.s64 	%rd177, %rd3, %rd176;
	ld.global.nc.f64 	%fd440, [%rd177];
	ld.global.nc.f64 	%fd441, [%rd19+16];
	fma.rn.f64 	%fd586, %fd440, %fd441, %fd586;
$L__BB9_178:
	add.s32 	%r146, %r143, 3;
	setp.lt.s32 	%p161, %r146, 0;
	setp.ge.s32 	%p162, %r146, %r169;
	or.pred  	%p163, %p161, %p162;
	@%p163 bra 	$L__BB9_180;
	mul.wide.u32 	%rd178, %r146, 8;
	add.s64 	%rd179, %rd3, %rd178;
	ld.global.nc.f64 	%fd442, [%rd179];
	ld.global.nc.f64 	%fd443, [%rd19+24];
	fma.rn.f64 	%fd586, %fd442, %fd443, %fd586;
$L__BB9_180:
	add.s32 	%r147, %r143, 4;
	setp.lt.s32 	%p164, %r147, 0;
	setp.ge.s32 	%p165, %r147, %r169;
	or.pred  	%p166, %p164, %p165;
	@%p166 bra 	$L__BB9_182;
	mul.wide.u32 	%rd180, %r147, 8;
	add.s64 	%rd181, %rd3, %rd180;
	ld.global.nc.f64 	%fd444, [%rd181];
	ld.global.nc.f64 	%fd445, [%rd19+32];
	fma.rn.f64 	%fd586, %fd444, %fd445, %fd586;
$L__BB9_182:
	add.s32 	%r148, %r143, 5;
	setp.lt.s32 	%p167, %r148, 0;
	setp.ge.s32 	%p168, %r148, %r169;
	or.pred  	%p169, %p167, %p168;
	@%p169 bra 	$L__BB9_184;
	mul.wide.u32 	%rd182, %r148, 8;
	add.s64 	%rd183, %rd3, %rd182;
	ld.global.nc.f64 	%fd446, [%rd183];
	ld.global.nc.f64 	%fd447, [%rd19+40];
	fma.rn.f64 	%fd586, %fd446, %fd447, %fd586;
$L__BB9_184:
	add.s32 	%r149, %r143, 6;
	setp.lt.s32 	%p170, %r149, 0;
	setp.ge.s32 	%p171, %r149, %r169;
	or.pred  	%p172, %p170, %p171;
	@%p172 bra 	$L__BB9_186;
	mul.wide.u32 	%rd184, %r149, 8;
	add.s64 	%rd185, %rd3, %rd184;
	ld.global.nc.f64 	%fd448, [%rd185];
	ld.global.nc.f64 	%fd449, [%rd19+48];
	fma.rn.f64 	%fd586, %fd448, %fd449, %fd586;
$L__BB9_186:
	add.s32 	%r150, %r143, 7;
	setp.lt.s32 	%p173, %r150, 0;
	setp.ge.s32 	%p174, %r150, %r169;
	or.pred  	%p175, %p173, %p174;
	@%p175 bra 	$L__BB9_188;
	mul.wide.u32 	%rd186, %r150, 8;
	add.s64 	%rd187, %rd3, %rd186;
	ld.global.nc.f64 	%fd450, [%rd187];
	ld.global.nc.f64 	%fd451, [%rd19+56];
	fma.rn.f64 	%fd586, %fd450, %fd451, %fd586;
$L__BB9_188:
	add.s32 	%r245, %r245, 8;
	setp.ne.s32 	%p176, %r245, %r138;
	mov.u32 	%r247, %r138;
	@%p176 bra 	$L__BB9_172;
$L__BB9_189:
	setp.eq.s32 	%p177, %r135, 0;
	@%p177 bra 	$L__BB9_210;
	setp.lt.u32 	%p178, %r136, 3;
	@%p178 bra 	$L__BB9_200;
	add.s32 	%r153, %r141, %r247;
	setp.lt.s32 	%p179, %r153, 0;
	setp.ge.s32 	%p180, %r153, %r169;
	mul.wide.u32 	%rd188, %r247, 8;
	add.s64 	%rd20, %rd2, %rd188;
	or.pred  	%p181, %p179, %p180;
	@%p181 bra 	$L__BB9_193;
	mul.wide.u32 	%rd189, %r153, 8;
	add.s64 	%rd190, %rd3, %rd189;
	ld.global.nc.f64 	%fd453, [%rd190];
	ld.global.nc.f64 	%fd454, [%rd20];
	fma.rn.f64 	%fd586, %fd453, %fd454, %fd586;
$L__BB9_193:
	add.s32 	%r154, %r153, 1;
	setp.lt.s32 	%p182, %r154, 0;
	setp.ge.s32 	%p183, %r154, %r169;
	or.pred  	%p184, %p182, %p183;
	@%p184 bra 	$L__BB9_195;
	mul.wide.u32 	%rd191, %r154, 8;
	add.s64 	%rd192, %rd3, %rd191;
	ld.global.nc.f64 	%fd455, [%rd192];
	ld.global.nc.f64 	%fd456, [%rd20+8];
	fma.rn.f64 	%fd586, %fd455, %fd456, %fd586;
$L__BB9_195:
	add.s32 	%r155, %r153, 2;
	setp.lt.s32 	%p185, %r155, 0;
	setp.ge.s32 	%p186, %r155, %r169;
	or.pred  	%p187, %p185, %p186;
	@%p187 bra 	$L__BB9_197;
	mul.wide.u32 	%rd193, %r155, 8;
	add.s64 	%rd194, %rd3, %rd193;
	ld.global.nc.f64 	%fd457, [%rd194];
	ld.global.nc.f64 	%fd458, [%rd20+16];
	fma.rn.f64 	%fd586, %fd457, %fd458, %fd586;
$L__BB9_197:
	add.s32 	%r156, %r153, 3;
	setp.lt.s32 	%p188, %r156, 0;
	setp.ge.s32 	%p189, %r156, %r169;
	or.pred  	%p190, %p188, %p189;
	@%p190 bra 	$L__BB9_199;
	mul.wide.u32 	%rd195, %r156, 8;
	add.s64 	%rd196, %rd3, %rd195;
	ld.global.nc.f64 	%fd459, [%rd196];
	ld.global.nc.f64 	%fd460, [%rd20+24];
	fma.rn.f64 	%fd586, %fd459, %fd460, %fd586;
$L__BB9_199:
	add.s32 	%r247, %r247, 4;
$L__BB9_200:
	setp.eq.s32 	%p191, %r137, 0;
	@%p191 bra 	$L__BB9_210;
	setp.eq.s32 	%p192, %r137, 1;
	@%p192 bra 	$L__BB9_207;
	add.s32 	%r159, %r141, %r247;
	setp.lt.s32 	%p193, %r159, 0;
	setp.ge.s32 	%p194, %r159, %r169;
	mul.wide.u32 	%rd197, %r247, 8;
	add.s64 	%rd21, %rd2, %rd197;
	or.pred  	%p195, %p193, %p194;
	@%p195 bra 	$L__BB9_204;
	mul.wide.u32 	%rd198, %r159, 8;
	add.s64 	%rd199, %rd3, %rd198;
	ld.global.nc.f64 	%fd462, [%rd199];
	ld.global.nc.f64 	%fd463, [%rd21];
	fma.rn.f64 	%fd586, %fd462, %fd463, %fd586;
$L__BB9_204:
	add.s32 	%r160, %r159, 1;
	setp.lt.s32 	%p196, %r160, 0;
	setp.ge.s32 	%p197, %r160, %r169;
	or.pred  	%p198, %p196, %p197;
	@%p198 bra 	$L__BB9_206;
	mul.wide.u32 	%rd200, %r160, 8;
	add.s64 	%rd201, %rd3, %rd200;
	ld.global.nc.f64 	%fd464, [%rd201];
	ld.global.nc.f64 	%fd465, [%rd21+8];
	fma.rn.f64 	%fd586, %fd464, %fd465, %fd586;
$L__BB9_206:
	add.s32 	%r247, %r247, 2;
$L__BB9_207:
	setp.eq.s32 	%p199, %r139, 0;
	@%p199 bra 	$L__BB9_210;
	add.s32 	%r163, %r141, %r247;
	setp.lt.s32 	%p200, %r163, 0;
	setp.ge.s32 	%p201, %r163, %r169;
	or.pred  	%p202, %p200, %p201;
	@%p202 bra 	$L__BB9_210;
	mul.wide.u32 	%rd202, %r163, 8;
	add.s64 	%rd203, %rd3, %rd202;
	ld.global.nc.f64 	%fd466, [%rd203];
	mul.wide.u32 	%rd204, %r247, 8;
	add.s64 	%rd205, %rd2, %rd204;
	ld.global.nc.f64 	%fd467, [%rd205];
	fma.rn.f64 	%fd586, %fd466, %fd467, %fd586;
$L__BB9_210:
	not.b32 	%r212, %r1;
	add.s32 	%r213, %r172, %r212;
	mul.wide.s32 	%rd206, %r213, 8;
	add.s64 	%rd207, %rd1, %rd206;
	st.global.f64 	[%rd207], %fd586;
	add.s32 	%r1, %r1, %r2;
	setp.lt.s32 	%p203, %r1, %r172;
	@%p203 bra 	$L__BB9_170;
	bra.uni 	$L__BB9_214;
$L__BB9_211:
	setp.eq.s16 	%p147, %rs1, 0;
	@%p147 bra 	$L__BB9_212;
	bra.uni 	$L__BB9_213;
$L__BB9_212:
	mul.wide.s32 	%rd168, %r1, 8;
	add.s64 	%rd169, %rd1, %rd168;
	mov.b64 	%rd170, 0;
	st.global.u64 	[%rd169], %rd170;
	add.s32 	%r1, %r1, %r2;
	setp.lt.s32 	%p149, %r1, %r172;
	@%p149 bra 	$L__BB9_212;
	bra.uni 	$L__BB9_214;
$L__BB9_213:
	not.b32 	%r207, %r1;
	add.s32 	%r208, %r172, %r207;
	mul.wide.s32 	%rd165, %r208, 8;
	add.s64 	%rd166, %rd1, %rd165;
	mov.b64 	%rd167, 0;
	st.global.u64 	[%rd166], %rd167;
	add.s32 	%r1, %r1, %r2;
	setp.lt.s32 	%p148, %r1, %r172;
	@%p148 bra 	$L__BB9_213;
$L__BB9_214:
	ret;

}
	// .globl	_cupy_correlate_complex64
.visible .entry _cupy_correlate_complex64(
	.param .u64 .ptr .align 1 _cupy_correlate_complex64_param_0,
	.param .u32 _cupy_correlate_complex64_param_1,
	.param .u64 .ptr .align 1 _cupy_correlate_complex64_param_2,
	.param .u32 _cupy_correlate_complex64_param_3,
	.param .u32 _cupy_correlate_complex64_param_4,
	.param .u8 _cupy_correlate_complex64_param_5,
	.param .u64 .ptr .align 1 _cupy_correlate_complex64_param_6,
	.param .u32 _cupy_correlate_complex64_param_7
)
.maxntid 512
{
	.reg .pred 	%p<123>;
	.reg .b16 	%rs<2>;
	.reg .b32 	%r<177>;
	.reg .b32 	%f<798>;
	.reg .b64 	%rd<141>;

	ld.param.u64 	%rd12, [_cupy_correlate_complex64_param_0];
	ld.param.u32 	%r103, [_cupy_correlate_complex64_param_1];
	ld.param.u64 	%rd13, [_cupy_correlate_complex64_param_2];
	ld.param.u32 	%r104, [_cupy_correlate_complex64_param_3];
	ld.param.u32 	%r105, [_cupy_correlate_complex64_param_4];
	ld.param.s8 	%rs1, [_cupy_correlate_complex64_param_5];
	ld.param.u64 	%rd14, [_cupy_correlate_complex64_param_6];
	ld.param.u32 	%r106, [_cupy_correlate_complex64_param_7];
	cvta.to.global.u64 	%rd1, %rd14;
	cvta.to.global.u64 	%rd2, %rd13;
	cvta.to.global.u64 	%rd3, %rd12;
	mov.u32 	%r107, %ctaid.x;
	mov.u32 	%r108, %ntid.x;
	mov.u32 	%r109, %tid.x;
	mad.lo.s32 	%r1, %r107, %r108, %r109;
	mov.u32 	%r110, %nctaid.x;
	mul.lo.s32 	%r2, %r108, %r110;
	setp.ge.s32 	%p1, %r1, %r106;
	@%p1 bra 	$L__BB10_113;
	setp.eq.s32 	%p2, %r105, 1;
	@%p2 bra 	$L__BB10_32;
	setp.ne.s32 	%p3, %r105, 0;
	@%p3 bra 	$L__BB10_62;
	setp.ne.s16 	%p37, %rs1, 0;
	@%p37 bra 	$L__BB10_18;
	add.s32 	%r3, %r104, -1;
	and.b32  	%r4, %r104, 7;
	add.s32 	%r5, %r4, -1;
	and.b32  	%r6, %r104, 3;
	and.b32  	%r7, %r104, 2147483640;
	and.b32  	%r8, %r104, 1;
$L__BB10_5:
	setp.gt.s32 	%p51, %r104, 0;
	setp.gt.s32 	%p52, %r1, -1;
	setp.lt.s32 	%p53, %r1, %r103;
	and.pred  	%p54, %p52, %p51;
	and.pred  	%p55, %p54, %p53;
	mov.f32 	%f696, 0f00000000;
	mov.f32 	%f697, %f696;
	@%p55 bra 	$L__BB10_7;
$L__BB10_6:
	mul.wide.s32 	%rd95, %r1, 8;
	add.s64 	%rd96, %rd1, %rd95;
	st.global.v2.f32 	[%rd96], {%f696, %f697};
	add.s32 	%r1, %r1, %r2;
	setp.lt.s32 	%p63, %r1, %r106;
	@%p63 bra 	$L__BB10_5;
	bra.uni 	$L__BB10_113;
$L__BB10_7:
	setp.lt.u32 	%p56, %r3, 7;
	mov.f32 	%f697, 0f00000000;
	mov.b32 	%r153, 0;
	mov.f32 	%f696, %f697;
	@%p56 bra 	$L__BB10_10;
	mov.f32 	%f697, 0f00000000;
	mov.b32 	%r151, 0;
$L__BB10_9:
	.pragma "nounroll";
	add.s32 	%r137, %r151, %r1;
	mul.wide.u32 	%rd69, %r137, 8;
	add.s64 	%rd70, %rd3, %rd69;
	mul.wide.u32 	%rd71, %r151, 8;
	add.s64 	%rd72, %rd2, %rd71;
	ld.global.nc.v2.f32 	{%f399, %f400}, [%rd70];
	ld.global.nc.v2.f32 	{%f401, %f402}, [%rd72];
	mul.f32 	%f403, %f399, %f401;
	mul.f32 	%f404, %f400, %f402;
	sub.f32 	%f405, %f403, %f404;
	mul.f32 	%f406, %f400, %f401;
	fma.rn.f32 	%f407, %f402, %f399, %f406;
	add.f32 	%f408, %f696, %f405;
	add.f32 	%f409, %f697, %f407;
	ld.global.nc.v2.f32 	{%f410, %f411}, [%rd70+8];
	ld.global.nc.v2.f32 	{%f412, %f413}, [%rd72+8];
	mul.f32 	%f414, %f410, %f412;
	mul.f32 	%f415, %f411, %f413;
	sub.f32 	%f416, %f414, %f415;
	mul.f32 	%f417, %f411, %f412;
	fma.rn.f32 	%f418, %f413, %f410, %f417;
	add.f32 	%f419, %f408, %f416;
	add.f32 	%f420, %f409, %f418;
	ld.global.nc.v2.f32 	{%f421, %f422}, [%rd70+16];
	ld.global.nc.v2.f32 	{%f423, %f424}, [%rd72+16];
	mul.f32 	%f425, %f421, %f423;
	mul.f32 	%f426, %f422, %f424;
	sub.f32 	%f427, %f425, %f426;
	mul.f32 	%f428, %f422, %f423;
	fma.rn.f32 	%f429, %f424, %f421, %f428;
	add.f32 	%f430, %f419, %f427;
	add.f32 	%f431, %f420, %f429;
	ld.global.nc.v2.f32 	{%f432, %f433}, [%rd70+24];
	ld.global.nc.v2.f32 	{%f434, %f435}, [%rd72+24];
	mul.f32 	%f436, %f432, %f434;
	mul.f32 	%f437, %f433, %f435;
	sub.f32 	%f438, %f436, %f437;
	mul.f32 	%f439, %f433, %f434;
	fma.rn.f32 	%f440, %f435, %f432, %f439;
	add.f32 	%f441, %f430, %f438;
	add.f32 	%f442, %f431, %f440;
	ld.global.nc.v2.f32 	{%f443, %f444}, [%rd70+32];
	ld.global.nc.v2.f32 	{%f445, %f446}, [%rd72+32];
	mul.f32 	%f447, %f443, %f445;
	mul.f32 	%f448, %f444, %f446;
	sub.f32 	%f449, %f447, %f448;
	mul.f32 	%f450, %f444, %f445;
	fma.rn.f32 	%f451, %f446, %f443, %f450;
	add.f32 	%f452, %f441, %f449;
	add.f32 	%f453, %f442, %f451;
	ld.global.nc.v2.f32 	{%f454, %f455}, [%rd70+40];
	ld.global.nc.v2.f32 	{%f456, %f457}, [%rd72+40];
	mul.f32 	%f458, %f454, %f456;
	mul.f32 	%f459, %f455, %f457;
	sub.f32 	%f460, %f458, %f459;
	mul.f32 	%f461, %f455, %f456;
	fma.rn.f32 	%f462, %f457, %f454, %f461;
	add.f32 	%f463, %f452, %f460;
	add.f32 	%f464, %f453, %f462;
	ld.global.nc.v2.f32 	{%f465, %f466}, [%rd70+48];
	ld.global.nc.v2.f32 	{%f467, %f468}, [%rd72+48];
	mul.f32 	%f469, %f465, %f467;
	mul.f32 	%f470, %f466, %f468;
	sub.f32 	%f471, %f469, %f470;
	mul.f32 	%f472, %f466, %f467;
	fma.rn.f32 	%f473, %f468, %f465, %f472;
	add.f32 	%f474, %f463, %f471;
	add.f32 	%f475, %f464, %f473;
	ld.global.nc.v2.f32 	{%f476, %f477}, [%rd70+56];
	ld.global.nc.v2.f32 	{%f478, %f479}, [%rd72+56];
	mul.f32 	%f480, %f476, %f478;
	mul.f32 	%f481, %f477, %f479;
	sub.f32 	%f482, %f480, %f481;
	mul.f32 	%f483, %f477, %f478;
	fma.rn.f32 	%f484, %f479, %f476, %f483;
	add.f32 	%f696, %f474, %f482;
	add.f32 	%f697, %f475, %f484;
	add.s32 	%r151, %r151, 8;
	setp.eq.s32 	%p57, %r151, %r7;
	mov.u32 	%r153, %r7;
	@%p57 bra 	$L__BB10_10;
	bra.uni 	$L__BB10_9;
$L__BB10_10:
	setp.eq.s32 	%p58, %r4, 0;
	@%p58 bra 	$L__BB10_6;
	setp.lt.u32 	%p59, %r5, 3;
	@%p59 bra 	$L__BB10_13;
	add.s32 	%r138, %r153, %r1;
	mul.wide.u32 	%rd73, %r138, 8;
	add.s64 	%rd74, %rd3, %rd73;
	cvt.u64.u32 	%rd75, %r153;
	mul.wide.u32 	%rd76, %r153, 8;
	add.s64 	%rd77, %rd2, %rd76;
	ld.global.nc.v2.f32 	{%f486, %f487}, [%rd74];
	ld.global.nc.v2.f32 	{%f488, %f489}, [%rd77];
	mul.f32 	%f490, %f486, %f488;
	mul.f32 	%f491, %f487, %f489;
	sub.f32 	%f492, %f490, %f491;
	mul.f32 	%f493, %f487, %f488;
	fma.rn.f32 	%f494, %f489, %f486, %f493;
	add.f32 	%f495, %f696, %f492;
	add.f32 	%f496, %f697, %f494;
	cvt.u64.u32 	%rd78, %r1;
	add.s64 	%rd79, %rd75, %rd78;
	shl.b64 	%rd80, %rd79, 3;
	add.s64 	%rd81, %rd3, %rd80;
	ld.global.nc.v2.f32 	{%f497, %f498}, [%rd81+8];
	ld.global.nc.v2.f32 	{%f499, %f500}, [%rd77+8];
	mul.f32 	%f501, %f497, %f499;
	mul.f32 	%f502, %f498, %f500;
	sub.f32 	%f503, %f501, %f502;
	mul.f32 	%f504, %f498, %f499;
	fma.rn.f32 	%f505, %f500, %f497, %f504;
	add.f32 	%f506, %f495, %f503;
	add.f32 	%f507, %f496, %f505;
	ld.global.nc.v2.f32 	{%f508, %f509}, [%rd81+16];
	ld.global.nc.v2.f32 	{%f510, %f511}, [%rd77+16];
	mul.f32 	%f512, %f508, %f510;
	mul.f32 	%f513, %f509, %f511;
	sub.f32 	%f514, %f512, %f513;
	mul.f32 	%f515, %f509, %f510;
	fma.rn.f32 	%f516, %f511, %f508, %f515;
	add.f32 	%f517, %f506, %f514;
	add.f32 	%f518, %f507, %f516;
	ld.global.nc.v2.f32 	{%f519, %f520}, [%rd81+24];
	ld.global.nc.v2.f32 	{%f521, %f522}, [%rd77+24];
	mul.f32 	%f523, %f519, %f521;
	mul.f32 	%f524, %f520, %f522;
	sub.f32 	%f525, %f523, %f524;
	mul.f32 	%f526, %f520, %f521;
	fma.rn.f32 	%f527, %f522, %f519, %f526;
	add.f32 	%f696, %f517, %f525;
	add.f32 	%f697, %f518, %f527;
	add.s32 	%r153, %r153, 4;
$L__BB10_13:
	setp.eq.s32 	%p60, %r6, 0;
	@%p60 bra 	$L__BB10_6;
	setp.eq.s32 	%p61, %r6, 1;
	@%p61 bra 	$L__BB10_16;
	add.s32 	%r139, %r153, %r1;
	mul.wide.u32 	%rd82, %r139, 8;
	add.s64 	%rd83, %rd3, %rd82;
	cvt.u64.u32 	%rd84, %r153;
	mul.wide.u32 	%rd85, %r153, 8;
	add.s64 	%rd86, %rd2, %rd85;
	ld.global.nc.v2.f32 	{%f529, %f530}, [%rd83];
	ld.global.nc.v2.f32 	{%f531, %f532}, [%rd86];
	mul.f32 	%f533, %f529, %f531;
	mul.f32 	%f534, %f530, %f532;
	sub.f32 	%f535, %f533, %f534;
	mul.f32 	%f536, %f530, %f531;
	fma.rn.f32 	%f537, %f532, %f529, %f536;
	add.f32 	%f538, %f696, %f535;
	add.f32 	%f539, %f697, %f537;
	cvt.u64.u32 	%rd87, %r1;
	add.s64 	%rd88, %rd84, %rd87;
	shl.b64 	%rd89, %rd88, 3;
	add.s64 	%rd90, %rd3, %rd89;
	ld.global.nc.v2.f32 	{%f540, %f541}, [%rd90+8];
	ld.global.nc.v2.f32 	{%f542, %f543}, [%rd86+8];
	mul.f32 	%f544, %f540, %f542;
	mul.f32 	%f545, %f541, %f543;
	sub.f32 	%f546, %f544, %f545;
	mul.f32 	%f547, %f541, %f542;
	fma.rn.f32 	%f548, %f543, %f540, %f547;
	add.f32 	%f696, %f538, %f546;
	add.f32 	%f697, %f539, %f548;
	add.s32 	%r153, %r153, 2;
$L__BB10_16:
	setp.eq.s32 	%p62, %r8, 0;
	@%p62 bra 	$L__BB10_6;
	add.s32 	%r140, %r153, %r1;
	mul.wide.u32 	%rd91, %r140, 8;
	add.s64 	%rd92, %rd3, %rd91;
	mul.wide.u32 	%rd93, %r153, 8;
	add.s64 	%rd94, %rd2, %rd93;
	ld.global.nc.v2.f32 	{%f549, %f550}, [%rd92];
	ld.global.nc.v2.f32 	{%f551, %f552}, [%rd94];
	mul.f32 	%f553, %f549, %f551;
	mul.f32 	%f554, %f550, %f552;
	sub.f32 	%f555, %f553, %f554;
	mul.f32 	%f556, %f550, %f551;
	fma.rn.f32 	%f557, %f552, %f549, %f556;
	add.f32 	%f696, %f696, %f555;
	add.f32 	%f697, %f697, %f557;
	bra.uni 	$L__BB10_6;
$L__BB10_18:
	add.s32 	%r18, %r104, -1;
	and.b32  	%r19, %r104, 7;
	add.s32 	%r20, %r19, -1;
	and.b32  	%r21, %r104, 3;
	and.b32  	%r22, %r104, 2147483640;
	and.b32  	%r23, %r104, 1;
$L__BB10_19:
	setp.gt.s32 	%p38, %r104, 0;
	setp.gt.s32 	%p39, %r1, -1;
	setp.lt.s32 	%p40, %r1, %r103;
	and.pred  	%p41, %p39, %p38;
	and.pred  	%p42, %p41, %p40;
	mov.f32 	%f712, 0f00000000;
	mov.f32 	%f713, %f712;
	@%p42 bra 	$L__BB10_21;
$L__BB10_20:
	not.b32 	%r133, %r1;
	add.s32 	%r134, %r106, %r133;
	mul.wide.s32 	%rd67, %r134, 8;
	add.s64 	%rd68, %rd1, %rd67;
	st.global.v2.f32 	[%rd68], {%f712, %f713};
	add.s32 	%r1, %r1, %r2;
	setp.lt.s32 	%p50, %r1, %r106;
	@%p50 bra 	$L__BB10_19;
	bra.uni 	$L__BB10_113;
$L__BB10_21:
	setp.lt.u32 	%p43, %r18, 7;
	mov.f32 	%f713, 0f00000000;
	mov.b32 	%r158, 0;
	mov.f32 	%f712, %f713;
	@%p43 bra 	$L__BB10_24;
	mov.f32 	%f713, 0f00000000;
	mov.b32 	%r156, 0;
$L__BB10_23:
	.pragma "nounroll";
	add.s32 	%r129, %r156, %r1;
	mul.wide.u32 	%rd41, %r129, 8;
	add.s64 	%rd42, %rd3, %rd41;
	mul.wide.u32 	%rd43, %r156, 8;
	add.s64 	%rd44, %rd2, %rd43;
	ld.global.nc.v2.f32 	{%f236, %f237}, [%rd42];
	ld.global.nc.v2.f32 	{%f238, %f239}, [%rd44];
	mul.f32 	%f240, %f236, %f238;
	mul.f32 	%f241, %f237, %f239;
	sub.f32 	%f242, %f240, %f241;
	mul.f32 	%f243, %f237, %f238;
	fma.rn.f32 	%f244, %f239, %f236, %f243;
	add.f32 	%f245, %f712, %f242;
	add.f32 	%f246, %f713, %f244;
	ld.global.nc.v2.f32 	{%f247, %f248}, [%rd42+8];
	ld.global.nc.v2.f32 	{%f249, %f250}, [%rd44+8];
	mul.f32 	%f251, %f247, %f249;
	mul.f32 	%f252, %f248, %f250;
	sub.f32 	%f253, %f251, %f252;
	mul.f32 	%f254, %f248, %f249;
	fma.rn.f32 	%f255, %f250, %f247, %f254;
	add.f32 	%f256, %f245, %f253;
	add.f32 	%f257, %f246, %f255;
	ld.global.nc.v2.f32 	{%f258, %f259}, [%rd42+16];
	ld.global.nc.v2.f32 	{%f260, %f261}, [%rd44+16];
	mul.f32 	%f262, %f258, %f260;
	mul.f32 	%f263, %f259, %f261;
	sub.f32 	%f264, %f262, %f263;
	mul.f32 	%f265, %f259, %f260;
	fma.rn.f32 	%f266, %f261, %f258, %f265;
	add.f32 	%f267, %f256, %f264;
	add.f32 	%f268, %f257, %f266;
	ld.global.nc.v2.f32 	{%f269, %f270}, [%rd42+24];
	ld.global.nc.v2.f32 	{%f271, %f272}, [%rd44+24];
	mul.f32 	%f273, %f269, %f271;
	mul.f32 	%f274, %f270, %f272;
	sub.f32 	%f275, %f273, %f274;
	mul.f32 	%f276, %f270, %f271;
	fma.rn.f32 	%f277, %f272, %f269, %f276;
	add.f32 	%f278, %f267, %f275;
	add.f32 	%f279, %f268, %f277;
	ld.global.nc.v2.f32 	{%f280, %f281}, [%rd42+32];
	ld.global.nc.v2.f32 	{%f282, %f283}, [%rd44+32];
	mul.f32 	%f284, %f280, %f282;
	mul.f32 	%f285, %f281, %f283;
	sub.f32 	%f286, %f284, %f285;
	mul.f32 	%f287, %f281, %f282;
	fma.rn.f32 	%f288, %f283, %f280, %f287;
	add.f32 	%f289, %f278, %f286;
	add.f32 	%f290, %f279, %f288;
	ld.global.nc.v2.f32 	{%f291, %f292}, [%rd42+40];
	ld.global.nc.v2.f32 	{%f293, %f294}, [%rd44+40];
	mul.f32 	%f295, %f291, %f293;
	mul.f32 	%f296, %f292, %f294;
	sub.f32 	%f297, %f295, %f296;
	mul.f32 	%f298, %f292, %f293;
	fma.rn.f32 	%f299, %f294, %f291, %f298;
	add.f32 	%f300, %f289, %f297;
	add.f32 	%f301, %f290, %f299;
	ld.global.nc.v2.f32 	{%f302, %f303}, [%rd42+48];
	ld.global.nc.v2.f32 	{%f304, %f305}, [%rd44+48];
	mul.f32 	%f306, %f302, %f304;
	mul.f32 	%f307, %f303, %f305;
	sub.f32 	%f308, %f306, %f307;
	mul.f32 	%f309, %f303, %f304;
	fma.rn.f32 	%f310, %f305, %f302, %f309;
	add.f32 	%f311, %f300, %f308;
	add.f32 	%f312, %f301, %f310;
	ld.global.nc.v2.f32 	{%f313, %f314}, [%rd42+56];
	ld.global.nc.v2.f32 	{%f315, %f316}, [%rd44+56];
	mul.f32 	%f317, %f313, %f315;
	mul.f32 	%f318, %f314, %f316;
	sub.f32 	%f319, %f317, %f318;
	mul.f32 	%f320, %f314, %f315;
	fma.rn.f32 	%f321, %f316, %f313, %f320;
	add.f32 	%f712, %f311, %f319;
	add.f32 	%f713, %f312, %f321;
	add.s32 	%r156, %r156, 8;
	setp.eq.s32 	%p44, %r156, %r22;
	mov.u32 	%r158, %r22;
	@%p44 bra 	$L__BB10_24;
	bra.uni 	$L__BB10_23;
$L__BB10_24:
	setp.eq.s32 	%p45, %r19, 0;
	@%p45 bra 	$L__BB10_20;
	setp.lt.u32 	%p46, %r20, 3;
	@%p46 bra 	$L__BB10_27;
	add.s32 	%r130, %r158, %r1;
	mul.wide.u32 	%rd45, %r130, 8;
	add.s64 	%rd46, %rd3, %rd45;
	cvt.u64.u32 	%rd47, %r158;
	mul.wide.u32 	%rd48, %r158, 8;
	add.s64 	%rd49, %rd2, %rd48;
	ld.global.nc.v2.f32 	{%f323, %f324}, [%rd46];
	ld.global.nc.v2.f32 	{%f325, %f326}, [%rd49];
	mul.f32 	%f327, %f323, %f325;
	mul.f32 	%f328, %f324, %f326;
	sub.f32 	%f329, %f327, %f328;
	mul.f32 	%f330, %f324, %f325;
	fma.rn.f32 	%f331, %f326, %f323, %f330;
	add.f32 	%f332, %f712, %f329;
	add.f32 	%f333, %f713, %f331;
	cvt.u64.u32 	%rd50, %r1;
	add.s64 	%rd51, %rd47, %rd50;
	shl.b64 	%rd52, %rd51, 3;
	add.s64 	%rd53, %rd3, %rd52;
	ld.global.nc.v2.f32 	{%f334, %f335}, [%rd53+8];
	ld.global.nc.v2.f32 	{%f336, %f337}, [%rd49+8];
	mul.f32 	%f338, %f334, %f336;
	mul.f32 	%f339, %f335, %f337;
	sub.f32 	%f340, %f338, %f339;
	mul.f32 	%f341, %f335, %f336;
	fma.rn.f32 	%f342, %f337, %f334, %f341;
	add.f32 	%f343, %f332, %f340;
	add.f32 	%f344, %f333, %f342;
	ld.global.nc.v2.f32 	{%f345, %f346}, [%rd53+16];
	ld.global.nc.v2.f32 	{%f347, %f348}, [%rd49+16];
	mul.f32 	%f349, %f345, %f347;
	mul.f32 	%f350, %f346, %f348;
	sub.f32 	%f351, %f349, %f350;
	mul.f32 	%f352, %f346, %f347;
	fma.rn.f32 	%f353, %f348, %f345, %f352;
	add.f32 	%f354, %f343, %f351;
	add.f32 	%f355, %f344, %f353;
	ld.global.nc.v2.f32 	{%f356, %f357}, [%rd53+24];
	ld.global.nc.v2.f32 	{%f358, %f359}, [%rd49+24];
	mul.f32 	%f360, %f356, %f358;
	mul.f32 	%f361, %f357, %f359;
	sub.f32 	%f362, %f360, %f361;
	mul.f32 	%f363, %f357, %f358;
	fma.rn.f32 	%f364, %f359, %f356, %f363;
	add.f32 	%f712, %f354, %f362;
	add.f32 	%f713, %f355, %f364;
	add.s32 	%r158, %r158, 4;
$L__BB10_27:
	setp.eq.s32 	%p47, %r21, 0;
	@%p47 bra 	$L__BB10_20;
	setp.eq.s32 	%p48, %r21, 1;
	@%p48 bra 	$L__BB10_30;
	add.s32 	%r131, %r158, %r1;
	mul.wide.u32 	%rd54, %r131, 8;
	add.s64 	%rd55, %rd3, %rd54;
	cvt.u64.u32 	%rd56, %r158;
	mul.wide.u32 	%rd57, %r158, 8;
	add.s64 	%rd58, %rd2, %rd57;
	ld.global.nc.v2.f32 	{%f366, %f367}, [%rd55];
	ld.global.nc.v2.f32 	{%f368, %f369}, [%rd58];
	mul.f32 	%f370, %f366, %f368;
	mul.f32 	%f371, %f367, %f369;
	sub.f32 	%f372, %f370, %f371;
	mul.f32 	%f373, %f367, %f368;
	fma.rn.f32 	%f374, %f369, %f366, %f373;
	add.f32 	%f375, %f712, %f372;
	add.f32 	%f376, %f713, %f374;
	cvt.u64.u32 	%rd59, %r1;
	add.s64 	%rd60, %rd56, %rd59;
	shl.b64 	%rd61, %rd60, 3;
	add.s64 	%rd62, %rd3, %rd61;
	ld.global.nc.v2.f32 	{%f377, %f378}, [%rd62+8];
	ld.global.nc.v2.f32 	{%f379, %f380}, [%rd58+8];
	mul.f32 	%f381, %f377, %f379;
	mul.f32 	%f382, %f378, %f380;
	sub.f32 	%f383, %f381, %f382;
	mul.f32 	%f384, %f378, %f379;
	fma.rn.f32 	%f385, %f380, %f377, %f384;
	add.f32 	%f712, %f375, %f383;
	add.f32 	%f713, %f376, %f385;
	add.s32 	%r158, %r158, 2;
$L__BB10_30:
	setp.eq.s32 	%p49, %r23, 0;
	@%p49 bra 	$L__BB10_20;
	add.s32 	%r132, %r158, %r1;
	mul.wide.u32 	%rd63, %r132, 8;
	add.s64 	%rd64, %rd3, %rd63;
	mul.wide.u32 	%rd65, %r158, 8;
	add.s64 	%rd66, %rd2, %rd65;
	ld.global.nc.v2.f32 	{%f386, %f387}, [%rd64];
	ld.global.nc.v2.f32 	{%f388, %f389}, [%rd66];
	mul.f32 	%f390, %f386, %f388;
	mul.f32 	%f391, %f387, %f389;
	sub.f32 	%f392, %f390, %f391;
	mul.f32 	%f393, %f387, %f388;
	fma.rn.f32 	%f394, %f389, %f386, %f393;
	add.f32 	%f712, %f712, %f392;
	add.f32 	%f713, %f713, %f394;
	bra.uni 	$L__BB10_20;
$L__BB10_32:
	setp.lt.s32 	%p4, %r104, 1;
	@%p4 bra 	$L__BB10_59;
	setp.eq.s16 	%p8, %rs1, 0;
	add.s32 	%r33, %r104, -1;
	and.b32  	%r34, %r104, 3;
	shr.u32 	%r113, %r104, 31;
	add.s32 	%r114, %r104, %r113;
	shr.s32 	%r115, %r114, 1;
	neg.s32 	%r116, %r115;
	add.s32 	%r117, %r103, -1;
	shr.u32 	%r118, %r117, 31;
	add.s32 	%r119, %r117, %r118;
	shr.s32 	%r120, %r119, 1;
	sub.s32 	%r121, %r120, %r104;
	add.s32 	%r122, %r121, 2;
	selp.b32 	%r35, %r116, %r122, %p8;
	and.b32  	%r36, %r104, 2147483644;
	and.b32  	%r37, %r104, 1;
$L__BB10_34:
	setp.lt.u32 	%p9, %r33, 3;
	add.s32 	%r39, %r1, %r35;
	mov.f32 	%f729, 0f00000000;
	mov.b32 	%r163, 0;
	mov.f32 	%f728, %f729;
	@%p9 bra 	$L__BB10_45;
	mov.f32 	%f729, 0f00000000;
	mov.b32 	%r161, 0;
$L__BB10_36:
	.pragma "nounroll";
	add.s32 	%r41, %r161, %r39;
	setp.lt.s32 	%p10, %r41, 0;
	setp.ge.s32 	%p11, %r41, %r103;
	mul.wide.u32 	%rd19, %r161, 8;
	add.s64 	%rd4, %rd2, %rd19;
	or.pred  	%p12, %p10, %p11;
	@%p12 bra 	$L__BB10_38;
	mul.wide.u32 	%rd20, %r41, 8;
	add.s64 	%rd21, %rd3, %rd20;
	ld.global.nc.v2.f32 	{%f168, %f169}, [%rd21];
	ld.global.nc.v2.f32 	{%f170, %f171}, [%rd4];
	mul.f32 	%f172, %f168, %f170;
	mul.f32 	%f173, %f169, %f171;
	sub.f32 	%f174, %f172, %f173;
	mul.f32 	%f175, %f169, %f170;
	fma.rn.f32 	%f176, %f171, %f168, %f175;
	add.f32 	%f728, %f728, %f174;
	add.f32 	%f729, %f729, %f176;
$L__BB10_38:
	add.s32 	%r42, %r41, 1;
	setp.lt.s32 	%p13, %r42, 0;
	setp.ge.s32 	%p14, %r42, %r103;
	or.pred  	%p15, %p13, %p14;
	@%p15 bra 	$L__BB10_40;
	mul.wide.u32 	%rd22, %r42, 8;
	add.s64 	%rd23, %rd3, %rd22;
	ld.global.nc.v2.f32 	{%f177, %f178}, [%rd23];
	ld.global.nc.v2.f32 	{%f179, %f180}, [%rd4+8];
	mul.f32 	%f181, %f177, %f179;
	mul.f32 	%f182, %f178, %f180;
	sub.f32 	%f183, %f181, %f182;
	mul.f32 	%f184, %f178, %f179;
	fma.rn.f32 	%f185, %f180, %f177, %f184;
	add.f32 	%f728, %f728, %f183;
	add.f32 	%f729, %f729, %f185;
$L__BB10_40:
	add.s32 	%r43, %r41, 2;
	setp.lt.s32 	%p16, %r43, 0;
	setp.ge.s32 	%p17, %r43, %r103;
	or.pred  	%p18, %p16, %p17;
	@%p18 bra 	$L__BB10_42;
	mul.wide.u32 	%rd24, %r43, 8;
	add.s64 	%rd25, %rd3, %rd24;
	ld.global.nc.v2.f32 	{%f186, %f187}, [%rd25];
	ld.global.nc.v2.f32 	{%f188, %f189}, [%rd4+16];
	mul.f32 	%f190, %f186, %f188;
	mul.f32 	%f191, %f187, %f189;
	sub.f32 	%f192, %f190, %f191;
	mul.f32 	%f193, %f187, %f188;
	fma.rn.f32 	%f194, %f189, %f186, %f193;
	add.f32 	%f728, %f728, %f192;
	add.f32 	%f729, %f729, %f194;
$L__BB10_42:
	add.s32 	%r44, %r41, 3;
	setp.lt.s32 	%p19, %r44, 0;
	setp.ge.s32 	%p20, %r44, %r103;
	or.pred  	%p21, %p19, %p20;
	@%p21 bra 	$L__BB10_44;
	mul.wide.u32 	%rd26, %r44, 8;
	add.s64 	%rd27, %rd3, %rd26;
	ld.global.nc.v2.f32 	{%f195, %f196}, [%rd27];
	ld.global.nc.v2.f32 	{%f197, %f198}, [%rd4+24];
	mul.f32 	%f199, %f195, %f197;
	mul.f32 	%f200, %f196, %f198;
	sub.f32 	%f201, %f199, %f200;
	mul.f32 	%f202, %f196, %f197;
	fma.rn.f32 	%f203, %f198, %f195, %f202;
	add.f32 	%f728, %f728, %f201;
	add.f32 	%f729, %f729, %f203;
$L__BB10_44:
	add.s32 	%r161, %r161, 4;
	setp.eq.s32 	%p22, %r161, %r36;
	mov.u32 	%r163, %r36;
	@%p22 bra 	$L__BB10_45;
	bra.uni 	$L__BB10_36;
$L__BB10_45:
	setp.eq.s32 	%p23, %r34, 0;
	@%p23 bra 	$L__BB10_55;
	setp.eq.s32 	%p24, %r34, 1;
	@%p24 bra 	$L__BB10_52;
	add.s32 	%r48, %r163, %r39;
	setp.lt.s32 	%p25, %r48, 0;
	setp.ge.s32 	%p26, %r48, %r103;
	mul.wide.u32 	%rd28, %r163, 8;
	add.s64 	%rd5, %rd2, %rd28;
	or.pred  	%p27, %p25, %p26;
	@%p27 bra 	$L__BB10_49;
	mul.wide.u32 	%rd29, %r48, 8;
	add.s64 	%rd30, %rd3, %rd29;
	ld.global.nc.v2.f32 	{%f205, %f206}, [%rd30];
	ld.global.nc.v2.f32 	{%f207, %f208}, [%rd5];
	mul.f32 	%f209, %f205, %f207;
	mul.f32 	%f210, %f206, %f208;
	sub.f32 	%f211, %f209, %f210;
	mul.f32 	%f212, %f206, %f207;
	fma.rn.f32 	%f213, %f208, %f205, %f212;
	add.f32 	%f728, %f728, %f211;
	add.f32 	%f729, %f729, %f213;
$L__BB10_49:
	add.s32 	%r49, %r48, 1;
	setp.lt.s32 	%p28, %r49, 0;
	setp.ge.s32 	%p29, %r49, %r103;
	or.pred  	%p30, %p28, %p29;
	@%p30 bra 	$L__BB10_51;
	mul.wide.u32 	%rd31, %r49, 8;
	add.s64 	%rd32, %rd3, %rd31;
	ld.global.nc.v2.f32 	{%f214, %f215}, [%rd32];
	ld.global.nc.v2.f32 	{%f216, %f217}, [%rd5+8];
	mul.f32 	%f218, %f214, %f216;
	mul.f32 	%f219, %f215, %f217;
	sub.f32 	%f220, %f218, %f219;
	mul.f32 	%f221, %f215, %f216;
	fma.rn.f32 	%f222, %f217, %f214, %f221;
	add.f32 	%f728, %f728, %f220;
	add.f32 	%f729, %f729, %f222;
$L__BB10_51:
	add.s32 	%r163, %r163, 2;
$L__BB10_52:
	setp.eq.s32 	%p31, %r37, 0;
	@%p31 bra 	$L__BB10_55;
	add.s32 	%r52, %r163, %r39;
	setp.lt.s32 	%p32, %r52, 0;
	setp.ge.s32 	%p33, %r52, %r103;
	or.pred  	%p34, %p32, %p33;
	@%p34 bra 	$L__BB10_55;
	mul.wide.u32 	%rd33, %r52, 8;
	add.s64 	%rd34, %rd3, %rd33;
	mul.wide.u32 	%rd35, %r163, 8;
	add.s64 	%rd36, %rd2, %rd35;
	ld.global.nc.v2.f32 	{%f223, %f224}, [%rd34];
	ld.global.nc.v2.f32 	{%f225, %f226}, [%rd36];
	mul.f32 	%f227, %f223, %f225;
	mul.f32 	%f228, %f224, %f226;
	sub.f32 	%f229, %f227, %f228;
	mul.f32 	%f230, %f224, %f225;
	fma.rn.f32 	%f231, %f226, %f223, %f230;
	add.f32 	%f728, %f728, %f229;
	add.f32 	%f729, %f729, %f231;
$L__BB10_55:
	setp.eq.s16 	%p35, %rs1, 0;
	@%p35 bra 	$L__BB10_56;
	bra.uni 	$L__BB10_58;
$L__BB10_56:
	mul.wide.s32 	%rd39, %r1, 8;
	add.s64 	%rd40, %rd1, %rd39;
	st.global.v2.f32 	[%rd40], {%f728, %f729};
$L__BB10_57:
	add.s32 	%r1, %r1, %r2;
	setp.lt.s32 	%p36, %r1, %r106;
	@%p36 bra 	$L__BB10_34;
	bra.uni 	$L__BB10_113;
$L__BB10_58:
	not.b32 	%r125, %r1;
	add.s32 	%r126, %r106, %r125;
	mul.wide.s32 	%rd37, %r126, 8;
	add.s64 	%rd38, %rd1, %rd37;
	st.global.v2.f32 	[%rd38], {%f728, %f729};
	bra.uni 	$L__BB10_57;
$L__BB10_59:
	setp.eq.s16 	%p5, %rs1, 0;
	@%p5 bra 	$L__BB10_60;
	bra.uni 	$L__BB10_61;
$L__BB10_60:
	mul.wide.s32 	%rd17, %r1, 8;
	add.s64 	%rd18, %rd1, %rd17;
	mov.f32 	%f164, 0f00000000;
	st.global.v2.f32 	[%rd18], {%f164, %f164};
	add.s32 	%r1, %r1, %r2;
	setp.lt.s32 	%p7, %r1, %r106;
	@%p7 bra 	$L__BB10_60;
	bra.uni 	$L__BB10_113;
$L__BB10_61:
	not.b32 	%r111, %r1;
	add.s32 	%r112, %r106, %r111;
	mul.wide.s32 	%rd15, %r112, 8;
	add.s64 	%rd16, %rd1, %rd15;
	mov.f32 	%f163, 0f00000000;
	st.global.v2.f32 	[%rd16], {%f163, %f163};
	add.s32 	%r1, %r1, %r2;
	setp.lt.s32 	%p6, %r1, %r106;
	@%p6 bra 	$L__BB10_61;
	bra.uni 	$L__BB10_113;
$L__BB10_62:
	setp.lt.s32 	%p64, %r104, 1;
	@%p64 bra 	$L__BB10_110;
	setp.ne.s16 	%p68, %rs1, 0;
	@%p68 bra 	$L__BB10_87;
	add.s32 	%r57, %r104, -1;
	and.b32  	%r58, %r104, 3;
	and.b32  	%r59, %r104, 2147483644;
	and.b32  	%r60, %r104, 1;
	neg.s32 	%r61, %r59;
	sub.s32 	%r62, 4, %r104;
	add.s64 	%rd6, %rd2, 16;
$L__BB10_65:
	setp.lt.u32 	%p96, %r57, 3;
	sub.s32 	%r149, %r1, %r104;
	add.s32 	%r64, %r149, 1;
	mov.f32 	%f753, 0f00000000;
	mov.b32 	%r170, 0;
	mov.f32 	%f752, %f753;
	@%p96 bra 	$L__BB10_76;
	add.s32 	%r167, %r62, %r1;
	mov.f32 	%f753, 0f00000000;
	mov.u64 	%rd140, %rd6;
	mov.u32 	%r168, %r61;
$L__BB10_67:
	.pragma "nounroll";
	add.s32 	%r68, %r167, -2;
	add.s32 	%r69, %r167, -3;
	setp.lt.s32 	%p97, %r69, 0;
	setp.ge.s32 	%p98, %r69, %r103;
	or.pred  	%p99, %p97, %p98;
	@%p99 bra 	$L__BB10_69;
	mul.wide.u32 	%rd121, %r69, 8;
	add.s64 	%rd122, %rd3, %rd121;
	ld.global.nc.v2.f32 	{%f630, %f631}, [%rd122];
	ld.global.nc.v2.f32 	{%f632, %f633}, [%rd140+-16];
	mul.f32 	%f634, %f630, %f632;
	mul.f32 	%f635, %f631, %f633;
	sub.f32 	%f636, %f634, %f635;
	mul.f32 	%f637, %f631, %f632;
	fma.rn.f32 	%f638, %f633, %f630, %f637;
	add.f32 	%f752, %f752, %f636;
	add.f32 	%f753, %f753, %f638;
$L__BB10_69:
	setp.lt.s32 	%p100, %r68, 0;
	setp.ge.s32 	%p101, %r68, %r103;
	or.pred  	%p102, %p100, %p101;
	@%p102 bra 	$L__BB10_71;
	mul.wide.u32 	%rd123, %r68, 8;
	add.s64 	%rd124, %rd3, %rd123;
	ld.global.nc.v2.f32 	{%f639, %f640}, [%rd124];
	ld.global.nc.v2.f32 	{%f641, %f642}, [%rd140+-8];
	mul.f32 	%f643, %f639, %f641;
	mul.f32 	%f644, %f640, %f642;
	sub.f32 	%f645, %f643, %f644;
	mul.f32 	%f646, %f640, %f641;
	fma.rn.f32 	%f647, %f642, %f639, %f646;
	add.f32 	%f752, %f752, %f645;
	add.f32 	%f753, %f753, %f647;
$L__BB10_71:
	add.s32 	%r70, %r68, 1;
	setp.lt.s32 	%p103, %r70, 0;
	setp.ge.s32 	%p104, %r70, %r103;
	or.pred  	%p105, %p103, %p104;
	@%p105 bra 	$L__BB10_73;
	mul.wide.u32 	%rd125, %r70, 8;
	add.s64 	%rd126, %rd3, %rd125;
	ld.global.nc.v2.f32 	{%f648, %f649}, [%rd126];
	ld.global.nc.v2.f32 	{%f650, %f651}, [%rd140];
	mul.f32 	%f652, %f648, %f650;
	mul.f32 	%f653, %f649, %f651;
	sub.f32 	%f654, %f652, %f653;
	mul.f32 	%f655, %f649, %f650;
	fma.rn.f32 	%f656, %f651, %f648, %f655;
	add.f32 	%f752, %f752, %f654;
	add.f32 	%f753, %f753, %f656;
$L__BB10_73:
	setp.lt.s32 	%p106, %r167, 0;
	setp.ge.s32 	%p107, %r167, %r103;
	or.pred  	%p108, %p106, %p107;
	@%p108 bra 	$L__BB10_75;
	mul.wide.u32 	%rd127, %r167, 8;
	add.s64 	%rd128, %rd3, %rd127;
	ld.global.nc.v2.f32 	{%f657, %f658}, [%rd128];
	ld.global.nc.v2.f32 	{%f659, %f660}, [%rd140+8];
	mul.f32 	%f661, %f657, %f659;
	mul.f32 	%f662, %f658, %f660;
	sub.f32 	%f663, %f661, %f662;
	mul.f32 	%f664, %f658, %f659;
	fma.rn.f32 	%f665, %f660, %f657, %f664;
	add.f32 	%f752, %f752, %f663;
	add.f32 	%f753, %f753, %f665;
$L__BB10_75:
	add.s32 	%r168, %r168, 4;
	add.s64 	%rd140, %rd140, 32;
	add.s32 	%r167, %r167, 4;
	setp.ne.s32 	%p109, %r168, 0;
	mov.u32 	%r170, %r59;
	@%p109 bra 	$L__BB10_67;
$L__BB10_76:
	setp.eq.s32 	%p110, %r58, 0;
	@%p110 bra 	$L__BB10_86;
	setp.eq.s32 	%p111, %r58, 1;
	@%p111 bra 	$L__BB10_83;
	add.s32 	%r74, %r64, %r170;
	setp.lt.s32 	%p112, %r74, 0;
	setp.ge.s32 	%p113, %r74, %r103;
	mul.wide.u32 	%rd129, %r170, 8;
	add.s64 	%rd9, %rd2, %rd129;
	or.pred  	%p114, %p112, %p113;
	@%p114 bra 	$L__BB10_80;
	mul.wide.u32 	%rd130, %r74, 8;
	add.s64 	%rd131, %rd3, %rd130;
	ld.global.nc.v2.f32 	{%f667, %f668}, [%rd131];
	ld.global.nc.v2.f32 	{%f669, %f670}, [%rd9];
	mul.f32 	%f671, %f667, %f669;
	mul.f32 	%f672, %f668, %f670;
	sub.f32 	%f673, %f671, %f672;
	mul.f32 	%f674, %f668, %f669;
	fma.rn.f32 	%f675, %f670, %f667, %f674;
	add.f32 	%f752, %f752, %f673;
	add.f32 	%f753, %f753, %f675;
$L__BB10_80:
	add.s32 	%r75, %r74, 1;
	setp.lt.s32 	%p115, %r75, 0;
	setp.ge.s32 	%p116, %r75, %r103;
	or.pred  	%p117, %p115, %p116;
	@%p117 bra 	$L__BB10_82;
	mul.wide.u32 	%rd132, %r75, 8;
	add.s64 	%rd133, %rd3, %rd132;
	ld.global.nc.v2.f32 	{%f676, %f677}, [%rd133];
	ld.global.nc.v2.f32 	{%f678, %f679}, [%rd9+8];
	mul.f32 	%f680, %f676, %f678;
	mul.f32 	%f681, %f677, %f679;
	sub.f32 	%f682, %f680, %f681;
	mul.f32 	%f683, %f677, %f678;
	fma.rn.f32 	%f684, %f679, %f676, %f683;
	add.f32 	%f752, %f752, %f682;
	add.f32 	%f753, %f753, %f684;
$L__BB10_82:
	add.s32 	%r170, %r170, 2;
$L__BB10_83:
	setp.eq.s32 	%p118, %r60, 0;
	@%p118 bra 	$L__BB10_86;
	add.s32 	%r78, %r64, %r170;
	setp.lt.s32 	%p119, %r78, 0;
	setp.ge.s32 	%p120, %r78, %r103;
	or.pred  	%p121, %p119, %p120;
	@%p121 bra 	$L__BB10_86;
	mul.wide.u32 	%rd134, %r78, 8;
	add.s64 	%rd135, %rd3, %rd134;
	mul.wide.u32 	%rd136, %r170, 8;
	add.s64 	%rd137, %rd2, %rd136;
	ld.global.nc.v2.f32 	{%f685, %f686}, [%rd135];
	ld.global.nc.v2.f32 	{%f687, %f688}, [%rd137];
	mul.f32 	%f689, %f685, %f687;
	mul.f32 	%f690, %f686, %f688;
	sub.f32 	%f691, %f689, %f690;
	mul.f32 	%f692, %f686, %f687;
	fma.rn.f32 	%f693, %f688, %f685, %f692;
	add.f32 	%f752, %f752, %f691;
	add.f32 	%f753, %f753, %f693;
$L__BB10_86:
	mul.wide.s32 	%rd138, %r1, 8;
	add.s64 	%rd139, %rd1, %rd138;
	st.global.v2.f32 	[%rd139], {%f752, %f753};
	add.s32 	%r1, %r1, %r2;
	setp.lt.s32 	%p122, %r1, %r106;
	@%p122 bra 	$L__BB10_65;
	bra.uni 	$L__BB10_113;
$L__BB10_87:
	add.s32 	%r80, %r104, -1;
	and.b32  	%r81, %r104, 3;
	and.b32  	%r82, %r104, 2147483644;
	and.b32  	%r83, %r104, 1;
$L__BB10_88:
	setp.lt.u32 	%p69, %r80, 3;
	sub.s32 	%r144, %r1, %r104;
	add.s32 	%r85, %r144, 1;
	mov.f32 	%f777, 0f00000000;
	mov.b32 	%r174, 0;
	mov.f32 	%f776, %f777;
	@%p69 bra 	$L__BB10_99;
	mov.f32 	%f777, 0f00000000;
	mov.b32 	%r172, 0;
$L__BB10_90:
	.pragma "nounroll";
	add.s32 	%r87, %r85, %r172;
	setp.lt.s32 	%p70, %r87, 0;
	setp.ge.s32 	%p71, %r87, %r103;
	mul.wide.u32 	%rd101, %r172, 8;
	add.s64 	%rd10, %rd2, %rd101;
	or.pred  	%p72, %p70, %p71;
	@%p72 bra 	$L__BB10_92;
	mul.wide.u32 	%rd102, %r87, 8;
	add.s64 	%rd103, %rd3, %rd102;
	ld.global.nc.v2.f32 	{%f563, %f564}, [%rd103];
	ld.global.nc.v2.f32 	{%f565, %f566}, [%rd10];
	mul.f32 	%f567, %f563, %f565;
	mul.f32 	%f568, %f564, %f566;
	sub.f32 	%f569, %f567, %f568;
	mul.f32 	%f570, %f564, %f565;
	fma.rn.f32 	%f571, %f566, %f563, %f570;
	add.f32 	%f776, %f776, %f569;
	add.f32 	%f777, %f777, %f571;
$L__BB10_92:
	add.s32 	%r88, %r87, 1;
	setp.lt.s32 	%p73, %r88, 0;
	setp.ge.s32 	%p74, %r88, %r103;
	or.pred  	%p75, %p73, %p74;
	@%p75 bra 	$L__BB10_94;
	mul.wide.u32 	%rd104, %r88, 8;
	add.s64 	%rd105, %rd3, %rd104;
	ld.global.nc.v2.f32 	{%f572, %f573}, [%rd105];
	ld.global.nc.v2.f32 	{%f574, %f575}, [%rd10+8];
	mul.f32 	%f576, %f572, %f574;
	mul.f32 	%f577, %f573, %f575;
	sub.f32 	%f578, %f576, %f577;
	mul.f32 	%f579, %f573, %f574;
	fma.rn.f32 	%f580, %f575, %f572, %f579;
	add.f32 	%f776, %f776, %f578;
	add.f32 	%f777, %f777, %f580;
$L__BB10_94:
	add.s32 	%r89, %r87, 2;
	setp.lt.s32 	%p76, %r89, 0;
	setp.ge.s32 	%p77, %r89, %r103;
	or.pred  	%p78, %p76, %p77;
	@%p78 bra 	$L__BB10_96;
	mul.wide.u32 	%rd106, %r89, 8;
	add.s64 	%rd107, %rd3, %rd106;
	ld.global.nc.v2.f32 	{%f581, %f582}, [%rd107];
	ld.global.nc.v2.f32 	{%f583, %f584}, [%rd10+16];
	mul.f32 	%f585, %f581, %f583;
	mul.f32 	%f586, %f582, %f584;
	sub.f32 	%f587, %f585, %f586;
	mul.f32 	%f588, %f582, %f583;
	fma.rn.f32 	%f589, %f584, %f581, %f588;
	add.f32 	%f776, %f776, %f587;
	add.f32 	%f777, %f777, %f589;
$L__BB10_96:
	add.s32 	%r90, %r87, 3;
	setp.lt.s32 	%p79, %r90, 0;
	setp.ge.s32 	%p80, %r90, %r103;
	or.pred  	%p81, %p79, %p80;
	@%p81 bra 	$L__BB10_98;
	mul.wide.u32 	%rd108, %r90, 8;
	add.s64 	%rd109, %rd3, %rd108;
	ld.global.nc.v2.f32 	{%f590, %f591}, [%rd109];
	ld.global.nc.v2.f32 	{%f592, %f593}, [%rd10+24];
	mul.f32 	%f594, %f590, %f592;
	mul.f32 	%f595, %f591, %f593;
	sub.f32 	%f596, %f594, %f595;
	mul.f32 	%f597, %f591, %f592;
	fma.rn.f32 	%f598, %f593, %f590, %f597;
	add.f32 	%f776, %f776, %f596;
	add.f32 	%f777, %f777, %f598;
$L__BB10_98:
	add.s32 	%r172, %r172, 4;
	setp.ne.s32 	%p82, %r172, %r82;
	mov.u32 	%r174, %r82;
	@%p82 bra 	$L__BB10_90;
$L__BB10_99:
	setp.eq.s32 	%p83, %r81, 0;
	@%p83 bra 	$L__BB10_109;
	setp.eq.s32 	%p84, %r81, 1;
	@%p84 bra 	$L__BB10_106;
	add.s32 	%r93, %r85, %r174;
	setp.lt.s32 	%p85, %r93, 0;
	setp.ge.s32 	%p86, %r93, %r103;
	mul.wide.u32 	%rd110, %r174, 8;
	add.s64 	%rd11, %rd2, %rd110;
	or.pred  	%p87, %p85, %p86;
	@%p87 bra 	$L__BB10_103;
	mul.wide.u32 	%rd111, %r93, 8;
	add.s64 	%rd112, %rd3, %rd111;
	ld.global.nc.v2.f32 	{%f600, %f601}, [%rd112];
	ld.global.nc.v2.f32 	{%f602, %f603}, [%rd11];
	mul.f32 	%f604, %f600, %f602;
	mul.f32 	%f605, %f601, %f603;
	sub.f32 	%f606, %f604, %f605;
	mul.f32 	%f607, %f601, %f602;
	fma.rn.f32 	%f608, %f603, %f600, %f607;
	add.f32 	%f776, %f776, %f606;
	add.f32 	%f777, %f777, %f608;
$L__BB10_103:
	add.s32 	%r94, %r93, 1;
	setp.lt.s32 	%p88, %r94, 0;
	setp.ge.s32 	%p89, %r94, %r103;
	or.pred  	%p90, %p88, %p89;
	@%p90 bra 	$L__BB10_105;
	mul.wide.u32 	%rd113, %r94, 8;
	add.s64 	%rd114, %rd3, %rd113;
	ld.global.nc.v2.f32 	{%f609, %f610}, [%rd114];
	ld.global.nc.v2.f32 	{%f611, %f612}, [%rd11+8];
	mul.f32 	%f613, %f609, %f611;
	mul.f32 	%f614, %f610, %f612;
	sub.f32 	%f615, %f613, %f614;
	mul.f32 	%f616, %f610, %f611;
	fma.rn.f32 	%f617, %f612, %f609, %f616;
	add.f32 	%f776, %f776, %f615;
	add.f32 	%f777, %f777, %f617;
$L__BB10_105:
	add.s32 	%r174, %r174, 2;
$L__BB10_106:
	setp.eq.s32 	%p91, %r83, 0;
	@%p91 bra 	$L__BB10_109;
	add.s32 	%r97, %r85, %r174;
	setp.lt.s32 	%p92, %r97, 0;
	setp.ge.s32 	%p93, %r97, %r103;
	or.pred  	%p94, %p92, %p93;
	@%p94 bra 	$L__BB10_109;
	mul.wide.u32 	%rd115, %r97, 8;
	add.s64 	%rd116, %rd3, %rd115;
	mul.wide.u32 	%rd117, %r174, 8;
	add.s64 	%rd118, %rd2, %rd117;
	ld.global.nc.v2.f32 	{%f618, %f619}, [%rd116];
	ld.global.nc.v2.f32 	{%f620, %f621}, [%rd118];
	mul.f32 	%f622, %f618, %f620;
	mul.f32 	%f623, %f619, %f621;
	sub.f32 	%f624, %f622, %f623;
	mul.f32 	%f625, %f619, %f620;
	fma.rn.f32 	%f626, %f621, %f618, %f625;
	add.f32 	%f776, %f776, %f624;
	add.f32 	%f777, %f777, %f626;
$L__BB10_109:
	not.b32 	%r146, %r1;
	add.s32 	%r147, %r106, %r146;
	mul.wide.s32 	%rd119, %r147, 8;
	add.s64 	%rd120, %rd1, %rd119;
	st.global.v2.f32 	[%rd120], {%f776, %f777};
	add.s32 	%r1, %r1, %r2;
	setp.lt.s32 	%p95, %r1, %r106;
	@%p95 bra 	$L__BB10_88;
	bra.uni 	$L__BB10_113;
$L__BB10_110:
	setp.eq.s16 	%p65, %rs1, 0;
	@%p65 bra 	$L__BB10_111;
	bra.uni 	$L__BB10_112;
$L__BB10_111:
	mul.wide.s32 	%rd99, %r1, 8;
	add.s64 	%rd100, %rd1, %rd99;
	mov.f32 	%f559, 0f00000000;
	st.global.v2.f32 	[%rd100], {%f559, %f559};
	add.s32 	%r1, %r1, %r2;
	setp.lt.s32 	%p67, %r1, %r106;
	@%p67 bra 	$L__BB10_111;
	bra.uni 	$L__BB10_113;
$L__BB10_112:
	not.b32 	%r141, %r1;
	add.s32 	%r142, %r106, %r141;
	mul.wide.s32 	%rd97, %r142, 8;
	add.s64 	%rd98, %rd1, %rd97;
	mov.f32 	%f558, 0f00000000;
	st.global.v2.f32 	[%rd98], {%f558, %f558};
	add.s32 	%r1, %r1, %r2;
	setp.lt.s32 	%p66, %r1, %r106;
	@%p66 bra 	$L__BB10_112;
$L__BB10_113:
	ret;

}
	// .globl	_cupy_correlate_complex128
.visible .entry _cupy_correlate_complex128(
	.param .u64 .ptr .align 1 _cupy_correlate_complex128_param_0,
	.param .u32 _cupy_correlate_complex128_param_1,
	.param .u64 .ptr .align 1 _cupy_correlate_complex128_param_2,
	.param .u32 _cupy_correlate_complex128_param_3,
	.param .u32 _cupy_correlate_complex128_param_4,
	.param .u8 _cupy_correlate_complex128_param_5,
	.param .u64 .ptr .align 1 _cupy_correlate_complex128_param_6,
	.param .u32 _cupy_correlate_complex128_param_7
)
.maxntid 512
{
	.reg .pred 	%p<123>;
	.reg .b16 	%rs<2>;
	.reg .b32 	%r<177>;
	.reg .b64 	%rd<141>;
	.reg .b64 	%fd<798>;

	ld.param.u64 	%rd12, [_cupy_correlate_complex128_param_0];
	ld.param.u32 	%r102, [_cupy_correlate_complex128_param_1];
	ld.param.u64 	%rd13, [_cupy_correlate_complex128_param_2];
	ld.param.u32 	%r103, [_cupy_correlate_complex128_param_3];
	ld.param.u32 	%r104, [_cupy_correlate_complex128_param_4];
	ld.param.s8 	%rs1, [_cupy_correlate_complex128_param_5];
	ld.param.u64 	%rd14, [_cupy_correlate_complex128_param_6];
	ld.param.u32 	%r105, [_cupy_correlate_complex128_param_7];
	cvta.to.global.u64 	%rd1, %rd14;
	cvta.to.global.u64 	%rd2, %rd13;
	cvta.to.global.u64 	%rd3, %rd12;
	mov.u32 	%r106, %ctaid.x;
	mov.u32 	%r107, %ntid.x;
	mov.u32 	%r108, %tid.x;
	mad.lo.s32 	%r1, %r106, %r107, %r108;
	mov.u32 	%r109, %nctaid.x;
	mul.lo.s32 	%r2, %r107, %r109;
	setp.ge.s32 	%p1, %r1, %r105;
	@%p1 bra 	$L__BB11_113;
	setp.eq.s32 	%p2, %r104, 1;
	@%p2 bra 	$L__BB11_32;
	setp.ne.s32 	%p3, %r104, 0;
	@%p3 bra 	$L__BB11_62;
	setp.ne.s16 	%p37, %rs1, 0;
	@%p37 bra 	$L__BB11_18;
	add.s32 	%r3, %r103, -1;
	and.b32  	%r4, %r103, 7;
	add.s32 	%r5, %r4, -1;
	and.b32  	%r6, %r103, 3;
	and.b32  	%r7, %r103, 2147483640;
	and.b32  	%r8, %r103, 1;
$L__BB11_5:
	setp.gt.s32 	%p51, %r103, 0;
	setp.gt.s32 	%p52, %r1, -1;
	setp.lt.s32 	%p53, %r1, %r102;
	and.pred  	%p54, %p52, %p51;
	and.pred  	%p55, %p54, %p53;
	mov.f64 	%fd696, 0d0000000000000000;
	mov.f64 	%fd697, %fd696;
	@%p55 bra 	$L__BB11_7;
$L__BB11_6:
	mul.wide.s32 	%rd95, %r1, 16;
	add.s64 	%rd96, %rd1, %rd95;
	st.global.v2.f64 	[%rd96], {%fd696, %fd697};
	add.s32 	%r1, %r1, %r2;
	setp.lt.s32 	%p63, %r1, %r105;
	@%p63 bra 	$L__BB11_5;
	bra.uni 	$L__BB11_113;
$L__BB11_7:
	setp.lt.u32 	%p56, %r3, 7;
	mov.f64 	%fd697, 0d0000000000000000;
	mov.b32 	%r153, 0;
	mov.f64 	%fd696, %fd697;
	@%p56 bra 	$L__BB11_10;
	mov.f64 	%fd697, 0d0000000000000000;
	mov.b32 	%r151, 0;
$L__BB11_9:
	.pragma "nounroll";
	add.s32 	%r136, %r151, %r1;
	mul.wide.u32 	%rd69, %r136, 16;
	add.s64 	%rd70, %rd3, %rd69;
	mul.wide.u32 	%rd71, %r151, 16;
	add.s64 	%rd72, %rd2, %rd71;
	ld.global.nc.v2.f64 	{%fd399, %fd400}, [%rd70];
	ld.global.nc.v2.f64 	{%fd401, %fd402}, [%rd72];
	mul.f64 	%fd403, %fd399, %fd401;
	mul.f64 	%fd404, %fd400, %fd402;
	sub.f64 	%fd405, %fd403, %fd404;
	mul.f64 	%fd406, %fd400, %fd401;
	fma.rn.f64 	%fd407, %fd402, %fd399, %fd406;
	add.f64 	%fd408, %fd696, %fd405;
	add.f64 	%fd409, %fd697, %fd407;
	ld.global.nc.v2.f64 	{%fd410, %fd411}, [%rd70+16];
	ld.global.nc.v2.f64 	{%fd412, %fd413}, [%rd72+16];
	mul.f64 	%fd414, %fd410, %fd412;
	mul.f64 	%fd415, %fd411, %fd413;
	sub.f64 	%fd416, %fd414, %fd415;
	mul.f64 	%fd417, %fd411, %fd412;
	fma.rn.f64 	%fd418, %fd413, %fd410, %fd417;
	add.f64 	%fd419, %fd408, %fd416;
	add.f64 	%fd420, %fd409, %fd418;
	ld.global.nc.v2.f64 	{%fd421, %fd422}, [%rd70+32];
	ld.global.nc.v2.f64 	{%fd423, %fd424}, [%rd72+32];
	mul.f64 	%fd425, %fd421, %fd423;
	mul.f64 	%fd426, %fd422, %fd424;
	sub.f64 	%fd427, %fd425, %fd426;
	mul.f64 	%fd428, %fd422, %fd423;
	fma.rn.f64 	%fd429, %fd424, %fd421, %fd428;
	add.f64 	%fd430, %fd419, %fd427;
	add.f64 	%fd431, %fd420, %fd429;
	ld.global.nc.v2.f64 	{%fd432, %fd433}, [%rd70+48];
	ld.global.nc.v2.f64 	{%fd434, %fd435}, [%rd72+48];
	mul.f64 	%fd436, %fd432, %fd434;
	mul.f64 	%fd437, %fd433, %fd435;
	sub.f64 	%fd438, %fd436, %fd437;
	mul.f64 	%fd439, %fd433, %fd434;
	fma.rn.f64 	%fd440, %fd435, %fd432, %fd439;
	add.f64 	%fd441, %fd430, %fd438;
	add.f64 	%fd442, %fd431, %fd440;
	ld.global.nc.v2.f64 	{%fd443, %fd444}, [%rd70+64];
	ld.global.nc.v2.f64 	{%fd445, %fd446}, [%rd72+64];
	mul.f64 	%fd447, %fd443, %fd445;
	mul.f64 	%fd448, %fd444, %fd446;
	sub.f64 	%fd449, %fd447, %fd448;
	mul.f64 	%fd450, %fd444, %fd445;
	fma.rn.f64 	%fd451, %fd446, %fd443, %fd450;
	add.f64 	%fd452, %fd441, %fd449;
	add.f64 	%fd453, %fd442, %fd451;
	ld.global.nc.v2.f64 	{%fd454, %fd455}, [%rd70+80];
	ld.global.nc.v2.f64 	{%fd456, %fd457}, [%rd72+80];
	mul.f64 	%fd458, %fd454, %fd456;
	mul.f64 	%fd459, %fd455, %fd457;
	sub.f64 	%fd460, %fd458, %fd459;
	mul.f64 	%fd461, %fd455, %fd456;
	fma.rn.f64 	%fd462, %fd457, %fd454, %fd461;
	add.f64 	%fd463, %fd452, %fd460;
	add.f64 	%fd464, %fd453, %fd462;
	ld.global.nc.v2.f64 	{%fd465, %fd466}, [%rd70+96];
	ld.global.nc.v2.f64 	{%fd467, %fd468}, [%rd72+96];
	mul.f64 	%fd469, %fd465, %fd467;
	mul.f64 	%fd470, %fd466, %fd468;
	sub.f64 	%fd471, %fd469, %fd470;
	mul.f64 	%fd472, %fd466, %fd467;
	fma.rn.f64 	%fd473, %fd468, %fd465, %fd472;
	add.f64 	%fd474, %fd463, %fd471;
	add.f64 	%fd475, %fd464, %fd473;
	ld.global.nc.v2.f64 	{%fd476, %fd477}, [%rd70+112];
	ld.global.nc.v2.f64 	{%fd478, %fd479}, [%rd72+112];
	mul.f64 	%fd480, %fd476, %fd478;
	mul.f64 	%fd481, %fd477, %fd479;
	sub.f64 	%fd482, %fd480, %fd481;
	mul.f64 	%fd483, %fd477, %fd478;
	fma.rn.f64 	%fd484, %fd479, %fd476, %fd483;
	add.f64 	%fd696, %fd474, %fd482;
	add.f64 	%fd697, %fd475, %fd484;
	add.s32 	%r151, %r151, 8;
	setp.eq.s32 	%p57, %r151, %r7;
	mov.u32 	%r153, %r7;
	@%p57 bra 	$L__BB11_10;
	bra.uni 	$L__BB11_9;
$L__BB11_10:
	setp.eq.s32 	%p58, %r4, 0;
	@%p58 bra 	$L__BB11_6;
	setp.lt.u32 	%p59, %r5, 3;
	@%p59 bra 	$L__BB11_13;
	add.s32 	%r137, %r153, %r1;
	mul.wide.u32 	%rd73, %r137, 16;
	add.s64 	%rd74, %rd3, %rd73;
	cvt.u64.u32 	%rd75, %r153;
	mul.wide.u32 	%rd76, %r153, 16;
	add.s64 	%rd77, %rd2, %rd76;
	ld.global.nc.v2.f64 	{%fd486, %fd487}, [%rd74];
	ld.global.nc.v2.f64 	{%fd488, %fd489}, [%rd77];
	mul.f64 	%fd490, %fd486, %fd488;
	mul.f64 	%fd491, %fd487, %fd489;
	sub.f64 	%fd492, %fd490, %fd491;
	mul.f64 	%fd493, %fd487, %fd488;
	fma.rn.f64 	%fd494, %fd489, %fd486, %fd493;
	add.f64 	%fd495, %fd696, %fd492;
	add.f64 	%fd496, %fd697, %fd494;
	cvt.u64.u32 	%rd78, %r1;
	add.s64 	%rd79, %rd75, %rd78;
	shl.b64 	%rd80, %rd79, 4;
	add.s64 	%rd81, %rd3, %rd80;
	ld.global.nc.v2.f64 	{%fd497, %fd498}, [%rd81+16];
	ld.global.nc.v2.f64 	{%fd499, %fd500}, [%rd77+16];
	mul.f64 	%fd501, %fd497, %fd499;
	mul.f64 	%fd502, %fd498, %fd500;
	sub.f64 	%fd503, %fd501, %fd502;
	mul.f64 	%fd504, %fd498, %fd499;
	fma.rn.f64 	%fd505, %fd500, %fd497, %fd504;
	add.f64 	%fd506, %fd495, %fd503;
	add.f64 	%fd507, %fd496, %fd505;
	ld.global.nc.v2.f64 	{%fd508, %fd509}, [%rd81+32];
	ld.global.nc.v2.f64 	{%fd510, %fd511}, [%rd77+32];
	mul.f64 	%fd512, %fd508, %fd510;
	mul.f64 	%fd513, %fd509, %fd511;
	sub.f64 	%fd514, %fd512, %fd513;
	mul.f64 	%fd515, %fd509, %fd510;
	fma.rn.f64 	%fd516, %fd511, %fd508, %fd515;
	add.f64 	%fd517, %fd506, %fd514;
	add.f64 	%fd518, %fd507, %fd516;
	ld.global.nc.v2.f64 	{%fd519, %fd520}, [%rd81+48];
	ld.global.nc.v2.f64 	{%fd521, %fd522}, [%rd77+48];
	mul.f64 	%fd523, %fd519, %fd521;
	mul.f64 	%fd524, %fd520, %fd522;
	sub.f64 	%fd525, %fd523, %fd524;
	mul.f64 	%fd526, %fd520, %fd521;
	fma.rn.f64 	%fd527, %fd522, %fd519, %fd526;
	add.f64 	%fd696, %fd517, %fd525;
	add.f64 	%fd697, %fd518, %fd527;
	add.s32 	%r153, %r153, 4;
$L__BB11_13:
	setp.eq.s32 	%p60, %r6, 0;
	@%p60 bra 	$L__BB11_6;
	setp.eq.s32 	%p61, %r6, 1;
	@%p61 bra 	$L__BB11_16;
	add.s32 	%r138, %r153, %r1;
	mul.wide.u32 	%rd82, %r138, 16;
	add.s64 	%rd83, %rd3, %rd82;
	cvt.u64.u32 	%rd84, %r153;
	mul.wide.u32 	%rd85, %r153, 16;
	add.s64 	%rd86, %rd2, %rd85;
	ld.global.nc.v2.f64 	{%fd529, %fd530}, [%rd83];
	ld.global.nc.v2.f64 	{%fd531, %fd532}, [%rd86];
	mul.f64 	%fd533, %fd529, %fd531;
	mul.f64 	%fd534, %fd530, %fd532;
	sub.f64 	%fd535, %fd533, %fd534;
	mul.f64 	%fd536, %fd530, %fd531;
	fma.rn.f64 	%fd537, %fd532, %fd529, %fd536;
	add.f64 	%fd538, %fd696, %fd535;
	add.f64 	%fd539, %fd697, %fd537;
	cvt.u64.u32 	%rd87, %r1;
	add.s64 	%rd88, %rd84, %rd87;
	shl.b64 	%rd89, %rd88, 4;
	add.s64 	%rd90, %rd3, %rd89;
	ld.global.nc.v2.f64 	{%fd540, %fd541}, [%rd90+16];
	ld.global.nc.v2.f64 	{%fd542, %fd543}, [%rd86+16];
	mul.f64 	%fd544, %fd540, %fd542;
	mul.f64 	%fd545, %fd541, %fd543;
	sub.f64 	%fd546, %fd544, %fd545;
	mul.f64 	%fd547, %fd541, %fd542;
	fma.rn.f64 	%fd548, %fd543, %fd540, %fd547;
	add.f64 	%fd696, %fd538, %fd546;
	add.f64 	%fd697, %fd539, %fd548;
	add.s32 	%r153, %r153, 2;
$L__BB11_16:
	setp.eq.s32 	%p62, %r8, 0;
	@%p62 bra 	$L__BB11_6;
	add.s32 	%r139, %r153, %r1;
	mul.wide.u32 	%rd91, %r139, 16;
	add.s64 	%rd92, %rd3, %rd91;
	mul.wide.u32 	%rd93, %r153, 16;
	add.s64 	%rd94, %rd2, %rd93;
	ld.global.nc.v2.f64 	{%fd549, %fd550}, [%rd92];
	ld.global.nc.v2.f64 	{%fd551, %fd552}, [%rd94];
	mul.f64 	%fd553, %fd549, %fd551;
	mul.f64 	%fd554, %fd550, %fd552;
	sub.f64 	%fd555, %fd553, %fd554;
	mul.f64 	%fd556, %fd550, %fd551;
	fma.rn.f64 	%fd557, %fd552, %fd549, %fd556;
	add.f64 	%fd696, %fd696, %fd555;
	add.f64 	%fd697, %fd697, %fd557;
	bra.uni 	$L__BB11_6;
$L__BB11_18:
	add.s32 	%r18, %r103, -1;
	and.b32  	%r19, %r103, 7;
	add.s32 	%r20, %r19, -1;
	and.b32  	%r21, %r103, 3;
	and.b32  	%r22, %r103, 2147483640;
	and.b32  	%r23, %r103, 1;
$L__BB11_19:
	setp.gt.s32 	%p38, %r103, 0;
	setp.gt.s32 	%p39, %r1, -1;
	setp.lt.s32 	%p40, %r1, %r102;
	and.pred  	%p41, %p39, %p38;
	and.pred  	%p42, %p41, %p40;
	mov.f64 	%fd712, 0d0000000000000000;
	mov.f64 	%fd713, %fd712;
	@%p42 bra 	$L__BB11_21;
$L__BB11_20:
	not.b32 	%r132, %r1;
	add.s32 	%r133, %r105, %r132;
	mul.wide.s32 	%rd67, %r133, 16;
	add.s64 	%rd68, %rd1, %rd67;
	st.global.v2.f64 	[%rd68], {%fd712, %fd713};
	add.s32 	%r1, %r1, %r2;
	setp.lt.s32 	%p50, %r1, %r105;
	@%p50 bra 	$L__BB11_19;
	bra.uni 	$L__BB11_113;
$L__BB11_21:
	setp.lt.u32 	%p43, %r18, 7;
	mov.f64 	%fd713, 0d0000000000000000;
	mov.b32 	%r158, 0;
	mov.f64 	%fd712, %fd713;
	@%p43 bra 	$L__BB11_24;
	mov.f64 	%fd713, 0d0000000000000000;
	mov.b32 	%r156, 0;
$L__BB11_23:
	.pragma "nounroll";
	add.s32 	%r128, %r156, %r1;
	mul.wide.u32 	%rd41, %r128, 16;
	add.s64 	%rd42, %rd3, %rd41;
	mul.wide.u32 	%rd43, %r156, 16;
	add.s64 	%rd44, %rd2, %rd43;
	ld.global.nc.v2.f64 	{%fd236, %fd237}, [%rd42];
	ld.global.nc.v2.f64 	{%fd238, %fd239}, [%rd44];
	mul.f64 	%fd240, %fd236, %fd238;
	mul.f64 	%fd241, %fd237, %fd239;
	sub.f64 	%fd242, %fd240, %fd241;
	mul.f64 	%fd243, %fd237, %fd238;
	fma.rn.f64 	%fd244, %fd239, %fd236, %fd243;
	add.f64 	%fd245, %fd712, %fd242;
	add.f64 	%fd246, %fd713, %fd244;
	ld.global.nc.v2.f64 	{%fd247, %fd248}, [%rd42+16];
	ld.global.nc.v2.f64 	{%fd249, %fd250}, [%rd44+16];
	mul.f64 	%fd251, %fd247, %fd249;
	mul.f64 	%fd252, %fd248, %fd250;
	sub.f64 	%fd253, %fd251, %fd252;
	mul.f64 	%fd254, %fd248, %fd249;
	fma.rn.f64 	%fd255, %fd250, %fd247, %fd254;
	add.f64 	%fd256, %fd245, %fd253;
	add.f64 	%fd257, %fd246, %fd255;
	ld.global.nc.v2.f64 	{%fd258, %fd259}, [%rd42+32];
	ld.global.nc.v2.f64 	{%fd260, %fd261}, [%rd44+32];
	mul.f64 	%fd262, %fd258, %fd260;
	mul.f64 	%fd263, %fd259, %fd261;
	sub.f64 	%fd264, %fd262, %fd263;
	mul.f64 	%fd265, %fd259, %fd260;
	fma.rn.f64 	%fd266, %fd261, %fd258, %fd265;
	add.f64 	%fd267, %fd256, %fd264;
	add.f64 	%fd268, %fd257, %fd266;
	ld.global.nc.v2.f64 	{%fd269, %fd270}, [%rd42+48];
	ld.global.nc.v2.f64 	{%fd271, %fd272}, [%rd44+48];
	mul.f64 	%fd273, %fd269, %fd271;
	mul.f64 	%fd274, %fd270, %fd272;
	sub.f64 	%fd275, %fd273, %fd274;
	mul.f64 	%fd276, %fd270, %fd271;
	fma.rn.f64 	%fd277, %fd272, %fd269, %fd276;
	add.f64 	%fd278, %fd267, %fd275;
	add.f64 	%fd279, %fd268, %fd277;
	ld.global.nc.v2.f64 	{%fd280, %fd281}, [%rd42+64];
	ld.global.nc.v2.f64 	{%fd282, %fd283}, [%rd44+64];
	mul.f64 	%fd284, %fd280, %fd282;
	mul.f64 	%fd285, %fd281, %fd283;
	sub.f64 	%fd286, %fd284, %fd285;
	mul.f64 	%fd287, %fd281, %fd282;
	fma.rn.f64 	%fd288, %fd283, %fd280, %fd287;
	add.f64 	%fd289, %fd278, %fd286;
	add.f64 	%fd290, %fd279, %fd288;
	ld.global.nc.v2.f64 	{%fd291, %fd292}, [%rd42+80];
	ld.global.nc.v2.f64 	{%fd293, %fd294}, [%rd44+80];
	mul.f64 	%fd295, %fd291, %fd293;
	mul.f64 	%fd296, %fd292, %fd294;
	sub.f64 	%fd297, %fd295, %fd296;
	mul.f64 	%fd298, %fd292, %fd293;
	fma.rn.f64 	%fd299, %fd294, %fd291, %fd298;
	add.f64 	%fd300, %fd289, %fd297;
	add.f64 	%fd301, %fd290, %fd299;
	ld.global.nc.v2.f64 	{%fd302, %fd303}, [%rd42+96];
	ld.global.nc.v2.f64 	{%fd304, %fd305}, [%rd44+96];
	mul.f64 	%fd306, %fd302, %fd304;
	mul.f64 	%fd307, %fd303, %fd305;
	sub.f64 	%fd308, %fd306, %fd307;
	mul.f64 	%fd309, %fd303, %fd304;
	fma.rn.f64 	%fd310, %fd305, %fd302, %fd309;
	add.f64 	%fd311, %fd300, %fd308;
	add.f64 	%fd312, %fd301, %fd310;
	ld.global.nc.v2.f64 	{%fd313, %fd314}, [%rd42+112];
	ld.global.nc.v2.f64 	{%fd315, %fd316}, [%rd44+112];
	mul.f64 	%fd317, %fd313, %fd315;
	mul.f64 	%fd318, %fd314, %fd316;
	sub.f64 	%fd319, %fd317, %fd318;
	mul.f64 	%fd320, %fd314, %fd315;
	fma.rn.f64 	%fd321, %fd316, %fd313, %fd320;
	add.f64 	%fd712, %fd311, %fd319;
	add.f64 	%fd713, %fd312, %fd321;
	add.s32 	%r156, %r156, 8;
	setp.eq.s32 	%p44, %r156, %r22;
	mov.u32 	%r158, %r22;
	@%p44 bra 	$L__BB11_24;
	bra.uni 	$L__BB11_23;
$L__BB11_24:
	setp.eq.s32 	%p45, %r19, 0;
	@%p45 bra 	$L__BB11_20;
	setp.lt.u32 	%p46, %r20, 3;
	@%p46 bra 	$L__BB11_27;
	add.s32 	%r129, %r158, %r1;
	mul.wide.u32 	%rd45, %r129, 16;
	add.s64 	%rd46, %rd3, %rd45;
	cvt.u64.u32 	%rd47, %r158;
	mul.wide.u32 	%rd48, %r158, 16;
	add.s64 	%rd49, %rd2, %rd48;
	ld.global.nc.v2.f64 	{%fd323, %fd324}, [%rd46];
	ld.global.nc.v2.f64 	{%fd325, %fd326}, [%rd49];
	mul.f64 	%fd327, %fd323, %fd325;
	mul.f64 	%fd328, %fd324, %fd326;
	sub.f64 	%fd329, %fd327, %fd328;
	mul.f64 	%fd330, %fd324, %fd325;
	fma.rn.f64 	%fd331, %fd326, %fd323, %fd330;
	add.f64 	%fd332, %fd712, %fd329;
	add.f64 	%fd333, %fd713, %fd331;
	cvt.u64.u32 	%rd50, %r1;
	add.s64 	%rd51, %rd47, %rd50;
	shl.b64 	%rd52, %rd51, 4;
	add.s64 	%rd53, %rd3, %rd52;
	ld.global.nc.v2.f64 	{%fd334, %fd335}, [%rd53+16];
	ld.global.nc.v2.f64 	{%fd336, %fd337}, [%rd49+16];
	mul.f64 	%fd338, %fd334, %fd336;
	mul.f64 	%fd339, %fd335, %fd337;
	sub.f64 	%fd340, %fd338, %fd339;
	mul.f64 	%fd341, %fd335, %fd336;
	fma.rn.f64 	%fd342, %fd337, %fd334, %fd341;
	add.f64 	%fd343, %fd332, %fd340;
	add.f64 	%fd344, %fd333, %fd342;
	ld.global.nc.v2.f64 	{%fd345, %fd346}, [%rd53+32];
	ld.global.nc.v2.f64 	{%fd347, %fd348}, [%rd49+32];
	mul.f64 	%fd349, %fd345, %fd347;
	mul.f64 	%fd350, %fd346, %fd348;
	sub.f64 	%fd351, %fd349, %fd350;
	mul.f64 	%fd352, %fd346, %fd347;
	fma.rn.f64 	%fd353, %fd348, %fd345, %fd352;
	add.f64 	%fd354, %fd343, %fd351;
	add.f64 	%fd355, %fd344, %fd353;
	ld.global.nc.v2.f64 	{%fd356, %fd357}, [%rd53+48];
	ld.global.nc.v2.f64 	{%fd358, %fd359}, [%rd49+48];
	mul.f64 	%fd360, %fd356, %fd358;
	mul.f64 	%fd361, %fd357, %fd359;
	sub.f64 	%fd362, %fd360, %fd361;
	mul.f64 	%fd363, %fd357, %fd358;
	fma.rn.f64 	%fd364, %fd359, %fd356, %fd363;
	add.f64 	%fd712, %fd354, %fd362;
	add.f64 	%fd713, %fd355, %fd364;
	add.s32 	%r158, %r158, 4;
$L__BB11_27:
	setp.eq.s32 	%p47, %r21, 0;
	@%p47 bra 	$L__BB11_20;
	setp.eq.s32 	%p48, %r21, 1;
	@%p48 bra 	$L__BB11_30;
	add.s32 	%r130, %r158, %r1;
	mul.wide.u32 	%rd54, %r130, 16;
	add.s64 	%rd55, %rd3, %rd54;
	cvt.u64.u32 	%rd56, %r158;
	mul.wide.u32 	%rd57, %r158, 16;
	add.s64 	%rd58, %rd2, %rd57;
	ld.global.nc.v2.f64 	{%fd366, %fd367}, [%rd55];
	ld.global.nc.v2.f64 	{%fd368, %fd369}, [%rd58];
	mul.f64 	%fd370, %fd366, %fd368;
	mul.f64 	%fd371, %fd367, %fd369;
	sub.f64 	%fd372, %fd370, %fd371;
	mul.f64 	%fd373, %fd367, %fd368;
	fma.rn.f64 	%fd374, %fd369, %fd366, %fd373;
	add.f64 	%fd375, %fd712, %fd372;
	add.f64 	%fd376, %fd713, %fd374;
	cvt.u64.u32 	%rd59, %r1;
	add.s64 	%rd60, %rd56, %rd59;
	shl.b64 	%rd61, %rd60, 4;
	add.s64 	%rd62, %rd3, %rd61;
	ld.global.nc.v2.f64 	{%fd377, %fd378}, [%rd62+16];
	ld.global.nc.v2.f64 	{%fd379, %fd380}, [%rd58+16];
	mul.f64 	%fd381, %fd377, %fd379;
	mul.f64 	%fd382, %fd378, %fd380;
	sub.f64 	%fd383, %fd381, %fd382;
	mul.f64 	%fd384, %fd378, %fd379;
	fma.rn.f64 	%fd385, %fd380, %fd377, %fd384;
	add.f64 	%fd712, %fd375, %fd383;
	add.f64 	%fd713, %fd376, %fd385;
	add.s32 	%r158, %r158, 2;
$L__BB11_30:
	setp.eq.s32 	%p49, %r23, 0;
	@%p49 bra 	$L__BB11_20;
	add.s32 	%r131, %r158, %r1;
	mul.wide.u32 	%rd63, %r131, 16;
	add.s64 	%rd64, %rd3, %rd63;
	mul.wide.u32 	%rd65, %r158, 16;
	add.s64 	%rd66, %rd2, %rd65;
	ld.global.nc.v2.f64 	{%fd386, %fd387}, [%rd64];
	ld.global.nc.v2.f64 	{%fd388, %fd389}, [%rd66];
	mul.f64 	%fd390, %fd386, %fd388;
	mul.f64 	%fd391, %fd387, %fd389;
	sub.f64 	%fd392, %fd390, %fd391;
	mul.f64 	%fd393, %fd387, %fd388;
	fma.rn.f64 	%fd394, %fd389, %fd386, %fd393;
	add.f64 	%fd712, %fd712, %fd392;
	add.f64 	%fd713, %fd713, %fd394;
	bra.uni 	$L__BB11_20;
$L__BB11_32:
	setp.lt.s32 	%p4, %r103, 1;
	@%p4 bra 	$L__BB11_59;
	setp.eq.s16 	%p8, %rs1, 0;
	add.s32 	%r33, %r103, -1;
	and.b32  	%r34, %r103, 3;
	shr.u32 	%r112, %r103, 31;
	add.s32 	%r113, %r103, %r112;
	shr.s32 	%r114, %r113, 1;
	neg.s32 	%r115, %r114;
	add.s32 	%r116, %r102, -1;
	shr.u32 	%r117, %r116, 31;
	add.s32 	%r118, %r116, %r117;
	shr.s32 	%r119, %r118, 1;
	sub.s32 	%r120, %r119, %r103;
	add.s32 	%r121, %r120, 2;
	selp.b32 	%r35, %r115, %r121, %p8;
	and.b32  	%r36, %r103, 2147483644;
	and.b32  	%r37, %r103, 1;
$L__BB11_34:
	setp.lt.u32 	%p9, %r33, 3;
	add.s32 	%r39, %r1, %r35;
	mov.f64 	%fd729, 0d0000000000000000;
	mov.b32 	%r163, 0;
	mov.f64 	%fd728, %fd729;
	@%p9 bra 	$L__BB11_45;
	mov.f64 	%fd729, 0d0000000000000000;
	mov.b32 	%r161, 0;
$L__BB11_36:
	.pragma "nounroll";
	add.s32 	%r41, %r161, %r39;
	setp.lt.s32 	%p10, %r41, 0;
	setp.ge.s32 	%p11, %r41, %r102;
	mul.wide.u32 	%rd19, %r161, 16;
	add.s64 	%rd4, %rd2, %rd19;
	or.pred  	%p12, %p10, %p11;
	@%p12 bra 	$L__BB11_38;
	mul.wide.u32 	%rd20, %r41, 16;
	add.s64 	%rd21, %rd3, %rd20;
	ld.global.nc.v2.f64 	{%fd168, %fd169}, [%rd21];
	ld.global.nc.v2.f64 	{%fd170, %fd171}, [%rd4];
	mul.f64 	%fd172, %fd168, %fd170;
	mul.f64 	%fd173, %fd169, %fd171;
	sub.f64 	%fd174, %fd172, %fd173;
	mul.f64 	%fd175, %fd169, %fd170;
	fma.rn.f64 	%fd176, %fd171, %fd168, %fd175;
	add.f64 	%fd728, %fd728, %fd174;
	add.f64 	%fd729, %fd729, %fd176;
$L__BB11_38:
	add.s32 	%r42, %r41, 1;
	setp.lt.s32 	%p13, %r42, 0;
	setp.ge.s32 	%p14, %r42, %r102;
	or.pred  	%p15, %p13, %p14;
	@%p15 bra 	$L__BB11_40;
	mul.wide.u32 	%rd22, %r42, 16;
	add.s64 	%rd23, %rd3, %rd22;
	ld.global.nc.v2.f64 	{%fd177, %fd178}, [%rd23];
	ld.global.nc.v2.f64 	{%fd179, %fd180}, [%rd4+16];
	mul.f64 	%fd181, %fd177, %fd179;
	mul.f64 	%fd182, %fd178, %fd180;
	sub.f64 	%fd183, %fd181, %fd182;
	mul.f64 	%fd184, %fd178, %fd179;
	fma.rn.f64 	%fd185, %fd180, %fd177, %fd184;
	add.f64 	%fd728, %fd728, %fd183;
	add.f64 	%fd729, %fd729, %fd185;
$L__BB11_40:
	add.s32 	%r43, %r41, 2;
	setp.lt.s32 	%p16, %r43, 0;
	setp.ge.s32 	%p17, %r43, %r102;
	or.pred  	%p18, %p16, %p17;
	@%p18 bra 	$L__BB11_42;
	mul.wide.u32 	%rd24, %r43, 16;
	add.s64 	%rd25, %rd3, %rd24;
	ld.global.nc.v2.f64 	{%fd186, %fd187}, [%rd25];
	ld.global.nc.v2.f64 	{%fd188, %fd189}, [%rd4+32];
	mul.f64 	%fd190, %fd186, %fd188;
	mul.f64 	%fd191, %fd187, %fd189;
	sub.f64 	%fd192, %fd190, %fd191;
	mul.f64 	%fd193, %fd187, %fd188;
	fma.rn.f64 	%fd194, %fd189, %fd186, %fd193;
	add.f64 	%fd728, %fd728, %fd192;
	add.f64 	%fd729, %fd729, %fd194;
$L__BB11_42:
	add.s32 	%r44, %r41, 3;
	setp.lt.s32 	%p19, %r44, 0;
	setp.ge.s32 	%p20, %r44, %r102;
	or.pred  	%p21, %p19, %p20;
	@%p21 bra 	$L__BB11_44;
	mul.wide.u32 	%rd26, %r44, 16;
	add.s64 	%rd27, %rd3, %rd26;
	ld.global.nc.v2.f64 	{%fd195, %fd196}, [%rd27];
	ld.global.nc.v2.f64 	{%fd197, %fd198}, [%rd4+48];
	mul.f64 	%fd199, %fd195, %fd197;
	mul.f64 	%fd200, %fd196, %fd198;
	sub.f64 	%fd201, %fd199, %fd200;
	mul.f64 	%fd202, %fd196, %fd197;
	fma.rn.f64 	%fd203, %fd198, %fd195, %fd202;
	add.f64 	%fd728, %fd728, %fd201;
	add.f64 	%fd729, %fd729, %fd203;
$L__BB11_44:
	add.s32 	%r161, %r161, 4;
	setp.eq.s32 	%p22, %r161, %r36;
	mov.u32 	%r163, %r36;
	@%p22 bra 	$L__BB11_45;
	bra.uni 	$L__BB11_36;
$L__BB11_45:
	setp.eq.s32 	%p23, %r34, 0;
	@%p23 bra 	$L__BB11_55;
	setp.eq.s32 	%p24, %r34, 1;
	@%p24 bra 	$L__BB11_52;
	add.s32 	%r48, %r163, %r39;
	setp.lt.s32 	%p25, %r48, 0;
	setp.ge.s32 	%p26, %r48, %r102;
	mul.wide.u32 	%rd28, %r163, 16;
	add.s64 	%rd5, %rd2, %rd28;
	or.pred  	%p27, %p25, %p26;
	@%p27 bra 	$L__BB11_49;
	mul.wide.u32 	%rd29, %r48, 16;
	add.s64 	%rd30, %rd3, %rd29;
	ld.global.nc.v2.f64 	{%fd205, %fd206}, [%rd30];
	ld.global.nc.v2.f64 	{%fd207, %fd208}, [%rd5];
	mul.f64 	%fd209, %fd205, %fd207;
	mul.f64 	%fd210, %fd206, %fd208;
	sub.f64 	%fd211, %fd209, %fd210;
	mul.f64 	%fd212, %fd206, %fd207;
	fma.rn.f64 	%fd213, %fd208, %fd205, %fd212;
	add.f64 	%fd728, %fd728, %fd211;
	add.f64 	%fd729, %fd729, %fd213;
$L__BB11_49:
	add.s32 	%r49, %r48, 1;
	setp.lt.s32 	%p28, %r49, 0;
	setp.ge.s32 	%p29, %r49, %r102;
	or.pred  	%p30, %p28, %p29;
	@%p30 bra 	$L__BB11_51;
	mul.wide.u32 	%rd31, %r49, 16;
	add.s64 	%rd32, %rd3, %rd31;
	ld.global.nc.v2.f64 	{%fd214, %fd215}, [%rd32];
	ld.global.nc.v2.f64 	{%fd216, %fd217}, [%rd5+16];
	mul.f64 	%fd218, %fd214, %fd216;
	mul.f64 	%fd219, %fd215, %fd217;
	sub.f64 	%fd220, %fd218, %fd219;
	mul.f64 	%fd221, %fd215, %fd216;
	fma.rn.f64 	%fd222, %fd217, %fd214, %fd221;
	add.f64 	%fd728, %fd728, %fd220;
	add.f64 	%fd729, %fd729, %fd222;
$L__BB11_51:
	add.s32 	%r163, %r163, 2;
$L__BB11_52:
	setp.eq.s32 	%p31, %r37, 0;
	@%p31 bra 	$L__BB11_55;
	add.s32 	%r52, %r163, %r39;
	setp.lt.s32 	%p32, %r52, 0;
	setp.ge.s32 	%p33, %r52, %r102;
	or.pred  	%p34, %p32, %p33;
	@%p34 bra 	$L__BB11_55;
	mul.wide.u32 	%rd33, %r52, 16;
	add.s64 	%rd34, %rd3, %rd33;
	mul.wide.u32 	%rd35, %r163, 16;
	add.s64 	%rd36, %rd2, %rd35;
	ld.global.nc.v2.f64 	{%fd223, %fd224}, [%rd34];
	ld.global.nc.v2.f64 	{%fd225, %fd226}, [%rd36];
	mul.f64 	%fd227, %fd223, %fd225;
	mul.f64 	%fd228, %fd224, %fd226;
	sub.f64 	%fd229, %fd227, %fd228;
	mul.f64 	%fd230, %fd224, %fd225;
	fma.rn.f64 	%fd231, %fd226, %fd223, %fd230;
	add.f64 	%fd728, %fd728, %fd229;
	add.f64 	%fd729, %fd729, %fd231;
$L__BB11_55:
	setp.eq.s16 	%p35, %rs1, 0;
	@%p35 bra 	$L__BB11_56;
	bra.uni 	$L__BB11_58;
$L__BB11_56:
	mul.wide.s32 	%rd39, %r1, 16;
	add.s64 	%rd40, %rd1, %rd39;
	st.global.v2.f64 	[%rd40], {%fd728, %fd729};
$L__BB11_57:
	add.s32 	%r1, %r1, %r2;
	setp.lt.s32 	%p36, %r1, %r105;
	@%p36 bra 	$L__BB11_34;
	bra.uni 	$L__BB11_113;
$L__BB11_58:
	not.b32 	%r124, %r1;
	add.s32 	%r125, %r105, %r124;
	mul.wide.s32 	%rd37, %r125, 16;
	add.s64 	%rd38, %rd1, %rd37;
	st.global.v2.f64 	[%rd38], {%fd728, %fd729};
	bra.uni 	$L__BB11_57;
$L__BB11_59:
	setp.eq.s16 	%p5, %rs1, 0;
	@%p5 bra 	$L__BB11_60;
	bra.uni 	$L__BB11_61;
$L__BB11_60:
	mul.wide.s32 	%rd17, %r1, 16;
	add.s64 	%rd18, %rd1, %rd17;
	mov.f64 	%fd164, 0d0000000000000000;
	st.global.v2.f64 	[%rd18], {%fd164, %fd164};
	add.s32 	%r1, %r1, %r2;
	setp.lt.s32 	%p7, %r1, %r105;
	@%p7 bra 	$L__BB11_60;
	bra.uni 	$L__BB11_113;
$L__BB11_61:
	not.b32 	%r110, %r1;
	add.s32 	%r111, %r105, %r110;
	mul.wide.s32 	%rd15, %r111, 16;
	add.s64 	%rd16, %rd1, %rd15;
	mov.f64 	%fd163, 0d0000000000000000;
	st.global.v2.f64 	[%rd16], {%fd163, %fd163};
	add.s32 	%r1, %r1, %r2;
	setp.lt.s32 	%p6, %r1, %r105;
	@%p6 bra 	$L__BB11_61;
	bra.uni 	$L__BB11_113;
$L__BB11_62:
	setp.lt.s32 	%p64, %r103, 1;
	@%p64 bra 	$L__BB11_110;
	setp.ne.s16 	%p68, %rs1, 0;
	@%p68 bra 	$L__BB11_87;
	add.s32 	%r57, %r103, -1;
	and.b32  	%r58, %r103, 2147483644;
	and.b32  	%r59, %r103, 1;
	neg.s32 	%r60, %r58;
	sub.s32 	%r61, 4, %r103;
	add.s64 	%rd6, %rd2, 32;
$L__BB11_65:
	setp.lt.u32 	%p96, %r57, 3;
	sub.s32 	%r148, %r1, %r103;
	add.s32 	%r63, %r148, 1;
	mov.f64 	%fd753, 0d0000000000000000;
	mov.b32 	%r170, 0;
	mov.f64 	%fd752, %fd753;
	@%p96 bra 	$L__BB11_76;
	add.s32 	%r167, %r61, %r1;
	mov.f64 	%fd753, 0d0000000000000000;
	mov.u64 	%rd140, %rd6;
	mov.u32 	%r168, %r60;
$L__BB11_67:
	.pragma "nounroll";
	add.s32 	%r67, %r167, -2;
	add.s32 	%r68, %r167, -3;
	setp.lt.s32 	%p97, %r68, 0;
	setp.ge.s32 	%p98, %r68, %r102;
	or.pred  	%p99, %p97, %p98;
	@%p99 bra 	$L__BB11_69;
	mul.wide.u32 	%rd121, %r68, 16;
	add.s64 	%rd122, %rd3, %rd121;
	ld.global.nc.v2.f64 	{%fd630, %fd631}, [%rd122];
	ld.global.nc.v2.f64 	{%fd632, %fd633}, [%rd140+-32];
	mul.f64 	%fd634, %fd630, %fd632;
	mul.f64 	%fd635, %fd631, %fd633;
	sub.f64 	%fd636, %fd634, %fd635;
	mul.f64 	%fd637, %fd631, %fd632;
	fma.rn.f64 	%fd638, %fd633, %fd630, %fd637;
	add.f64 	%fd752, %fd752, %fd636;
	add.f64 	%fd753, %fd753, %fd638;
$L__BB11_69:
	setp.lt.s32 	%p100, %r67, 0;
	setp.ge.s32 	%p101, %r67, %r102;
	or.pred  	%p102, %p100, %p101;
	@%p102 bra 	$L__BB11_71;
	mul.wide.u32 	%rd123, %r67, 16;
	add.s64 	%rd124, %rd3, %rd123;
	ld.global.nc.v2.f64 	{%fd639, %fd640}, [%rd124];
	ld.global.nc.v2.f64 	{%fd641, %fd642}, [%rd140+-16];
	mul.f64 	%fd643, %fd639, %fd641;
	mul.f64 	%fd644, %fd640, %fd642;
	sub.f64 	%fd645, %fd643, %fd644;
	mul.f64 	%fd646, %fd640, %fd641;
	fma.rn.f64 	%fd647, %fd642, %fd639, %fd646;
	add.f64 	%fd752, %fd752, %fd645;
	add.f64 	%fd753, %fd753, %fd647;
$L__BB11_71:
	add.s32 	%r69, %r67, 1;
	setp.lt.s32 	%p103, %r69, 0;
	setp.ge.s32 	%p104, %r69, %r102;
	or.pred  	%p105, %p103, %p104;
	@%p105 bra 	$L__BB11_73;
	mul.wide.u32 	%rd125, %r69, 16;
	add.s64 	%rd126, %rd3, %rd125;
	ld.global.nc.v2.f64 	{%fd648, %fd649}, [%rd126];
	ld.global.nc.v2.f64 	{%fd650, %fd651}, [%rd140];
	mul.f64 	%fd652, %fd648, %fd650;
	mul.f64 	%fd653, %fd649, %fd651;
	sub.f64 	%fd654, %fd652, %fd653;
	mul.f64 	%fd655, %fd649, %fd650;
	fma.rn.f64 	%fd656, %fd651, %fd648, %fd655;
	add.f64 	%fd752, %fd752, %fd654;
	add.f64 	%fd753, %fd753, %fd656;
$L__BB11_73:
	setp.lt.s32 	%p106, %r167, 0;
	setp.ge.s32 	%p107, %r167, %r102;
	or.pred  	%p108, %p106, %p107;
	@%p108 bra 	$L__BB11_75;
	mul.wide.u32 	%rd127, %r167, 16;
	add.s64 	%rd128, %rd3, %rd127;
	ld.global.nc.v2.f64 	{%fd657, %fd658}, [%rd128];
	ld.global.nc.v2.f64 	{%fd659, %fd660}, [%rd140+16];
	mul.f64 	%fd661, %fd657, %fd659;
	mul.f64 	%fd662, %fd658, %fd660;
	sub.f64 	%fd663, %fd661, %fd662;
	mul.f64 	%fd664, %fd658, %fd659;
	fma.rn.f64 	%fd665, %fd660, %fd657, %fd664;
	add.f64 	%fd752, %fd752, %fd663;
	add.f64 	%fd753, %fd753, %fd665;
$L__BB11_75:
	add.s32 	%r168, %r168, 4;
	add.s64 	%rd140, %rd140, 64;
	add.s32 	%r167, %r167, 4;
	setp.ne.s32 	%p109, %r168, 0;
	mov.u32 	%r170, %r58;
	@%p109 bra 	$L__BB11_67;
$L__BB11_76:
	and.b32  	%r149, %r103, 3;
	setp.eq.s32 	%p110, %r149, 0;
	@%p110 bra 	$L__BB11_86;
	setp.eq.s32 	%p111, %r149, 1;
	@%p111 bra 	$L__BB11_83;
	add.s32 	%r73, %r63, %r170;
	setp.lt.s32 	%p112, %r73, 0;
	setp.ge.s32 	%p113, %r73, %r102;
	mul.wide.u32 	%rd129, %r170, 16;
	add.s64 	%rd9, %rd2, %rd129;
	or.pred  	%p114, %p112, %p113;
	@%p114 bra 	$L__BB11_80;
	mul.wide.u32 	%rd130, %r73, 16;
	add.s64 	%rd131, %rd3, %rd130;
	ld.global.nc.v2.f64 	{%fd667, %fd668}, [%rd131];
	ld.global.nc.v2.f64 	{%fd669, %fd670}, [%rd9];
	mul.f64 	%fd671, %fd667, %fd669;
	mul.f64 	%fd672, %fd668, %fd670;
	sub.f64 	%fd673, %fd671, %fd672;
	mul.f64 	%fd674, %fd668, %fd669;
	fma.rn.f64 	%fd675, %fd670, %fd667, %fd674;
	add.f64 	%fd752, %fd752, %fd673;
	add.f64 	%fd753, %fd753, %fd675;
$L__BB11_80:
	add.s32 	%r74, %r73, 1;
	setp.lt.s32 	%p115, %r74, 0;
	setp.ge.s32 	%p116, %r74, %r102;
	or.pred  	%p117, %p115, %p116;
	@%p117 bra 	$L__BB11_82;
	mul.wide.u32 	%rd132, %r74, 16;
	add.s64 	%rd133, %rd3, %rd132;
	ld.global.nc.v2.f64 	{%fd676, %fd677}, [%rd133];
	ld.global.nc.v2.f64 	{%fd678, %fd679}, [%rd9+16];
	mul.f64 	%fd680, %fd676, %fd678;
	mul.f64 	%fd681, %fd677, %fd679;
	sub.f64 	%fd682, %fd680, %fd681;
	mul.f64 	%fd683, %fd677, %fd678;
	fma.rn.f64 	%fd684, %fd679, %fd676, %fd683;
	add.f64 	%fd752, %fd752, %fd682;
	add.f64 	%fd753, %fd753, %fd684;
$L__BB11_82:
	add.s32 	%r170, %r170, 2;
$L__BB11_83:
	setp.eq.s32 	%p118, %r59, 0;
	@%p118 bra 	$L__BB11_86;
	add.s32 	%r77, %r63, %r170;
	setp.lt.s32 	%p119, %r77, 0;
	setp.ge.s32 	%p120, %r77, %r102;
	or.pred  	%p121, %p119, %p120;
	@%p121 bra 	$L__BB11_86;
	mul.wide.u32 	%rd134, %r77, 16;
	add.s64 	%rd135, %rd3, %rd134;
	mul.wide.u32 	%rd136, %r170, 16;
	add.s64 	%rd137, %rd2, %rd136;
	ld.global.nc.v2.f64 	{%fd685, %fd686}, [%rd135];
	ld.global.nc.v2.f64 	{%fd687, %fd688}, [%rd137];
	mul.f64 	%fd689, %fd685, %fd687;
	mul.f64 	%fd690, %fd686, %fd688;
	sub.f64 	%fd691, %fd689, %fd690;
	mul.f64 	%fd692, %fd686, %fd687;
	fma.rn.f64 	%fd693, %fd688, %fd685, %fd692;
	add.f64 	%fd752, %fd752, %fd691;
	add.f64 	%fd753, %fd753, %fd693;
$L__BB11_86:
	mul.wide.s32 	%rd138, %r1, 16;
	add.s64 	%rd139, %rd1, %rd138;
	st.global.v2.f64 	[%rd139], {%fd752, %fd753};
	add.s32 	%r1, %r1, %r2;
	setp.lt.s32 	%p122, %r1, %r105;
	@%p122 bra 	$L__BB11_65;
	bra.uni 	$L__BB11_113;
$L__BB11_87:
	add.s32 	%r79, %r103, -1;
	and.b32  	%r80, %r103, 3;
	and.b32  	%r81, %r103, 2147483644;
	and.b32  	%r82, %r103, 1;
$L__BB11_88:
	setp.lt.u32 	%p69, %r79, 3;
	sub.s32 	%r143, %r1, %r103;
	add.s32 	%r84, %r143, 1;
	mov.f64 	%fd777, 0d0000000000000000;
	mov.b32 	%r174, 0;
	mov.f64 	%fd776, %fd777;
	@%p69 bra 	$L__BB11_99;
	mov.f64 	%fd777, 0d0000000000000000;
	mov.b32 	%r172, 0;
$L__BB11_90:
	.pragma "nounroll";
	add.s32 	%r86, %r84, %r172;
	setp.lt.s32 	%p70, %r86, 0;
	setp.ge.s32 	%p71, %r86, %r102;
	mul.wide.u32 	%rd101, %r172, 16;
	add.s64 	%rd10, %rd2, %rd101;
	or.pred  	%p72, %p70, %p71;
	@%p72 bra 	$L__BB11_92;
	mul.wide.u32 	%rd102, %r86, 16;
	add.s64 	%rd103, %rd3, %rd102;
	ld.global.nc.v2.f64 	{%fd563, %fd564}, [%rd103];
	ld.global.nc.v2.f64 	{%fd565, %fd566}, [%rd10];
	mul.f64 	%fd567, %fd563, %fd565;
	mul.f64 	%fd568, %fd564, %fd566;
	sub.f64 	%fd569, %fd567, %fd568;
	mul.f64 	%fd570, %fd564, %fd565;
	fma.rn.f64 	%fd571, %fd566, %fd563, %fd570;
	add.f64 	%fd776, %fd776, %fd569;
	add.f64 	%fd777, %fd777, %fd571;
$L__BB11_92:
	add.s32 	%r87, %r86, 1;
	setp.lt.s32 	%p73, %r87, 0;
	setp.ge.s32 	%p74, %r87, %r102;
	or.pred  	%p75, %p73, %p74;
	@%p75 bra 	$L__BB11_94;
	mul.wide.u32 	%rd104, %r87, 16;
	add.s64 	%rd105, %rd3, %rd104;
	ld.global.nc.v2.f64 	{%fd572, %fd573}, [%rd105];
	ld.global.nc.v2.f64 	{%fd574, %fd575}, [%rd10+16];
	mul.f64 	%fd576, %fd572, %fd574;
	mul.f64 	%fd577, %fd573, %fd575;
	sub.f64 	%fd578, %fd576, %fd577;
	mul.f64 	%fd579, %fd573, %fd574;
	fma.rn.f64 	%fd580, %fd575, %fd572, %fd579;
	add.f64 	%fd776, %fd776, %fd578;
	add.f64 	%fd777, %fd777, %fd580;
$L__BB11_94:
	add.s32 	%r88, %r86, 2;
	setp.lt.s32 	%p76, %r88, 0;
	setp.ge.s32 	%p77, %r88, %r102;
	or.pred  	%p78, %p76, %p77;
	@%p78 bra 	$L__BB11_96;
	mul.wide.u32 	%rd106, %r88, 16;
	add.s64 	%rd107, %rd3, %rd106;
	ld.global.nc.v2.f64 	{%fd581, %fd582}, [%rd107];
	ld.global.nc.v2.f64 	{%fd583, %fd584}, [%rd10+32];
	mul.f64 	%fd585, %fd581, %fd583;
	mul.f64 	%fd586, %fd582, %fd584;
	sub.f64 	%fd587, %fd585, %fd586;
	mul.f64 	%fd588, %fd582, %fd583;
	fma.rn.f64 	%fd589, %fd584, %fd581, %fd588;
	add.f64 	%fd776, %fd776, %fd587;
	add.f64 	%fd777, %fd777, %fd589;
$L__BB11_96:
	add.s32 	%r89, %r86, 3;
	setp.lt.s32 	%p79, %r89, 0;
	setp.ge.s32 	%p80, %r89, %r102;
	or.pred  	%p81, %p79, %p80;
	@%p81 bra 	$L__BB11_98;
	mul.wide.u32 	%rd108, %r89, 16;
	add.s64 	%rd109, %rd3, %rd108;
	ld.global.nc.v2.f64 	{%fd590, %fd591}, [%rd109];
	ld.global.nc.v2.f64 	{%fd592, %fd593}, [%rd10+48];
	mul.f64 	%fd594, %fd590, %fd592;
	mul.f64 	%fd595, %fd591, %fd593;
	sub.f64 	%fd596, %fd594, %fd595;
	mul.f64 	%fd597, %fd591, %fd592;
	fma.rn.f64 	%fd598, %fd593, %fd590, %fd597;
	add.f64 	%fd776, %fd776, %fd596;
	add.f64 	%fd777, %fd777, %fd598;
$L__BB11_98:
	add.s32 	%r172, %r172, 4;
	setp.ne.s32 	%p82, %r172, %r81;
	mov.u32 	%r174, %r81;
	@%p82 bra 	$L__BB11_90;
$L__BB11_99:
	setp.eq.s32 	%p83, %r80, 0;
	@%p83 bra 	$L__BB11_109;
	setp.eq.s32 	%p84, %r80, 1;
	@%p84 bra 	$L__BB11_106;
	add.s32 	%r92, %r84, %r174;
	setp.lt.s32 	%p85, %r92, 0;
	setp.ge.s32 	%p86, %r92, %r102;
	mul.wide.u32 	%rd110, %r174, 16;
	add.s64 	%rd11, %rd2, %rd110;
	or.pred  	%p87, %p85, %p86;
	@%p87 bra 	$L__BB11_103;
	mul.wide.u32 	%rd111, %r92, 16;
	add.s64 	%rd112, %rd3, %rd111;
	ld.global.nc.v2.f64 	{%fd600, %fd601}, [%rd112];
	ld.global.nc.v2.f64 	{%fd602, %fd603}, [%rd11];
	mul.f64 	%fd604, %fd600, %fd602;
	mul.f64 	%fd605, %fd601, %fd603;
	sub.f64 	%fd606, %fd604, %fd605;
	mul.f64 	%fd607, %fd601, %fd602;
	fma.rn.f64 	%fd608, %fd603, %fd600, %fd607;
	add.f64 	%fd776, %fd776, %fd606;
	add.f64 	%fd777, %fd777, %fd608;
$L__BB11_103:
	add.s32 	%r93, %r92, 1;
	setp.lt.s32 	%p88, %r93, 0;
	setp.ge.s32 	%p89, %r93, %r102;
	or.pred  	%p90, %p88, %p89;
	@%p90 bra 	$L__BB11_105;
	mul.wide.u32 	%rd113, %r93, 16;
	add.s64 	%rd114, %rd3, %rd113;
	ld.global.nc.v2.f64 	{%fd609, %fd610}, [%rd114];
	ld.global.nc.v2.f64 	{%fd611, %fd612}, [%rd11+16];
	mul.f64 	%fd613, %fd609, %fd611;
	mul.f64 	%fd614, %fd610, %fd612;
	sub.f64 	%fd615, %fd613, %fd614;
	mul.f64 	%fd616, %fd610, %fd611;
	fma.rn.f64 	%fd617, %fd612, %fd609, %fd616;
	add.f64 	%fd776, %fd776, %fd615;
	add.f64 	%fd777, %fd777, %fd617;
$L__BB11_105:
	add.s32 	%r174, %r174, 2;
$L__BB11_106:
	setp.eq.s32 	%p91, %r82, 0;
	@%p91 bra 	$L__BB11_109;
	add.s32 	%r96, %r84, %r174;
	setp.lt.s32 	%p92, %r96, 0;
	setp.ge.s32 	%p93, %r96, %r102;
	or.pred  	%p94, %p92, %p93;
	@%p94 bra 	$L__BB11_109;
	mul.wide.u32 	%rd115, %r96, 16;
	add.s64 	%rd116, %rd3, %rd115;
	mul.wide.u32 	%rd117, %r174, 16;
	add.s64 	%rd118, %rd2, %rd117;
	ld.global.nc.v2.f64 	{%fd618, %fd619}, [%rd116];
	ld.global.nc.v2.f64 	{%fd620, %fd621}, [%rd118];
	mul.f64 	%fd622, %fd618, %fd620;
	mul.f64 	%fd623, %fd619, %fd621;
	sub.f64 	%fd624, %fd622, %fd623;
	mul.f64 	%fd625, %fd619, %fd620;
	fma.rn.f64 	%fd626, %fd621, %fd618, %fd625;
	add.f64 	%fd776, %fd776, %fd624;
	add.f64 	%fd777, %fd777, %fd626;
$L__BB11_109:
	not.b32 	%r145, %r1;
	add.s32 	%r146, %r105, %r145;
	mul.wide.s32 	%rd119, %r146, 16;
	add.s64 	%rd120, %rd1, %rd119;
	st.global.v2.f64 	[%rd120], {%fd776, %fd777};
	add.s32 	%r1, %r1, %r2;
	setp.lt.s32 	%p95, %r1, %r105;
	@%p95 bra 	$L__BB11_88;
	bra.uni 	$L__BB11_113;
$L__BB11_110:
	setp.eq.s16 	%p65, %rs1, 0;
	@%p65 bra 	$L__BB11_111;
	bra.uni 	$L__BB11_112;
$L__BB11_111:
	mul.wide.s32 	%rd99, %r1, 16;
	add.s64 	%rd100, %rd1, %rd99;
	mov.f64 	%fd559, 0d0000000000000000;
	st.global.v2.f64 	[%rd100], {%fd559, %fd559};
	add.s32 	%r1, %r1, %r2;
	setp.lt.s32 	%p67, %r1, %r105;
	@%p67 bra 	$L__BB11_111;
	bra.uni 	$L__BB11_113;
$L__BB11_112:
	not.b32 	%r140, %r1;
	add.s32 	%r141, %r105, %r140;
	mul.wide.s32 	%rd97, %r141, 16;
	add.s64 	%rd98, %rd1, %rd97;
	mov.f64 	%fd558, 0d0000000000000000;
	st.global.v2.f64 	[%rd98], {%fd558, %fd558};
	add.s32 	%r1, %r1, %r2;
	setp.lt.s32 	%p66, %r1, %r105;
	@%p66 bra 	$L__BB11_112;
$L__BB11_113:
	ret;

}
	// .globl	_cupy_convolve2D_int32
.visible .entry _cupy_convolve2D_int32(
	.param .u64 .ptr .align 1 _cupy_convolve2D_int32_param_0,
	.param .u32 _cupy_convolve2D_int32_param_1,
	.param .u32 _cupy_convolve2D_int32_param_2,
	.param .u64 .ptr .align 1 _cupy_convolve2D_int32_param_3,
	.param .u32 _cupy_convolve2D_int32_param_4,
	.param .u32 _cupy_convolve2D_int32_param_5,
	.param .u32 _cupy_convolve2D_int32_param_6,
	.param .u32 _cupy_convolve2D_int32_param_7,
	.param .u64 .ptr .align 1 _cupy_convolve2D_int32_param_8,
	.param .u32 _cupy_convolve2D_int32_param_9,
	.param .u32 _cupy_convolve2D_int32_param_10,
	.param .u32 _cupy_convolve2D_int32_param_11
)
.maxntid 256
{
	.reg .pred 	%p<31>;
	.reg .b32 	%r<371>;
	.reg .b64 	%rd<54>;

	ld.param.u64 	%rd6, [_cupy_convolve2D_int32_param_0];
	ld.param.u32 	%r91, [_cupy_convolve2D_int32_param_1];
	ld.param.u64 	%rd7, [_cupy_convolve2D_int32_param_3];
	ld.param.u32 	%r92, [_cupy_convolve2D_int32_param_4];
	ld.param.u32 	%r94, [_cupy_convolve2D_int32_param_6];
	ld.param.u32 	%r95, [_cupy_convolve2D_int32_param_7];
	ld.param.u32 	%r96, [_cupy_convolve2D_int32_param_9];
	ld.param.u32 	%r98, [_cupy_convolve2D_int32_param_10];
	ld.param.u32 	%r97, [_cupy_convolve2D_int32_param_11];
	neg.s32 	%r1, %r94;
	cvta.to.global.u64 	%rd1, %rd7;
	cvta.to.global.u64 	%rd2, %rd6;
	mov.u32 	%r99, %ctaid.x;
	mov.u32 	%r100, %ntid.x;
	mov.u32 	%r101, %tid.x;
	mad.lo.s32 	%r2, %r99, %r100, %r101;
	mov.u32 	%r102, %ctaid.y;
	mov.u32 	%r103, %ntid.y;
	mov.u32 	%r104, %tid.y;
	mad.lo.s32 	%r3, %r102, %r103, %r104;
	setp.eq.s32 	%p1, %r97, 3;
	selp.b32 	%r105, %r95, %r94, %p1;
	add.s32 	%r4, %r105, %r3;
	add.s32 	%r5, %r94, %r2;
	setp.ge.s32 	%p2, %r3, %r98;
	setp.ge.s32 	%p3, %r2, %r96;
	or.pred  	%p4, %p3, %p2;
	@%p4 bra 	$L__BB12_42;
	setp.eq.s32 	%p5, %r97, 1;
	@%p5 bra 	$L__BB12_18;
	setp.eq.s32 	%p6, %r97, 2;
	@%p6 bra 	$L__BB12_30;
	setp.lt.s32 	%p21, %r94, 1;
	mov.b32 	%r370, 0;
	@%p21 bra 	$L__BB12_41;
	setp.lt.s32 	%p22, %r95, 1;
	@%p22 bra 	$L__BB12_41;
	and.b32  	%r6, %r95, 7;
	and.b32  	%r7, %r95, 3;
	and.b32  	%r8, %r95, 2147483640;
	and.b32  	%r9, %r95, 1;
	neg.s32 	%r10, %r8;
	add.s32 	%r11, %r95, -1;
	sub.s32 	%r12, %r4, %r95;
	mov.b32 	%r332, 0;
	mov.u32 	%r370, %r332;
$L__BB12_6:
	ld.param.u32 	%r331, [_cupy_convolve2D_int32_param_5];
	setp.lt.u32 	%p23, %r95, 8;
	add.s32 	%r274, %r12, %r332;
	not.b32 	%r275, %r332;
	add.s32 	%r276, %r94, %r275;
	mad.lo.s32 	%r15, %r274, %r91, %r2;
	mul.lo.s32 	%r16, %r276, %r331;
	add.s32 	%r17, %r16, %r95;
	mov.b32 	%r342, 0;
	@%p23 bra 	$L__BB12_9;
	add.s32 	%r335, %r11, %r16;
	mov.u32 	%r334, %r15;
	mov.u32 	%r336, %r10;
$L__BB12_8:
	.pragma "nounroll";
	mul.wide.s32 	%rd34, %r335, 4;
	add.s64 	%rd35, %rd1, %rd34;
	mul.wide.s32 	%rd36, %r334, 4;
	add.s64 	%rd37, %rd2, %rd36;
	ld.global.nc.u32 	%r277, [%rd37];
	ld.global.nc.u32 	%r278, [%rd35];
	mad.lo.s32 	%r279, %r278, %r277, %r370;
	ld.global.nc.u32 	%r280, [%rd37+4];
	ld.global.nc.u32 	%r281, [%rd35+-4];
	mad.lo.s32 	%r282, %r281, %r280, %r279;
	ld.global.nc.u32 	%r283, [%rd37+8];
	ld.global.nc.u32 	%r284, [%rd35+-8];
	mad.lo.s32 	%r285, %r284, %r283, %r282;
	ld.global.nc.u32 	%r286, [%rd37+12];
	ld.global.nc.u32 	%r287, [%rd35+-12];
	mad.lo.s32 	%r288, %r287, %r286, %r285;
	ld.global.nc.u32 	%r289, [%rd37+16];
	ld.global.nc.u32 	%r290, [%rd35+-16];
	mad.lo.s32 	%r291, %r290, %r289, %r288;
	ld.global.nc.u32 	%r292, [%rd37+20];
	ld.global.nc.u32 	%r293, [%rd35+-20];
	mad.lo.s32 	%r294, %r293, %r292, %r291;
	ld.global.nc.u32 	%r295, [%rd37+24];
	ld.global.nc.u32 	%r296, [%rd35+-24];
	mad.lo.s32 	%r297, %r296, %r295, %r294;
	ld.global.nc.u32 	%r298, [%rd37+28];
	ld.global.nc.u32 	%r299, [%rd35+-28];
	mad.lo.s32 	%r370, %r299, %r298, %r297;
	add.s32 	%r336, %r336, 8;
	add.s32 	%r335, %r335, -8;
	add.s32 	%r334, %r334, 8;
	setp.eq.s32 	%p24, %r336, 0;
	mov.u32 	%r342, %r8;
	@%p24 bra 	$L__BB12_9;
	bra.uni 	$L__BB12_8;
$L__BB12_9:
	setp.eq.s32 	%p25, %r6, 0;
	@%p25 bra 	$L__BB12_17;
	add.s32 	%r301, %r6, -1;
	setp.lt.u32 	%p26, %r301, 3;
	@%p26 bra 	$L__BB12_12;
	not.b32 	%r302, %r342;
	add.s32 	%r303, %r15, %r342;
	mul.wide.s32 	%rd38, %r303, 4;
	add.s64 	%rd39, %rd2, %rd38;
	ld.global.nc.u32 	%r304, [%rd39];
	add.s32 	%r305, %r17, %r302;
	mul.wide.s32 	%rd40, %r305, 4;
	add.s64 	%rd41, %rd1, %rd40;
	ld.global.nc.u32 	%r306, [%rd41];
	mad.lo.s32 	%r307, %r306, %r304, %r370;
	ld.global.nc.u32 	%r308, [%rd39+4];
	ld.global.nc.u32 	%r309, [%rd41+-4];
	mad.lo.s32 	%r310, %r309, %r308, %r307;
	ld.global.nc.u32 	%r311, [%rd39+8];
	ld.global.nc.u32 	%r312, [%rd41+-8];
	mad.lo.s32 	%r313, %r312, %r311, %r310;
	ld.global.nc.u32 	%r314, [%rd39+12];
	ld.global.nc.u32 	%r315, [%rd41+-12];
	mad.lo.s32 	%r370, %r315, %r314, %r313;
	add.s32 	%r342, %r342, 4;
$L__BB12_12:
	setp.eq.s32 	%p27, %r7, 0;
	@%p27 bra 	$L__BB12_17;
	setp.eq.s32 	%p28, %r7, 1;
	@%p28 bra 	$L__BB12_15;
	not.b32 	%r317, %r342;
	add.s32 	%r318, %r15, %r342;
	mul.wide.s32 	%rd42, %r318, 4;
	add.s64 	%rd43, %rd2, %rd42;
	ld.global.nc.u32 	%r319, [%rd43];
	add.s32 	%r320, %r17, %r317;
	mul.wide.s32 	%rd44, %r320, 4;
	add.s64 	%rd45, %rd1, %rd44;
	ld.global.nc.u32 	%r321, [%rd45];
	mad.lo.s32 	%r322, %r321, %r319, %r370;
	ld.global.nc.u32 	%r323, [%rd43+4];
	ld.global.nc.u32 	%r324, [%rd45+-4];
	mad.lo.s32 	%r370, %r324, %r323, %r322;
	add.s32 	%r342, %r342, 2;
$L__BB12_15:
	setp.eq.s32 	%p29, %r9, 0;
	@%p29 bra 	$L__BB12_17;
	not.b32 	%r325, %r342;
	add.s32 	%r326, %r15, %r342;
	mul.wide.s32 	%rd46, %r326, 4;
	add.s64 	%rd47, %rd2, %rd46;
	ld.global.nc.u32 	%r327, [%rd47];
	add.s32 	%r328, %r17, %r325;
	mul.wide.s32 	%rd48, %r328, 4;
	add.s64 	%rd49, %rd1, %rd48;
	ld.global.nc.u32 	%r329, [%rd49];
	mad.lo.s32 	%r370, %r329, %r327, %r370;
$L__BB12_17:
	add.s32 	%r332, %r332, 1;
	setp.eq.s32 	%p30, %r332, %r94;
	@%p30 bra 	$L__BB12_41;
	bra.uni 	$L__BB12_6;
$L__BB12_18:
	setp.lt.s32 	%p14, %r94, %r1;
	mov.b32 	%r370, 0;
	@%p14 bra 	$L__BB12_41;
	shl.b32 	%r43, %r94, 1;
	and.b32  	%r44, %r94, 1;
	mov.b32 	%r370, 0;
	mov.u32 	%r348, %r1;
$L__BB12_20:
	setp.lt.u32 	%p15, %r43, 15;
	add.s32 	%r166, %r348, %r4;
	sub.s32 	%r167, %r94, %r348;
	mad.lo.s32 	%r47, %r166, %r91, %r5;
	mad.lo.s32 	%r48, %r167, %r92, %r94;
	mov.u32 	%r352, %r1;
	@%p15 bra 	$L__BB12_23;
	mov.u32 	%r352, %r1;
$L__BB12_22:
	.pragma "nounroll";
	add.s32 	%r168, %r47, %r352;
	mul.wide.s32 	%rd20, %r168, 4;
	add.s64 	%rd21, %rd2, %rd20;
	ld.global.nc.u32 	%r169, [%rd21];
	sub.s32 	%r170, %r48, %r352;
	mul.wide.s32 	%rd22, %r170, 4;
	add.s64 	%rd23, %rd1, %rd22;
	ld.global.nc.u32 	%r171, [%rd23];
	mad.lo.s32 	%r172, %r171, %r169, %r370;
	ld.global.nc.u32 	%r173, [%rd21+4];
	ld.global.nc.u32 	%r174, [%rd23+-4];
	mad.lo.s32 	%r175, %r174, %r173, %r172;
	ld.global.nc.u32 	%r176, [%rd21+8];
	ld.global.nc.u32 	%r177, [%rd23+-8];
	mad.lo.s32 	%r178, %r177, %r176, %r175;
	ld.global.nc.u32 	%r179, [%rd21+12];
	ld.global.nc.u32 	%r180, [%rd23+-12];
	mad.lo.s32 	%r181, %r180, %r179, %r178;
	ld.global.nc.u32 	%r182, [%rd21+16];
	ld.global.nc.u32 	%r183, [%rd23+-16];
	mad.lo.s32 	%r184, %r183, %r182, %r181;
	ld.global.nc.u32 	%r185, [%rd21+20];
	ld.global.nc.u32 	%r186, [%rd23+-20];
	mad.lo.s32 	%r187, %r186, %r185, %r184;
	ld.global.nc.u32 	%r188, [%rd21+24];
	ld.global.nc.u32 	%r189, [%rd23+-24];
	mad.lo.s32 	%r190, %r189, %r188, %r187;
	ld.global.nc.u32 	%r191, [%rd21+28];
	ld.global.nc.u32 	%r192, [%rd23+-28];
	mad.lo.s32 	%r193, %r192, %r191, %r190;
	ld.global.nc.u32 	%r194, [%rd21+32];
	ld.global.nc.u32 	%r195, [%rd23+-32];
	mad.lo.s32 	%r196, %r195, %r194, %r193;
	ld.global.nc.u32 	%r197, [%rd21+36];
	ld.global.nc.u32 	%r198, [%rd23+-36];
	mad.lo.s32 	%r199, %r198, %r197, %r196;
	ld.global.nc.u32 	%r200, [%rd21+40];
	ld.global.nc.u32 	%r201, [%rd23+-40];
	mad.lo.s32 	%r202, %r201, %r200, %r199;
	ld.global.nc.u32 	%r203, [%rd21+44];
	ld.global.nc.u32 	%r204, [%rd23+-44];
	mad.lo.s32 	%r205, %r204, %r203, %r202;
	ld.global.nc.u32 	%r206, [%rd21+48];
	ld.global.nc.u32 	%r207, [%rd23+-48];
	mad.lo.s32 	%r208, %r207, %r206, %r205;
	ld.global.nc.u32 	%r209, [%rd21+52];
	ld.global.nc.u32 	%r210, [%rd23+-52];
	mad.lo.s32 	%r211, %r210, %r209, %r208;
	ld.global.nc.u32 	%r212, [%rd21+56];
	ld.global.nc.u32 	%r213, [%rd23+-56];
	mad.lo.s32 	%r214, %r213, %r212, %r211;
	ld.global.nc.u32 	%r215, [%rd21+60];
	ld.global.nc.u32 	%r216, [%rd23+-60];
	mad.lo.s32 	%r370, %r216, %r215, %r214;
	add.s32 	%r352, %r352, 16;
	add.s32 	%r217, %r352, %r94;
	add.s32 	%r218, %r43, 1;
	and.b32  	%r219, %r218, -16;
	setp.ne.s32 	%p16, %r217, %r219;
	@%p16 bra 	$L__BB12_22;
$L__BB12_23:
	and.b32  	%r220, %r43, 14;
	setp.lt.u32 	%p17, %r220, 7;
	@%p17 bra 	$L__BB12_25;
	add.s32 	%r221, %r47, %r352;
	mul.wide.s32 	%rd24, %r221, 4;
	add.s64 	%rd25, %rd2, %rd24;
	ld.global.nc.u32 	%r222, [%rd25];
	sub.s32 	%r223, %r48, %r352;
	mul.wide.s32 	%rd26, %r223, 4;
	add.s64 	%rd27, %rd1, %rd26;
	ld.global.nc.u32 	%r224, [%rd27];
	mad.lo.s32 	%r225, %r224, %r222, %r370;
	ld.global.nc.u32 	%r226, [%rd25+4];
	ld.global.nc.u32 	%r227, [%rd27+-4];
	mad.lo.s32 	%r228, %r227, %r226, %r225;
	ld.global.nc.u32 	%r229, [%rd25+8];
	ld.global.nc.u32 	%r230, [%rd27+-8];
	mad.lo.s32 	%r231, %r230, %r229, %r228;
	ld.global.nc.u32 	%r232, [%rd25+12];
	ld.global.nc.u32 	%r233, [%rd27+-12];
	mad.lo.s32 	%r234, %r233, %r232, %r231;
	ld.global.nc.u32 	%r235, [%rd25+16];
	ld.global.nc.u32 	%r236, [%rd27+-16];
	mad.lo.s32 	%r237, %r236, %r235, %r234;
	ld.global.nc.u32 	%r238, [%rd25+20];
	ld.global.nc.u32 	%r239, [%rd27+-20];
	mad.lo.s32 	%r240, %r239, %r238, %r237;
	ld.global.nc.u32 	%r241, [%rd25+24];
	ld.global.nc.u32 	%r242, [%rd27+-24];
	mad.lo.s32 	%r243, %r242, %r241, %r240;
	ld.global.nc.u32 	%r244, [%rd25+28];
	ld.global.nc.u32 	%r245, [%rd27+-28];
	mad.lo.s32 	%r370, %r245, %r244, %r243;
	add.s32 	%r352, %r352, 8;
$L__BB12_25:
	and.b32  	%r246, %r43, 6;
	setp.lt.u32 	%p18, %r246, 3;
	@%p18 bra 	$L__BB12_27;
	add.s32 	%r247, %r47, %r352;
	mul.wide.s32 	%rd28, %r247, 4;
	add.s64 	%rd29, %rd2, %rd28;
	ld.global.nc.u32 	%r248, [%rd29];
	sub.s32 	%r249, %r48, %r352;
	mul.wide.s32 	%rd30, %r249, 4;
	add.s64 	%rd31, %rd1, %rd30;
	ld.global.nc.u32 	%r250, [%rd31];
	mad.lo.s32 	%r251, %r250, %r248, %r370;
	ld.global.nc.u32 	%r252, [%rd29+4];
	ld.global.nc.u32 	%r253, [%rd31+-4];
	mad.lo.s32 	%r254, %r253, %r252, %r251;
	ld.global.nc.u32 	%r255, [%rd29+8];
	ld.global.nc.u32 	%r256, [%rd31+-8];
	mad.lo.s32 	%r257, %r256, %r255, %r254;
	ld.global.nc.u32 	%r258, [%rd29+12];
	ld.global.nc.u32 	%r259, [%rd31+-12];
	mad.lo.s32 	%r370, %r259, %r258, %r257;
	add.s32 	%r352, %r352, 4;
$L__BB12_27:
	setp.eq.s32 	%p19, %r44, 0;
	add.s32 	%r260, %r47, %r352;
	mul.wide.s32 	%rd32, %r260, 4;
	add.s64 	%rd3, %rd2, %rd32;
	ld.global.nc.u32 	%r261, [%rd3];
	sub.s32 	%r262, %r48, %r352;
	mul.wide.s32 	%rd33, %r262, 4;
	add.s64 	%rd4, %rd1, %rd33;
	ld.global.nc.u32 	%r263, [%rd4];
	mad.lo.s32 	%r370, %r263, %r261, %r370;
	@%p19 bra 	$L__BB12_29;
	ld.global.nc.u32 	%r264, [%rd3+4];
	ld.global.nc.u32 	%r265, [%rd4+-4];
	mad.lo.s32 	%r266, %r265, %r264, %r370;
	ld.global.nc.u32 	%r267, [%rd3+8];
	ld.global.nc.u32 	%r268, [%rd4+-8];
	mad.lo.s32 	%r370, %r268, %r267, %r266;
$L__BB12_29:
	add.s32 	%r66, %r348, 1;
	setp.eq.s32 	%p20, %r94, %r348;
	mov.u32 	%r348, %r66;
	@%p20 bra 	$L__BB12_41;
	bra.uni 	$L__BB12_20;
$L__BB12_30:
	setp.lt.s32 	%p7, %r94, 1;
	mov.b32 	%r370, 0;
	@%p7 bra 	$L__BB12_41;
	shl.b32 	%r108, %r94, 1;
	and.b32  	%r109, %r108, 6;
	add.s32 	%r67, %r109, -1;
	and.b32  	%r68, %r108, -8;
	and.b32  	%r69, %r94, 3;
	and.b32  	%r70, %r94, 1;
	mov.b32 	%r370, 0;
	mov.u32 	%r359, %r1;
$L__BB12_32:
	setp.lt.u32 	%p8, %r94, 4;
	add.s32 	%r111, %r359, %r4;
	not.b32 	%r112, %r359;
	add.s32 	%r113, %r94, %r112;
	mad.lo.s32 	%r73, %r111, %r91, %r5;
	mad.lo.s32 	%r74, %r113, %r92, %r94;
	mov.u32 	%r364, %r1;
	@%p8 bra 	$L__BB12_35;
	mov.u32 	%r364, %r1;
$L__BB12_34:
	.pragma "nounroll";
	not.b32 	%r114, %r364;
	add.s32 	%r115, %r73, %r364;
	mul.wide.s32 	%rd8, %r115, 4;
	add.s64 	%rd9, %rd2, %rd8;
	ld.global.nc.u32 	%r116, [%rd9];
	add.s32 	%r117, %r74, %r114;
	mul.wide.s32 	%rd10, %r117, 4;
	add.s64 	%rd11, %rd1, %rd10;
	ld.global.nc.u32 	%r118, [%rd11];
	mad.lo.s32 	%r119, %r118, %r116, %r370;
	ld.global.nc.u32 	%r120, [%rd9+4];
	ld.global.nc.u32 	%r121, [%rd11+-4];
	mad.lo.s32 	%r122, %r121, %r120, %r119;
	ld.global.nc.u32 	%r123, [%rd9+8];
	ld.global.nc.u32 	%r124, [%rd11+-8];
	mad.lo.s32 	%r125, %r124, %r123, %r122;
	ld.global.nc.u32 	%r126, [%rd9+12];
	ld.global.nc.u32 	%r127, [%rd11+-12];
	mad.lo.s32 	%r128, %r127, %r126, %r125;
	ld.global.nc.u32 	%r129, [%rd9+16];
	ld.global.nc.u32 	%r130, [%rd11+-16];
	mad.lo.s32 	%r131, %r130, %r129, %r128;
	ld.global.nc.u32 	%r132, [%rd9+20];
	ld.global.nc.u32 	%r133, [%rd11+-20];
	mad.lo.s32 	%r134, %r133, %r132, %r131;
	ld.global.nc.u32 	%r135, [%rd9+24];
	ld.global.nc.u32 	%r136, [%rd11+-24];
	mad.lo.s32 	%r137, %r136, %r135, %r134;
	ld.global.nc.u32 	%r138, [%rd9+28];
	ld.global.nc.u32 	%r139, [%rd11+-28];
	mad.lo.s32 	%r370, %r139, %r138, %r137;
	add.s32 	%r364, %r364, 8;
	add.s32 	%r140, %r364, %r94;
	setp.ne.s32 	%p9, %r140, %r68;
	@%p9 bra 	$L__BB12_34;
$L__BB12_35:
	setp.eq.s32 	%p10, %r69, 0;
	@%p10 bra 	$L__BB12_40;
	setp.lt.u32 	%p11, %r67, 3;
	@%p11 bra 	$L__BB12_38;
	not.b32 	%r142, %r364;
	add.s32 	%r143, %r73, %r364;
	mul.wide.s32 	%rd12, %r143, 4;
	add.s64 	%rd13, %rd2, %rd12;
	ld.global.nc.u32 	%r144, [%rd13];
	add.s32 	%r145, %r74, %r142;
	mul.wide.s32 	%rd14, %r145, 4;
	add.s64 	%rd15, %rd1, %rd14;
	ld.global.nc.u32 	%r146, [%rd15];
	mad.lo.s32 	%r147, %r146, %r144, %r370;
	ld.global.nc.u32 	%r148, [%rd13+4];
	ld.global.nc.u32 	%r149, [%rd15+-4];
	mad.lo.s32 	%r150, %r149, %r148, %r147;
	ld.global.nc.u32 	%r151, [%rd13+8];
	ld.global.nc.u32 	%r152, [%rd15+-8];
	mad.lo.s32 	%r153, %r152, %r151, %r150;
	ld.global.nc.u32 	%r154, [%rd13+12];
	ld.global.nc.u32 	%r155, [%rd15+-12];
	mad.lo.s32 	%r370, %r155, %r154, %r153;
	add.s32 	%r364, %r364, 4;
$L__BB12_38:
	setp.eq.s32 	%p12, %r70, 0;
	@%p12 bra 	$L__BB12_40;
	not.b32 	%r156, %r364;
	add.s32 	%r157, %r73, %r364;
	mul.wide.s32 	%rd16, %r157, 4;
	add.s64 	%rd17, %rd2, %rd16;
	ld.global.nc.u32 	%r158, [%rd17];
	add.s32 	%r159, %r74, %r156;
	mul.wide.s32 	%rd18, %r159, 4;
	add.s64 	%rd19, %rd1, %rd18;
	ld.global.nc.u32 	%r160, [%rd19];
	mad.lo.s32 	%r161, %r160, %r158, %r370;
	ld.global.nc.u32 	%r162, [%rd17+4];
	ld.global.nc.u32 	%r163, [%rd19+-4];
	mad.lo.s32 	%r370, %r163, %r162, %r161;
$L__BB12_40:
	add.s32 	%r359, %r359, 1;
	setp.ne.s32 	%p13, %r359, %r94;
	@%p13 bra 	$L__BB12_32;
$L__BB12_41:
	ld.param.u64 	%rd53, [_cupy_convolve2D_int32_param_8];
	mad.lo.s32 	%r330, %r96, %r3, %r2;
	cvta.to.global.u64 	%rd50, %rd53;
	mul.wide.s32 	%rd51, %r330, 4;
	add.s64 	%rd52, %rd50, %rd51;
	st.global.u32 	[%rd52], %r370;
$L__BB12_42:
	ret;

}
	// .globl	_cupy_convolve2D_int64
.visible .entry _cupy_convolve2D_int64(
	.param .u64 .ptr .align 1 _cupy_convolve2D_int64_param_0,
	.param .u32 _cupy_convolve2D_int64_param_1,
	.param .u32 _cupy_convolve2D_int64_param_2,
	.param .u64 .ptr .align 1 _cupy_convolve2D_int64_param_3,
	.param .u32 _cupy_convolve2D_int64_param_4,
	.param .u32 _cupy_convolve2D_int64_param_5,
	.param .u32 _cupy_convolve2D_int64_param_6,
	.param .u32 _cupy_convolve2D_int64_param_7,
	.param .u64 .ptr .align 1 _cupy_convolve2D_int64_param_8,
	.param .u32 _cupy_convolve2D_int64_param_9,
	.param .u32 _cupy_convolve2D_int64_param_10,
	.param .u32 _cupy_convolve2D_int64_param_11
)
.maxntid 256
{
	.reg .pred 	%p<30>;
	.reg .b32 	%r<131>;
	.reg .b64 	%rd<242>;

	ld.param.u64 	%rd38, [_cupy_convolve2D_int64_param_0];
	ld.param.u32 	%r58, [_cupy_convolve2D_int64_param_1];
	ld.param.u64 	%rd39, [_cupy_convolve2D_int64_param_3];
	ld.param.u32 	%r59, [_cupy_convolve2D_int64_param_4];
	ld.param.u32 	%r60, [_cupy_convolve2D_int64_param_5];
	ld.param.u32 	%r61, [_cupy_convolve2D_int64_param_6];
	ld.param.u32 	%r62, [_cupy_convolve2D_int64_param_7];
	ld.param.u64 	%rd37, [_cupy_convolve2D_int64_param_8];
	ld.param.u32 	%r63, [_cupy_convolve2D_int64_param_9];
	ld.param.u32 	%r65, [_cupy_convolve2D_int64_param_10];
	ld.param.u32 	%r64, [_cupy_convolve2D_int64_param_11];
	neg.s32 	%r1, %r61;
	cvta.to.global.u64 	%rd1, %rd39;
	cvta.to.global.u64 	%rd2, %rd38;
	mov.u32 	%r66, %ctaid.x;
	mov.u32 	%r67, %ntid.x;
	mov.u32 	%r68, %tid.x;
	mad.lo.s32 	%r2, %r66, %r67, %r68;
	mov.u32 	%r69, %ctaid.y;
	mov.u32 	%r70, %ntid.y;
	mov.u32 	%r71, %tid.y;
	mad.lo.s32 	%r3, %r69, %r70, %r71;
	setp.eq.s32 	%p1, %r64, 3;
	selp.b32 	%r72, %r62, %r61, %p1;
	add.s32 	%r4, %r72, %r3;
	add.s32 	%r5, %r61, %r2;
	setp.ge.s32 	%p2, %r3, %r65;
	setp.ge.s32 	%p3, %r2, %r63;
	or.pred  	%p4, %p3, %p2;
	@%p4 bra 	$L__BB13_40;
	setp.eq.s32 	%p5, %r64, 1;
	@%p5 bra 	$L__BB13_18;
	setp.eq.s32 	%p6, %r64, 2;
	@%p6 bra 	$L__BB13_28;
	setp.lt.s32 	%p20, %r61, 1;
	mov.b64 	%rd241, 0;
	@%p20 bra 	$L__BB13_39;
	setp.lt.s32 	%p21, %r62, 1;
	@%p21 bra 	$L__BB13_39;
	and.b32  	%r6, %r62, 7;
	and.b32  	%r7, %r62, 3;
	and.b32  	%r8, %r62, 2147483640;
	and.b32  	%r9, %r62, 1;
	neg.s32 	%r10, %r8;
	add.s64 	%rd3, %rd1, -24;
	add.s32 	%r11, %r62, -1;
	sub.s32 	%r12, %r4, %r62;
	mov.b64 	%rd241, 0;
	mov.b32 	%r115, 0;
$L__BB13_6:
	setp.lt.u32 	%p22, %r62, 8;
	add.s32 	%r101, %r12, %r115;
	not.b32 	%r102, %r115;
	add.s32 	%r103, %r61, %r102;
	mad.lo.s32 	%r14, %r101, %r58, %r2;
	mul.lo.s32 	%r15, %r103, %r60;
	add.s32 	%r16, %r15, %r62;
	mov.b32 	%r120, 0;
	@%p22 bra 	$L__BB13_9;
	add.s32 	%r117, %r11, %r15;
	mov.u32 	%r116, %r14;
	mov.u32 	%r118, %r10;
$L__BB13_8:
	.pragma "nounroll";
	mul.wide.s32 	%rd158, %r117, 8;
	add.s64 	%rd159, %rd3, %rd158;
	mul.wide.s32 	%rd160, %r116, 8;
	add.s64 	%rd161, %rd2, %rd160;
	ld.global.nc.u64 	%rd162, [%rd161];
	ld.global.nc.u64 	%rd163, [%rd159+24];
	mad.lo.s64 	%rd164, %rd163, %rd162, %rd241;
	ld.global.nc.u64 	%rd165, [%rd161+8];
	ld.global.nc.u64 	%rd166, [%rd159+16];
	mad.lo.s64 	%rd167, %rd166, %rd165, %rd164;
	ld.global.nc.u64 	%rd168, [%rd161+16];
	ld.global.nc.u64 	%rd169, [%rd159+8];
	mad.lo.s64 	%rd170, %rd169, %rd168, %rd167;
	ld.global.nc.u64 	%rd171, [%rd161+24];
	ld.global.nc.u64 	%rd172, [%rd159];
	mad.lo.s64 	%rd173, %rd172, %rd171, %rd170;
	ld.global.nc.u64 	%rd174, [%rd161+32];
	ld.global.nc.u64 	%rd175, [%rd159+-8];
	mad.lo.s64 	%rd176, %rd175, %rd174, %rd173;
	ld.global.nc.u64 	%rd177, [%rd161+40];
	ld.global.nc.u64 	%rd178, [%rd159+-16];
	mad.lo.s64 	%rd179, %rd178, %rd177, %rd176;
	ld.global.nc.u64 	%rd180, [%rd161+48];
	ld.global.nc.u64 	%rd181, [%rd159+-24];
	mad.lo.s64 	%rd182, %rd181, %rd180, %rd179;
	ld.global.nc.u64 	%rd183, [%rd161+56];
	ld.global.nc.u64 	%rd184, [%rd159+-32];
	mad.lo.s64 	%rd241, %rd184, %rd183, %rd182;
	add.s32 	%r118, %r118, 8;
	add.s32 	%r117, %r117, -8;
	add.s32 	%r116, %r116, 8;
	setp.eq.s32 	%p23, %r118, 0;
	mov.u32 	%r120, %r8;
	@%p23 bra 	$L__BB13_9;
	bra.uni 	$L__BB13_8;
$L__BB13_9:
	setp.eq.s32 	%p24, %r6, 0;
	@%p24 bra 	$L__BB13_17;
	add.s32 	%r104, %r6, -1;
	setp.lt.u32 	%p25, %r104, 3;
	@%p25 bra 	$L__BB13_12;
	not.b32 	%r105, %r120;
	add.s32 	%r106, %r14, %r120;
	mul.wide.s32 	%rd186, %r106, 8;
	add.s64 	%rd187, %rd2, %rd186;
	ld.global.nc.u64 	%rd188, [%rd187];
	add.s32 	%r107, %r16, %r105;
	mul.wide.s32 	%rd189, %r107, 8;
	add.s64 	%rd190, %rd1, %rd189;
	ld.global.nc.u64 	%rd191, [%rd190];
	mad.lo.s64 	%rd192, %rd191, %rd188, %rd241;
	ld.global.nc.u64 	%rd193, [%rd187+8];
	ld.global.nc.u64 	%rd194, [%rd190+-8];
	mad.lo.s64 	%rd195, %rd194, %rd193, %rd192;
	ld.global.nc.u64 	%rd196, [%rd187+16];
	ld.global.nc.u64 	%rd197, [%rd190+-16];
	mad.lo.s64 	%rd198, %rd197, %rd196, %rd195;
	ld.global.nc.u64 	%rd199, [%rd187+24];
	ld.global.nc.u64 	%rd200, [%rd190+-24];
	mad.lo.s64 	%rd241, %rd200, %rd199, %rd198;
	add.s32 	%r120, %r120, 4;
$L__BB13_12:
	setp.eq.s32 	%p26, %r7, 0;
	@%p26 bra 	$L__BB13_17;
	setp.eq.s32 	%p27, %r7, 1;
	@%p27 bra 	$L__BB13_15;
	not.b32 	%r108, %r120;
	add.s32 	%r109, %r14, %r120;
	mul.wide.s32 	%rd202, %r109, 8;
	add.s64 	%rd203, %rd2, %rd202;
	ld.global.nc.u64 	%rd204, [%rd203];
	add.s32 	%r110, %r16, %r108;
	mul.wide.s32 	%rd205, %r110, 8;
	add.s64 	%rd206, %rd1, %rd205;
	ld.global.nc.u64 	%rd207, [%rd206];
	mad.lo.s64 	%rd208, %rd207, %rd204, %rd241;
	ld.global.nc.u64 	%rd209, [%rd203+8];
	ld.global.nc.u64 	%rd210, [%rd206+-8];
	mad.lo.s64 	%rd241, %rd210, %rd209, %rd208;
	add.s32 	%r120, %r120, 2;
$L__BB13_15:
	setp.eq.s32 	%p28, %r9, 0;
	@%p28 bra 	$L__BB13_17;
	not.b32 	%r111, %r120;
	add.s32 	%r112, %r14, %r120;
	mul.wide.s32 	%rd211, %r112, 8;
	add.s64 	%rd212, %rd2, %rd211;
	ld.global.nc.u64 	%rd213, [%rd212];
	add.s32 	%r113, %r16, %r111;
	mul.wide.s32 	%rd214, %r113, 8;
	add.s64 	%rd215, %rd1, %rd214;
	ld.global.nc.u64 	%rd216, [%rd215];
	mad.lo.s64 	%rd241, %rd216, %rd213, %rd241;
$L__BB13_17:
	add.s32 	%r115, %r115, 1;
	setp.eq.s32 	%p29, %r115, %r61;
	@%p29 bra 	$L__BB13_39;
	bra.uni 	$L__BB13_6;
$L__BB13_18:
	setp.lt.s32 	%p14, %r61, %r1;
	mov.b64 	%rd241, 0;
	@%p14 bra 	$L__BB13_39;
	shl.b32 	%r30, %r61, 1;
	and.b32  	%r31, %r30, 6;
	and.b32  	%r32, %r30, -8;
	and.b32  	%r33, %r61, 1;
	mov.b64 	%rd241, 0;
	mov.u32 	%r122, %r1;
$L__BB13_20:
	setp.lt.u32 	%p15, %r30, 7;
	add.s32 	%r88, %r122, %r4;
	sub.s32 	%r89, %r61, %r122;
	mad.lo.s32 	%r35, %r88, %r58, %r5;
	mad.lo.s32 	%r36, %r89, %r59, %r61;
	mov.u32 	%r124, %r1;
	@%p15 bra 	$L__BB13_23;
	mov.u32 	%r124, %r1;
$L__BB13_22:
	.pragma "nounroll";
	add.s32 	%r90, %r35, %r124;
	mul.wide.s32 	%rd97, %r90, 8;
	add.s64 	%rd98, %rd2, %rd97;
	ld.global.nc.u64 	%rd99, [%rd98];
	sub.s32 	%r91, %r36, %r124;
	mul.wide.s32 	%rd100, %r91, 8;
	add.s64 	%rd101, %rd1, %rd100;
	ld.global.nc.u64 	%rd102, [%rd101];
	mad.lo.s64 	%rd103, %rd102, %rd99, %rd241;
	ld.global.nc.u64 	%rd104, [%rd98+8];
	ld.global.nc.u64 	%rd105, [%rd101+-8];
	mad.lo.s64 	%rd106, %rd105, %rd104, %rd103;
	ld.global.nc.u64 	%rd107, [%rd98+16];
	ld.global.nc.u64 	%rd108, [%rd101+-16];
	mad.lo.s64 	%rd109, %rd108, %rd107, %rd106;
	ld.global.nc.u64 	%rd110, [%rd98+24];
	ld.global.nc.u64 	%rd111, [%rd101+-24];
	mad.lo.s64 	%rd112, %rd111, %rd110, %rd109;
	ld.global.nc.u64 	%rd113, [%rd98+32];
	ld.global.nc.u64 	%rd114, [%rd101+-32];
	mad.lo.s64 	%rd115, %rd114, %rd113, %rd112;
	ld.global.nc.u64 	%rd116, [%rd98+40];
	ld.global.nc.u64 	%rd117, [%rd101+-40];
	mad.lo.s64 	%rd118, %rd117, %rd116, %rd115;
	ld.global.nc.u64 	%rd119, [%rd98+48];
	ld.global.nc.u64 	%rd120, [%rd101+-48];
	mad.lo.s64 	%rd121, %rd120, %rd119, %rd118;
	ld.global.nc.u64 	%rd122, [%rd98+56];
	ld.global.nc.u64 	%rd123, [%rd101+-56];
	mad.lo.s64 	%rd241, %rd123, %rd122, %rd121;
	add.s32 	%r124, %r124, 8;
	add.s32 	%r92, %r124, %r61;
	setp.ne.s32 	%p16, %r92, %r32;
	@%p16 bra 	$L__BB13_22;
$L__BB13_23:
	setp.lt.u32 	%p17, %r31, 3;
	@%p17 bra 	$L__BB13_25;
	add.s32 	%r93, %r35, %r124;
	mul.wide.s32 	%rd124, %r93, 8;
	add.s64 	%rd125, %rd2, %rd124;
	ld.global.nc.u64 	%rd126, [%rd125];
	sub.s32 	%r94, %r36, %r124;
	mul.wide.s32 	%rd127, %r94, 8;
	add.s64 	%rd128, %rd1, %rd127;
	ld.global.nc.u64 	%rd129, [%rd128];
	mad.lo.s64 	%rd130, %rd129, %rd126, %rd241;
	ld.global.nc.u64 	%rd131, [%rd125+8];
	ld.global.nc.u64 	%rd132, [%rd128+-8];
	mad.lo.s64 	%rd133, %rd132, %rd131, %rd130;
	ld.global.nc.u64 	%rd134, [%rd125+16];
	ld.global.nc.u64 	%rd135, [%rd128+-16];
	mad.lo.s64 	%rd136, %rd135, %rd134, %rd133;
	ld.global.nc.u64 	%rd137, [%rd125+24];
	ld.global.nc.u64 	%rd138, [%rd128+-24];
	mad.lo.s64 	%rd241, %rd138, %rd137, %rd136;
	add.s32 	%r124, %r124, 4;
$L__BB13_25:
	setp.eq.s32 	%p18, %r33, 0;
	@%p18 bra 	$L__BB13_27;
	add.s32 	%r95, %r35, %r124;
	mul.wide.s32 	%rd139, %r95, 8;
	add.s64 	%rd140, %rd2, %rd139;
	ld.global.nc.u64 	%rd141, [%rd140];
	sub.s32 	%r96, %r36, %r124;
	mul.wide.s32 	%rd142, %r96, 8;
	add.s64 	%rd143, %rd1, %rd142;
	ld.global.nc.u64 	%rd144, [%rd143];
	mad.lo.s64 	%rd145, %rd144, %rd141, %rd241;
	ld.global.nc.u64 	%rd146, [%rd140+8];
	ld.global.nc.u64 	%rd147, [%rd143+-8];
	mad.lo.s64 	%rd241, %rd147, %rd146, %rd145;
	add.s32 	%r124, %r124, 2;
$L__BB13_27:
	add.s32 	%r97, %r35, %r124;
	mul.wide.s32 	%rd148, %r97, 8;
	add.s64 	%rd149, %rd2, %rd148;
	ld.global.nc.u64 	%rd150, [%rd149];
	sub.s32 	%r98, %r36, %r124;
	mul.wide.s32 	%rd151, %r98, 8;
	add.s64 	%rd152, %rd1, %rd151;
	ld.global.nc.u64 	%rd153, [%rd152];
	mad.lo.s64 	%rd241, %rd153, %rd150, %rd241;
	add.s32 	%r44, %r122, 1;
	setp.eq.s32 	%p19, %r61, %r122;
	mov.u32 	%r122, %r44;
	@%p19 bra 	$L__BB13_39;
	bra.uni 	$L__BB13_20;
$L__BB13_28:
	setp.lt.s32 	%p7, %r61, 1;
	mov.b64 	%rd241, 0;
	@%p7 bra 	$L__BB13_39;
	shl.b32 	%r73, %r61, 1;
	and.b32  	%r74, %r73, 6;
	add.s32 	%r45, %r74, -1;
	and.b32  	%r46, %r73, -8;
	and.b32  	%r47, %r61, 3;
	and.b32  	%r48, %r61, 1;
	mov.b64 	%rd241, 0;
	mov.u32 	%r127, %r1;
$L__BB13_30:
	setp.lt.u32 	%p8, %r61, 4;
	add.s32 	%r75, %r127, %r4;
	not.b32 	%r76, %r127;
	add.s32 	%r77, %r61, %r76;
	mad.lo.s32 	%r50, %r75, %r58, %r5;
	mad.lo.s32 	%r51, %r77, %r59, %r61;
	mov.u32 	%r129, %r1;
	@%p8 bra 	$L__BB13_33;
	mov.u32 	%r129, %r1;
$L__BB13_32:
	.pragma "nounroll";
	not.b32 	%r78, %r129;
	add.s32 	%r79, %r50, %r129;
	mul.wide.s32 	%rd43, %r79, 8;
	add.s64 	%rd44, %rd2, %rd43;
	ld.global.nc.u64 	%rd45, [%rd44];
	add.s32 	%r80, %r51, %r78;
	mul.wide.s32 	%rd46, %r80, 8;
	add.s64 	%rd47, %rd1, %rd46;
	ld.global.nc.u64 	%rd48, [%rd47];
	mad.lo.s64 	%rd49, %rd48, %rd45, %rd241;
	ld.global.nc.u64 	%rd50, [%rd44+8];
	ld.global.nc.u64 	%rd51, [%rd47+-8];
	mad.lo.s64 	%rd52, %rd51, %rd50, %rd49;
	ld.global.nc.u64 	%rd53, [%rd44+16];
	ld.global.nc.u64 	%rd54, [%rd47+-16];
	mad.lo.s64 	%rd55, %rd54, %rd53, %rd52;
	ld.global.nc.u64 	%rd56, [%rd44+24];
	ld.global.nc.u64 	%rd57, [%rd47+-24];
	mad.lo.s64 	%rd58, %rd57, %rd56, %rd55;
	ld.global.nc.u64 	%rd59, [%rd44+32];
	ld.global.nc.u64 	%rd60, [%rd47+-32];
	mad.lo.s64 	%rd61, %rd60, %rd59, %rd58;
	ld.global.nc.u64 	%rd62, [%rd44+40];
	ld.global.nc.u64 	%rd63, [%rd47+-40];
	mad.lo.s64 	%rd64, %rd63, %rd62, %rd61;
	ld.global.nc.u64 	%rd65, [%rd44+48];
	ld.global.nc.u64 	%rd66, [%rd47+-48];
	mad.lo.s64 	%rd67, %rd66, %rd65, %rd64;
	ld.global.nc.u64 	%rd68, [%rd44+56];
	ld.global.nc.u64 	%rd69, [%rd47+-56];
	mad.lo.s64 	%rd241, %rd69, %rd68, %rd67;
	add.s32 	%r129, %r129, 8;
	add.s32 	%r81, %r129, %r61;
	setp.ne.s32 	%p9, %r81, %r46;
	@%p9 bra 	$L__BB13_32;
$L__BB13_33:
	setp.eq.s32 	%p10, %r47, 0;
	@%p10 bra 	$L__BB13_38;
	setp.lt.u32 	%p11, %r45, 3;
	@%p11 bra 	$L__BB13_36;
	not.b32 	%r82, %r129;
	add.s32 	%r83, %r50, %r129;
	mul.wide.s32 	%rd71, %r83, 8;
	add.s64 	%rd72, %rd2, %rd71;
	ld.global.nc.u64 	%rd73, [%rd72];
	add.s32 	%r84, %r51, %r82;
	mul.wide.s32 	%rd74, %r84, 8;
	add.s64 	%rd75, %rd1, %rd74;
	ld.global.nc.u64 	%rd76, [%rd75];
	mad.lo.s64 	%rd77, %rd76, %rd73, %rd241;
	ld.global.nc.u64 	%rd78, [%rd72+8];
	ld.global.nc.u64 	%rd79, [%rd75+-8];
	mad.lo.s64 	%rd80, %rd79, %rd78, %rd77;
	ld.global.nc.u64 	%rd81, [%rd72+16];
	ld.global.nc.u64 	%rd82, [%rd75+-16];
	mad.lo.s64 	%rd83, %rd82, %rd81, %rd80;
	ld.global.nc.u64 	%rd84, [%rd72+24];
	ld.global.nc.u64 	%rd85, [%rd75+-24];
	mad.lo.s64 	%rd241, %rd85, %rd84, %rd83;
	add.s32 	%r129, %r129, 4;
$L__BB13_36:
	setp.eq.s32 	%p12, %r48, 0;
	@%p12 bra 	$L__BB13_38;
	not.b32 	%r85, %r129;
	add.s32 	%r86, %r50, %r129;
	mul.wide.s32 	%rd86, %r86, 8;
	add.s64 	%rd87, %rd2, %rd86;
	ld.global.nc.u64 	%rd88, [%rd87];
	add.s32 	%r87, %r51, %r85;
	mul.wide.s32 	%rd89, %r87, 8;
	add.s64 	%rd90, %rd1, %rd89;
	ld.global.nc.u64 	%rd91, [%rd90];
	mad.lo.s64 	%rd92, %rd91, %rd88, %rd241;
	ld.global.nc.u64 	%rd93, [%rd87+8];
	ld.global.nc.u64 	%rd94, [%rd90+-8];
	mad.lo.s64 	%rd241, %rd94, %rd93, %rd92;
$L__BB13_38:
	add.s32 	%r127, %r127, 1;
	setp.ne.s32 	%p13, %r127, %r61;
	@%p13 bra 	$L__BB13_30;
$L__BB13_39:
	mad.lo.s32 	%r114, %r63, %r3, %r2;
	cvta.to.global.u64 	%rd217, %rd37;
	mul.wide.s32 	%rd218, %r114, 8;
	add.s64 	%rd219, %rd217, %rd218;
	st.global.u64 	[%rd219], %rd241;
$L__BB13_40:
	ret;

}
	// .globl	_cupy_convolve2D_float32
.visible .entry _cupy_convolve2D_float32(
	.param .u64 .ptr .align 1 _cupy_convolve2D_float32_param_0,
	.param .u32 _cupy_convolve2D_float32_param_1,
	.param .u32 _cupy_convolve2D_float32_param_2,
	.param .u64 .ptr .align 1 _cupy_convolve2D_float32_param_3,
	.param .u32 _cupy_convolve2D_float32_param_4,
	.param .u32 _cupy_convolve2D_float32_param_5,
	.param .u32 _cupy_convolve2D_float32_param_6,
	.param .u32 _cupy_convolve2D_float32_param_7,
	.param .u64 .ptr .align 1 _cupy_convolve2D_float32_param_8,
	.param .u32 _cupy_convolve2D_float32_param_9,
	.param .u32 _cupy_convolve2D_float32_param_10,
	.param .u32 _cupy_convolve2D_float32_param_11
)
.maxntid 256
{
	.reg .pred 	%p<31>;
	.reg .b32 	%r<134>;
	.reg .b32 	%f<240>;
	.reg .b64 	%rd<54>;

	ld.param.u64 	%rd6, [_cupy_convolve2D_float32_param_0];
	ld.param.u32 	%r56, [_cupy_convolve2D_float32_param_1];
	ld.param.u64 	%rd7, [_cupy_convolve2D_float32_param_3];
	ld.param.u32 	%r57, [_cupy_convolve2D_float32_param_4];
	ld.param.u32 	%r59, [_cupy_convolve2D_float32_param_6];
	ld.param.u32 	%r60, [_cupy_convolve2D_float32_param_7];
	ld.param.u32 	%r61, [_cupy_convolve2D_float32_param_9];
	ld.param.u32 	%r63, [_cupy_convolve2D_float32_param_10];
	ld.param.u32 	%r62, [_cupy_convolve2D_float32_param_11];
	neg.s32 	%r1, %r59;
	cvta.to.global.u64 	%rd1, %rd7;
	cvta.to.global.u64 	%rd2, %rd6;
	mov.u32 	%r64, %ctaid.x;
	mov.u32 	%r65, %ntid.x;
	mov.u32 	%r66, %tid.x;
	mad.lo.s32 	%r2, %r64, %r65, %r66;
	mov.u32 	%r67, %ctaid.y;
	mov.u32 	%r68, %ntid.y;
	mov.u32 	%r69, %tid.y;
	mad.lo.s32 	%r3, %r67, %r68, %r69;
	setp.eq.s32 	%p1, %r62, 3;
	selp.b32 	%r70, %r60, %r59, %p1;
	add.s32 	%r4, %r70, %r3;
	add.s32 	%r5, %r59, %r2;
	setp.ge.s32 	%p2, %r3, %r63;
	setp.ge.s32 	%p3, %r2, %r61;
	or.pred  	%p4, %p3, %p2;
	@%p4 bra 	$L__BB14_42;
	setp.eq.s32 	%p5, %r62, 1;
	mov.f32 	%f239, 0f00000000;
	@%p5 bra 	$L__BB14_18;
	setp.eq.s32 	%p6, %r62, 2;
	@%p6 bra 	$L__BB14_30;
	setp.lt.s32 	%p21, %r59, 1;
	@%p21 bra 	$L__BB14_41;
	setp.lt.s32 	%p22, %r60, 1;
	@%p22 bra 	$L__BB14_41;
	and.b32  	%r6, %r60, 7;
	and.b32  	%r7, %r60, 3;
	and.b32  	%r8, %r60, 2147483640;
	and.b32  	%r9, %r60, 1;
	neg.s32 	%r10, %r8;
	add.s32 	%r11, %r60, -1;
	sub.s32 	%r12, %r4, %r60;
	mov.f32 	%f239, 0f00000000;
	mov.b32 	%r118, 0;
$L__BB14_6:
	ld.param.u32 	%r117, [_cupy_convolve2D_float32_param_5];
	setp.lt.u32 	%p23, %r60, 8;
	add.s32 	%r103, %r12, %r118;
	not.b32 	%r104, %r118;
	add.s32 	%r105, %r59, %r104;
	mad.lo.s32 	%r14, %r103, %r56, %r2;
	mul.lo.s32 	%r15, %r105, %r117;
	add.s32 	%r16, %r15, %r60;
	mov.b32 	%r123, 0;
	@%p23 bra 	$L__BB14_9;
	add.s32 	%r120, %r11, %r15;
	mov.u32 	%r119, %r14;
	mov.u32 	%r121, %r10;
$L__BB14_8:
	.pragma "nounroll";
	mul.wide.s32 	%rd34, %r120, 4;
	add.s64 	%rd35, %rd1, %rd34;
	mul.wide.s32 	%rd36, %r119, 4;
	add.s64 	%rd37, %rd2, %rd36;
	ld.global.nc.f32 	%f173, [%rd37];
	ld.global.nc.f32 	%f174, [%rd35];
	fma.rn.f32 	%f175, %f173, %f174, %f239;
	ld.global.nc.f32 	%f176, [%rd37+4];
	ld.global.nc.f32 	%f177, [%rd35+-4];
	fma.rn.f32 	%f178, %f176, %f177, %f175;
	ld.global.nc.f32 	%f179, [%rd37+8];
	ld.global.nc.f32 	%f180, [%rd35+-8];
	fma.rn.f32 	%f181, %f179, %f180, %f178;
	ld.global.nc.f32 	%f182, [%rd37+12];
	ld.global.nc.f32 	%f183, [%rd35+-12];
	fma.rn.f32 	%f184, %f182, %f183, %f181;
	ld.global.nc.f32 	%f185, [%rd37+16];
	ld.global.nc.f32 	%f186, [%rd35+-16];
	fma.rn.f32 	%f187, %f185, %f186, %f184;
	ld.global.nc.f32 	%f188, [%rd37+20];
	ld.global.nc.f32 	%f189, [%rd35+-20];
	fma.rn.f32 	%f190, %f188, %f189, %f187;
	ld.global.nc.f32 	%f191, [%rd37+24];
	ld.global.nc.f32 	%f192, [%rd35+-24];
	fma.rn.f32 	%f193, %f191, %f192, %f190;
	ld.global.nc.f32 	%f194, [%rd37+28];
	ld.global.nc.f32 	%f195, [%rd35+-28];
	fma.rn.f32 	%f239, %f194, %f195, %f193;
	add.s32 	%r121, %r121, 8;
	add.s32 	%r120, %r120, -8;
	add.s32 	%r119, %r119, 8;
	setp.eq.s32 	%p24, %r121, 0;
	mov.u32 	%r123, %r8;
	@%p24 bra 	$L__BB14_9;
	bra.uni 	$L__BB14_8;
$L__BB14_9:
	setp.eq.s32 	%p25, %r6, 0;
	@%p25 bra 	$L__BB14_17;
	add.s32 	%r106, %r6, -1;
	setp.lt.u32 	%p26, %r106, 3;
	@%p26 bra 	$L__BB14_12;
	not.b32 	%r107, %r123;
	add.s32 	%r108, %r14, %r123;
	mul.wide.s32 	%rd38, %r108, 4;
	add.s64 	%rd39, %rd2, %rd38;
	ld.global.nc.f32 	%f197, [%rd39];
	add.s32 	%r109, %r16, %r107;
	mul.wide.s32 	%rd40, %r109, 4;
	add.s64 	%rd41, %rd1, %rd40;
	ld.global.nc.f32 	%f198, [%rd41];
	fma.rn.f32 	%f199, %f197, %f198, %f239;
	ld.global.nc.f32 	%f200, [%rd39+4];
	ld.global.nc.f32 	%f201, [%rd41+-4];
	fma.rn.f32 	%f202, %f200, %f201, %f199;
	ld.global.nc.f32 	%f203, [%rd39+8];
	ld.global.nc.f32 	%f204, [%rd41+-8];
	fma.rn.f32 	%f205, %f203, %f204, %f202;
	ld.global.nc.f32 	%f206, [%rd39+12];
	ld.global.nc.f32 	%f207, [%rd41+-12];
	fma.rn.f32 	%f239, %f206, %f207, %f205;
	add.s32 	%r123, %r123, 4;
$L__BB14_12:
	setp.eq.s32 	%p27, %r7, 0;
	@%p27 bra 	$L__BB14_17;
	setp.eq.s32 	%p28, %r7, 1;
	@%p28 bra 	$L__BB14_15;
	not.b32 	%r110, %r123;
	add.s32 	%r111, %r14, %r123;
	mul.wide.s32 	%rd42, %r111, 4;
	add.s64 	%rd43, %rd2, %rd42;
	ld.global.nc.f32 	%f209, [%rd43];
	add.s32 	%r112, %r16, %r110;
	mul.wide.s32 	%rd44, %r112, 4;
	add.s64 	%rd45, %rd1, %rd44;
	ld.global.nc.f32 	%f210, [%rd45];
	fma.rn.f32 	%f211, %f209, %f210, %f239;
	ld.global.nc.f32 	%f212, [%rd43+4];
	ld.global.nc.f32 	%f213, [%rd45+-4];
	fma.rn.f32 	%f239, %f212, %f213, %f211;
	add.s32 	%r123, %r123, 2;
$L__BB14_15:
	setp.eq.s32 	%p29, %r9, 0;
	@%p29 bra 	$L__BB14_17;
	not.b32 	%r113, %r123;
	add.s32 	%r114, %r14, %r123;
	mul.wide.s32 	%rd46, %r114, 4;
	add.s64 	%rd47, %rd2, %rd46;
	ld.global.nc.f32 	%f214, [%rd47];
	add.s32 	%r115, %r16, %r113;
	mul.wide.s32 	%rd48, %r115, 4;
	add.s64 	%rd49, %rd1, %rd48;
	ld.global.nc.f32 	%f215, [%rd49];
	fma.rn.f32 	%f239, %f214, %f215, %f239;
$L__BB14_17:
	add.s32 	%r118, %r118, 1;
	setp.eq.s32 	%p30, %r118, %r59;
	@%p30 bra 	$L__BB14_41;
	bra.uni 	$L__BB14_6;
$L__BB14_18:
	setp.lt.s32 	%p14, %r59, %r1;
	@%p14 bra 	$L__BB14_41;
	shl.b32 	%r30, %r59, 1;
	and.b32  	%r31, %r59, 1;
	mov.f32 	%f239, 0f00000000;
	mov.u32 	%r125, %r1;
$L__BB14_20:
	setp.lt.u32 	%p15, %r30, 15;
	add.s32 	%r86, %r125, %r4;
	sub.s32 	%r87, %r59, %r125;
	mad.lo.s32 	%r33, %r86, %r56, %r5;
	mad.lo.s32 	%r34, %r87, %r57, %r59;
	mov.u32 	%r127, %r1;
	@%p15 bra 	$L__BB14_23;
	mov.u32 	%r127, %r1;
$L__BB14_22:
	.pragma "nounroll";
	add.s32 	%r88, %r33, %r127;
	mul.wide.s32 	%rd20, %r88, 4;
	add.s64 	%rd21, %rd2, %rd20;
	ld.global.nc.f32 	%f81, [%rd21];
	sub.s32 	%r89, %r34, %r127;
	mul.wide.s32 	%rd22, %r89, 4;
	add.s64 	%rd23, %rd1, %rd22;
	ld.global.nc.f32 	%f82, [%rd23];
	fma.rn.f32 	%f83, %f81, %f82, %f239;
	ld.global.nc.f32 	%f84, [%rd21+4];
	ld.global.nc.f32 	%f85, [%rd23+-4];
	fma.rn.f32 	%f86, %f84, %f85, %f83;
	ld.global.nc.f32 	%f87, [%rd21+8];
	ld.global.nc.f32 	%f88, [%rd23+-8];
	fma.rn.f32 	%f89, %f87, %f88, %f86;
	ld.global.nc.f32 	%f90, [%rd21+12];
	ld.global.nc.f32 	%f91, [%rd23+-12];
	fma.rn.f32 	%f92, %f90, %f91, %f89;
	ld.global.nc.f32 	%f93, [%rd21+16];
	ld.global.nc.f32 	%f94, [%rd23+-16];
	fma.rn.f32 	%f95, %f93, %f94, %f92;
	ld.global.nc.f32 	%f96, [%rd21+20];
	ld.global.nc.f32 	%f97, [%rd23+-20];
	fma.rn.f32 	%f98, %f96, %f97, %f95;
	ld.global.nc.f32 	%f99, [%rd21+24];
	ld.global.nc.f32 	%f100, [%rd23+-24];
	fma.rn.f32 	%f101, %f99, %f100, %f98;
	ld.global.nc.f32 	%f102, [%rd21+28];
	ld.global.nc.f32 	%f103, [%rd23+-28];
	fma.rn.f32 	%f104, %f102, %f103, %f101;
	ld.global.nc.f32 	%f105, [%rd21+32];
	ld.global.nc.f32 	%f106, [%rd23+-32];
	fma.rn.f32 	%f107, %f105, %f106, %f104;
	ld.global.nc.f32 	%f108, [%rd21+36];
	ld.global.nc.f32 	%f109, [%rd23+-36];
	fma.rn.f32 	%f110, %f108, %f109, %f107;
	ld.global.nc.f32 	%f111, [%rd21+40];
	ld.global.nc.f32 	%f112, [%rd23+-40];
	fma.rn.f32 	%f113, %f111, %f112, %f110;
	ld.global.nc.f32 	%f114, [%rd21+44];
	ld.global.nc.f32 	%f115, [%rd23+-44];
	fma.rn.f32 	%f116, %f114, %f115, %f113;
	ld.global.nc.f32 	%f117, [%rd21+48];
	ld.global.nc.f32 	%f118, [%rd23+-48];
	fma.rn.f32 	%f119, %f117, %f118, %f116;
	ld.global.nc.f32 	%f120, [%rd21+52];
	ld.global.nc.f32 	%f121, [%rd23+-52];
	fma.rn.f32 	%f122, %f120, %f121, %f119;
	ld.global.nc.f32 	%f123, [%rd21+56];
	ld.global.nc.f32 	%f124, [%rd23+-56];
	fma.rn.f32 	%f125, %f123, %f124, %f122;
	ld.global.nc.f32 	%f126, [%rd21+60];
	ld.global.nc.f32 	%f127, [%rd23+-60];
	fma.rn.f32 	%f239, %f126, %f127, %f125;
	add.s32 	%r127, %r127, 16;
	add.s32 	%r90, %r127, %r59;
	add.s32 	%r91, %r30, 1;
	and.b32  	%r92, %r91, -16;
	setp.ne.s32 	%p16, %r90, %r92;
	@%p16 bra 	$L__BB14_22;
$L__BB14_23:
	and.b32  	%r93, %r30, 14;
	setp.lt.u32 	%p17, %r93, 7;
	@%p17 bra 	$L__BB14_25;
	add.s32 	%r94, %r33, %r127;
	mul.wide.s32 	%rd24, %r94, 4;
	add.s64 	%rd25, %rd2, %rd24;
	ld.global.nc.f32 	%f128, [%rd25];
	sub.s32 	%r95, %r34, %r127;
	mul.wide.s32 	%rd26, %r95, 4;
	add.s64 	%rd27, %rd1, %rd26;
	ld.global.nc.f32 	%f129, [%rd27];
	fma.rn.f32 	%f130, %f128, %f129, %f239;
	ld.global.nc.f32 	%f131, [%rd25+4];
	ld.global.nc.f32 	%f132, [%rd27+-4];
	fma.rn.f32 	%f133, %f131, %f132, %f130;
	ld.global.nc.f32 	%f134, [%rd25+8];
	ld.global.nc.f32 	%f135, [%rd27+-8];
	fma.rn.f32 	%f136, %f134, %f135, %f133;
	ld.global.nc.f32 	%f137, [%rd25+12];
	ld.global.nc.f32 	%f138, [%rd27+-12];
	fma.rn.f32 	%f139, %f137, %f138, %f136;
	ld.global.nc.f32 	%f140, [%rd25+16];
	ld.global.nc.f32 	%f141, [%rd27+-16];
	fma.rn.f32 	%f142, %f140, %f141, %f139;
	ld.global.nc.f32 	%f143, [%rd25+20];
	ld.global.nc.f32 	%f144, [%rd27+-20];
	fma.rn.f32 	%f145, %f143, %f144, %f142;
	ld.global.nc.f32 	%f146, [%rd25+24];
	ld.global.nc.f32 	%f147, [%rd27+-24];
	fma.rn.f32 	%f148, %f146, %f147, %f145;
	ld.global.nc.f32 	%f149, [%rd25+28];
	ld.global.nc.f32 	%f150, [%rd27+-28];
	fma.rn.f32 	%f239, %f149, %f150, %f148;
	add.s32 	%r127, %r127, 8;
$L__BB14_25:
	and.b32  	%r96, %r30, 6;
	setp.lt.u32 	%p18, %r96, 3;
	@%p18 bra 	$L__BB14_27;
	add.s32 	%r97, %r33, %r127;
	mul.wide.s32 	%rd28, %r97, 4;
	add.s64 	%rd29, %rd2, %rd28;
	ld.global.nc.f32 	%f151, [%rd29];
	sub.s32 	%r98, %r34, %r127;
	mul.wide.s32 	%rd30, %r98, 4;
	add.s64 	%rd31, %rd1, %rd30;
	ld.global.nc.f32 	%f152, [%rd31];
	fma.rn.f32 	%f153, %f151, %f152, %f239;
	ld.global.nc.f32 	%f154, [%rd29+4];
	ld.global.nc.f32 	%f155, [%rd31+-4];
	fma.rn.f32 	%f156, %f154, %f155, %f153;
	ld.global.nc.f32 	%f157, [%rd29+8];
	ld.global.nc.f32 	%f158, [%rd31+-8];
	fma.rn.f32 	%f159, %f157, %f158, %f156;
	ld.global.nc.f32 	%f160, [%rd29+12];
	ld.global.nc.f32 	%f161, [%rd31+-12];
	fma.rn.f32 	%f239, %f160, %f161, %f159;
	add.s32 	%r127, %r127, 4;
$L__BB14_27:
	setp.eq.s32 	%p19, %r31, 0;
	add.s32 	%r99, %r33, %r127;
	mul.wide.s32 	%rd32, %r99, 4;
	add.s64 	%rd3, %rd2, %rd32;
	ld.global.nc.f32 	%f162, [%rd3];
	sub.s32 	%r100, %r34, %r127;
	mul.wide.s32 	%rd33, %r100, 4;
	add.s64 	%rd4, %rd1, %rd33;
	ld.global.nc.f32 	%f163, [%rd4];
	fma.rn.f32 	%f239, %f162, %f163, %f239;
	@%p19 bra 	$L__BB14_29;
	ld.global.nc.f32 	%f164, [%rd3+4];
	ld.global.nc.f32 	%f165, [%rd4+-4];
	fma.rn.f32 	%f166, %f164, %f165, %f239;
	ld.global.nc.f32 	%f167, [%rd3+8];
	ld.global.nc.f32 	%f168, [%rd4+-8];
	fma.rn.f32 	%f239, %f167, %f168, %f166;
$L__BB14_29:
	add.s32 	%r42, %r125, 1;
	setp.eq.s32 	%p20, %r59, %r125;
	mov.u32 	%r125, %r42;
	@%p20 bra 	$L__BB14_41;
	bra.uni 	$L__BB14_20;
$L__BB14_30:
	setp.lt.s32 	%p7, %r59, 1;
	@%p7 bra 	$L__BB14_41;
	shl.b32 	%r71, %r59, 1;
	and.b32  	%r72, %r71, 6;
	add.s32 	%r43, %r72, -1;
	and.b32  	%r44, %r71, -8;
	and.b32  	%r45, %r59, 3;
	and.b32  	%r46, %r59, 1;
	mov.f32 	%f239, 0f00000000;
	mov.u32 	%r130, %r1;
$L__BB14_32:
	setp.lt.u32 	%p8, %r59, 4;
	add.s32 	%r73, %r130, %r4;
	not.b32 	%r74, %r130;
	add.s32 	%r75, %r59, %r74;
	mad.lo.s32 	%r48, %r73, %r56, %r5;
	mad.lo.s32 	%r49, %r75, %r57, %r59;
	mov.u32 	%r132, %r1;
	@%p8 bra 	$L__BB14_35;
	mov.u32 	%r132, %r1;
$L__BB14_34:
	.pragma "nounroll";
	not.b32 	%r76, %r132;
	add.s32 	%r77, %r48, %r132;
	mul.wide.s32 	%rd8, %r77, 4;
	add.s64 	%rd9, %rd2, %rd8;
	ld.global.nc.f32 	%f39, [%rd9];
	add.s32 	%r78, %r49, %r76;
	mul.wide.s32 	%rd10, %r78, 4;
	add.s64 	%rd11, %rd1, %rd10;
	ld.global.nc.f32 	%f40, [%rd11];
	fma.rn.f32 	%f41, %f39, %f40, %f239;
	ld.global.nc.f32 	%f42, [%rd9+4];
	ld.global.nc.f32 	%f43, [%rd11+-4];
	fma.rn.f32 	%f44, %f42, %f43, %f41;
	ld.global.nc.f32 	%f45, [%rd9+8];
	ld.global.nc.f32 	%f46, [%rd11+-8];
	fma.rn.f32 	%f47, %f45, %f46, %f44;
	ld.global.nc.f32 	%f48, [%rd9+12];
	ld.global.nc.f32 	%f49, [%rd11+-12];
	fma.rn.f32 	%f50, %f48, %f49, %f47;
	ld.global.nc.f32 	%f51, [%rd9+16];
	ld.global.nc.f32 	%f52, [%rd11+-16];
	fma.rn.f32 	%f53, %f51, %f52, %f50;
	ld.global.nc.f32 	%f54, [%rd9+20];
	ld.global.nc.f32 	%f55, [%rd11+-20];
	fma.rn.f32 	%f56, %f54, %f55, %f53;
	ld.global.nc.f32 	%f57, [%rd9+24];
	ld.global.nc.f32 	%f58, [%rd11+-24];
	fma.rn.f32 	%f59, %f57, %f58, %f56;
	ld.global.nc.f32 	%f60, [%rd9+28];
	ld.global.nc.f32 	%f61, [%rd11+-28];
	fma.rn.f32 	%f239, %f60, %f61, %f59;
	add.s32 	%r132, %r132, 8;
	add.s32 	%r79, %r132, %r59;
	setp.ne.s32 	%p9, %r79, %r44;
	@%p9 bra 	$L__BB14_34;
$L__BB14_35:
	setp.eq.s32 	%p10, %r45, 0;
	@%p10 bra 	$L__BB14_40;
	setp.lt.u32 	%p11, %r43, 3;
	@%p11 bra 	$L__BB14_38;
	not.b32 	%r80, %r132;
	add.s32 	%r81, %r48, %r132;
	mul.wide.s32 	%rd12, %r81, 4;
	add.s64 	%rd13, %rd2, %rd12;
	ld.global.nc.f32 	%f63, [%rd13];
	add.s32 	%r82, %r49, %r80;
	mul.wide.s32 	%rd14, %r82, 4;
	add.s64 	%rd15, %rd1, %rd14;
	ld.global.nc.f32 	%f64, [%rd15];
	fma.rn.f32 	%f65, %f63, %f64, %f239;
	ld.global.nc.f32 	%f66, [%rd13+4];
	ld.global.nc.f32 	%f67, [%rd15+-4];
	fma.rn.f32 	%f68, %f66, %f67, %f65;
	ld.global.nc.f32 	%f69, [%rd13+8];
	ld.global.nc.f32 	%f70, [%rd15+-8];
	fma.rn.f32 	%f71, %f69, %f70, %f68;
	ld.global.nc.f32 	%f72, [%rd13+12];
	ld.global.nc.f32 	%f73, [%rd15+-12];
	fma.rn.f32 	%f239, %f72, %f73, %f71;
	add.s32 	%r132, %r132, 4;
$L__BB14_38:
	setp.eq.s32 	%p12, %r46, 0;
	@%p12 bra 	$L__BB14_40;
	not.b32 	%r83, %r132;
	add.s32 	%r84, %r48, %r132;
	mul.wide.s32 	%rd16, %r84, 4;
	add.s64 	%rd17, %rd2, %rd16;
	ld.global.nc.f32 	%f74, [%rd17];
	add.s32 	%r85, %r49, %r83;
	mul.wide.s32 	%rd18, %r85, 4;
	add.s64 	%rd19, %rd1, %rd18;
	ld.global.nc.f32 	%f75, [%rd19];
	fma.rn.f32 	%f76, %f74, %f75, %f239;
	ld.global.nc.f32 	%f77, [%rd17+4];
	ld.global.nc.f32 	%f78, [%rd19+-4];
	fma.rn.f32 	%f239, %f77, %f78, %f76;
$L__BB14_40:
	add.s32 	%r130, %r130, 1;
	setp.ne.s32 	%p13, %r130, %r59;
	@%p13 bra 	$L__BB14_32;
$L__BB14_41:
	ld.param.u64 	%rd53, [_cupy_convolve2D_float32_param_8];
	mad.lo.s32 	%r116, %r61, %r3, %r2;
	cvta.to.global.u64 	%rd50, %rd53;
	mul.wide.s32 	%rd51, %r116, 4;
	add.s64 	%rd52, %rd50, %rd51;
	st.global.f32 	[%rd52], %f239;
$L__BB14_42:
	ret;

}
	// .globl	_cupy_convolve2D_float64
.visible .entry _cupy_convolve2D_float64(
	.param .u64 .ptr .align 1 _cupy_convolve2D_float64_param_0,
	.param .u32 _cupy_convolve2D_float64_param_1,
	.param .u32 _cupy_convolve2D_float64_param_2,
	.param .u64 .ptr .align 1 _cupy_convolve2D_float64_param_3,
	.param .u32 _cupy_convolve2D_float64_param_4,
	.param .u32 _cupy_convolve2D_float64_param_5,
	.param .u32 _cupy_convolve2D_float64_param_6,
	.param .u32 _cupy_convolve2D_float64_param_7,
	.param .u64 .ptr .align 1 _cupy_convolve2D_float64_param_8,
	.param .u32 _cupy_convolve2D_float64_param_9,
	.param .u32 _cupy_convolve2D_float64_param_10,
	.param .u32 _cupy_convolve2D_float64_param_11
)
.maxntid 256
{
	.reg .pred 	%p<31>;
	.reg .b32 	%r<132>;
	.reg .b64 	%rd<54>;
	.reg .b64 	%fd<240>;

	ld.param.u64 	%rd7, [_cupy_convolve2D_float64_param_0];
	ld.param.u32 	%r59, [_cupy_convolve2D_float64_param_1];
	ld.param.u64 	%rd8, [_cupy_convolve2D_float64_param_3];
	ld.param.u32 	%r60, [_cupy_convolve2D_float64_param_4];
	ld.param.u32 	%r61, [_cupy_convolve2D_float64_param_5];
	ld.param.u32 	%r62, [_cupy_convolve2D_float64_param_6];
	ld.param.u32 	%r63, [_cupy_convolve2D_float64_param_7];
	ld.param.u64 	%rd6, [_cupy_convolve2D_float64_param_8];
	ld.param.u32 	%r64, [_cupy_convolve2D_float64_param_9];
	ld.param.u32 	%r66, [_cupy_convolve2D_float64_param_10];
	ld.param.u32 	%r65, [_cupy_convolve2D_float64_param_11];
	neg.s32 	%r1, %r62;
	cvta.to.global.u64 	%rd1, %rd8;
	cvta.to.global.u64 	%rd2, %rd7;
	mov.u32 	%r67, %ctaid.x;
	mov.u32 	%r68, %ntid.x;
	mov.u32 	%r69, %tid.x;
	mad.lo.s32 	%r2, %r67, %r68, %r69;
	mov.u32 	%r70, %ctaid.y;
	mov.u32 	%r71, %ntid.y;
	mov.u32 	%r72, %tid.y;
	mad.lo.s32 	%r3, %r70, %r71, %r72;
	setp.eq.s32 	%p1, %r65, 3;
	selp.b32 	%r73, %r63, %r62, %p1;
	add.s32 	%r4, %r73, %r3;
	add.s32 	%r5, %r62, %r2;
	setp.ge.s32 	%p2, %r3, %r66;
	setp.ge.s32 	%p3, %r2, %r64;
	or.pred  	%p4, %p3, %p2;
	@%p4 bra 	$L__BB15_42;
	setp.eq.s32 	%p5, %r65, 1;
	mov.f64 	%fd239, 0d0000000000000000;
	@%p5 bra 	$L__BB15_18;
	setp.eq.s32 	%p6, %r65, 2;
	@%p6 bra 	$L__BB15_30;
	setp.lt.s32 	%p21, %r62, 1;
	@%p21 bra 	$L__BB15_41;
	setp.lt.s32 	%p22, %r63, 1;
	@%p22 bra 	$L__BB15_41;
	and.b32  	%r6, %r63, 7;
	and.b32  	%r7, %r63, 3;
	and.b32  	%r8, %r63, 2147483640;
	and.b32  	%r9, %r63, 1;
	neg.s32 	%r10, %r8;
	add.s64 	%rd3, %rd1, -24;
	add.s32 	%r11, %r63, -1;
	sub.s32 	%r12, %r4, %r63;
	mov.f64 	%fd239, 0d0000000000000000;
	mov.b32 	%r116, 0;
$L__BB15_6:
	setp.lt.u32 	%p23, %r63, 8;
	add.s32 	%r102, %r12, %r116;
	not.b32 	%r103, %r116;
	add.s32 	%r104, %r62, %r103;
	mad.lo.s32 	%r14, %r102, %r59, %r2;
	mul.lo.s32 	%r15, %r104, %r61;
	add.s32 	%r16, %r15, %r63;
	mov.b32 	%r121, 0;
	@%p23 bra 	$L__BB15_9;
	add.s32 	%r118, %r11, %r15;
	mov.u32 	%r117, %r14;
	mov.u32 	%r119, %r10;
$L__BB15_8:
	.pragma "nounroll";
	mul.wide.s32 	%rd35, %r118, 8;
	add.s64 	%rd36, %rd3, %rd35;
	mul.wide.s32 	%rd37, %r117, 8;
	add.s64 	%rd38, %rd2, %rd37;
	ld.global.nc.f64 	%fd173, [%rd38];
	ld.global.nc.f64 	%fd174, [%rd36+24];
	fma.rn.f64 	%fd175, %fd173, %fd174, %fd239;
	ld.global.nc.f64 	%fd176, [%rd38+8];
	ld.global.nc.f64 	%fd177, [%rd36+16];
	fma.rn.f64 	%fd178, %fd176, %fd177, %fd175;
	ld.global.nc.f64 	%fd179, [%rd38+16];
	ld.global.nc.f64 	%fd180, [%rd36+8];
	fma.rn.f64 	%fd181, %fd179, %fd180, %fd178;
	ld.global.nc.f64 	%fd182, [%rd38+24];
	ld.global.nc.f64 	%fd183, [%rd36];
	fma.rn.f64 	%fd184, %fd182, %fd183, %fd181;
	ld.global.nc.f64 	%fd185, [%rd38+32];
	ld.global.nc.f64 	%fd186, [%rd36+-8];
	fma.rn.f64 	%fd187, %fd185, %fd186, %fd184;
	ld.global.nc.f64 	%fd188, [%rd38+40];
	ld.global.nc.f64 	%fd189, [%rd36+-16];
	fma.rn.f64 	%fd190, %fd188, %fd189, %fd187;
	ld.global.nc.f64 	%fd191, [%rd38+48];
	ld.global.nc.f64 	%fd192, [%rd36+-24];
	fma.rn.f64 	%fd193, %fd191, %fd192, %fd190;
	ld.global.nc.f64 	%fd194, [%rd38+56];
	ld.global.nc.f64 	%fd195, [%rd36+-32];
	fma.rn.f64 	%fd239, %fd194, %fd195, %fd193;
	add.s32 	%r119, %r119, 8;
	add.s32 	%r118, %r118, -8;
	add.s32 	%r117, %r117, 8;
	setp.eq.s32 	%p24, %r119, 0;
	mov.u32 	%r121, %r8;
	@%p24 bra 	$L__BB15_9;
	bra.uni 	$L__BB15_8;
$L__BB15_9:
	setp.eq.s32 	%p25, %r6, 0;
	@%p25 bra 	$L__BB15_17;
	add.s32 	%r105, %r6, -1;
	setp.lt.u32 	%p26, %r105, 3;
	@%p26 bra 	$L__BB15_12;
	not.b32 	%r106, %r121;
	add.s32 	%r107, %r14, %r121;
	mul.wide.s32 	%rd39, %r107, 8;
	add.s64 	%rd40, %rd2, %rd39;
	ld.global.nc.f64 	%fd197, [%rd40];
	add.s32 	%r108, %r16, %r106;
	mul.wide.s32 	%rd41, %r108, 8;
	add.s64 	%rd42, %rd1, %rd41;
	ld.global.nc.f64 	%fd198, [%rd42];
	fma.rn.f64 	%fd199, %fd197, %fd198, %fd239;
	ld.global.nc.f64 	%fd200, [%rd40+8];
	ld.global.nc.f64 	%fd201, [%rd42+-8];
	fma.rn.f64 	%fd202, %fd200, %fd201, %fd199;
	ld.global.nc.f64 	%fd203, [%rd40+16];
	ld.global.nc.f64 	%fd204, [%rd42+-16];
	fma.rn.f64 	%fd205, %fd203, %fd204, %fd202;
	ld.global.nc.f64 	%fd206, [%rd40+24];
	ld.global.nc.f64 	%fd207, [%rd42+-24];
	fma.rn.f64 	%fd239, %fd206, %fd207, %fd205;
	add.s32 	%r121, %r121, 4;
$L__BB15_12:
	setp.eq.s32 	%p27, %r7, 0;
	@%p27 bra 	$L__BB15_17;
	setp.eq.s32 	%p28, %r7, 1;
	@%p28 bra 	$L__BB15_15;
	not.b32 	%r109, %r121;
	add.s32 	%r110, %r14, %r121;
	mul.wide.s32 	%rd43, %r110, 8;
	add.s64 	%rd44, %rd2, %rd43;
	ld.global.nc.f64 	%fd209, [%rd44];
	add.s32 	%r111, %r16, %r109;
	mul.wide.s32 	%rd45, %r111, 8;
	add.s64 	%rd46, %rd1, %rd45;
	ld.global.nc.f64 	%fd210, [%rd46];
	fma.rn.f64 	%fd211, %fd209, %fd210, %fd239;
	ld.global.nc.f64 	%fd212, [%rd44+8];
	ld.global.nc.f64 	%fd213, [%rd46+-8];
	fma.rn.f64 	%fd239, %fd212, %fd213, %fd211;
	add.s32 	%r121, %r121, 2;
$L__BB15_15:
	setp.eq.s32 	%p29, %r9, 0;
	@%p29 bra 	$L__BB15_17;
	not.b32 	%r112, %r121;
	add.s32 	%r113, %r14, %r121;
	mul.wide.s32 	%rd47, %r113, 8;
	add.s64 	%rd48, %rd2, %rd47;
	ld.global.nc.f64 	%fd214, [%rd48];
	add.s32 	%r114, %r16, %r112;
	mul.wide.s32 	%rd49, %r114, 8;
	add.s64 	%rd50, %rd1, %rd49;
	ld.global.nc.f64 	%fd215, [%rd50];
	fma.rn.f64 	%fd239, %fd214, %fd215, %fd239;
$L__BB15_17:
	add.s32 	%r116, %r116, 1;
	setp.eq.s32 	%p30, %r116, %r62;
	@%p30 bra 	$L__BB15_41;
	bra.uni 	$L__BB15_6;
$L__BB15_18:
	setp.lt.s32 	%p14, %r62, %r1;
	@%p14 bra 	$L__BB15_41;
	shl.b32 	%r30, %r62, 1;
	and.b32  	%r31, %r30, 14;
	and.b32  	%r32, %r30, 6;
	and.b32  	%r33, %r30, -16;
	and.b32  	%r34, %r62, 1;
	mov.f64 	%fd239, 0d0000000000000000;
	mov.u32 	%r123, %r1;
$L__BB15_20:
	setp.lt.u32 	%p15, %r30, 15;
	add.s32 	%r89, %r123, %r4;
	sub.s32 	%r90, %r62, %r123;
	mad.lo.s32 	%r36, %r89, %r59, %r5;
	mad.lo.s32 	%r37, %r90, %r60, %r62;
	mov.u32 	%r125, %r1;
	@%p15 bra 	$L__BB15_23;
	mov.u32 	%r125, %r1;
$L__BB15_22:
	.pragma "nounroll";
	add.s32 	%r91, %r36, %r125;
	mul.wide.s32 	%rd21, %r91, 8;
	add.s64 	%rd22, %rd2, %rd21;
	ld.global.nc.f64 	%fd81, [%rd22];
	sub.s32 	%r92, %r37, %r125;
	mul.wide.s32 	%rd23, %r92, 8;
	add.s64 	%rd24, %rd1, %rd23;
	ld.global.nc.f64 	%fd82, [%rd24];
	fma.rn.f64 	%fd83, %fd81, %fd82, %fd239;
	ld.global.nc.f64 	%fd84, [%rd22+8];
	ld.global.nc.f64 	%fd85, [%rd24+-8];
	fma.rn.f64 	%fd86, %fd84, %fd85, %fd83;
	ld.global.nc.f64 	%fd87, [%rd22+16];
	ld.global.nc.f64 	%fd88, [%rd24+-16];
	fma.rn.f64 	%fd89, %fd87, %fd88, %fd86;
	ld.global.nc.f64 	%fd90, [%rd22+24];
	ld.global.nc.f64 	%fd91, [%rd24+-24];
	fma.rn.f64 	%fd92, %fd90, %fd91, %fd89;
	ld.global.nc.f64 	%fd93, [%rd22+32];
	ld.global.nc.f64 	%fd94, [%rd24+-32];
	fma.rn.f64 	%fd95, %fd93, %fd94, %fd92;
	ld.global.nc.f64 	%fd96, [%rd22+40];
	ld.global.nc.f64 	%fd97, [%rd24+-40];
	fma.rn.f64 	%fd98, %fd96, %fd97, %fd95;
	ld.global.nc.f64 	%fd99, [%rd22+48];
	ld.global.nc.f64 	%fd100, [%rd24+-48];
	fma.rn.f64 	%fd101, %fd99, %fd100, %fd98;
	ld.global.nc.f64 	%fd102, [%rd22+56];
	ld.global.nc.f64 	%fd103, [%rd24+-56];
	fma.rn.f64 	%fd104, %fd102, %fd103, %fd101;
	ld.global.nc.f64 	%fd105, [%rd22+64];
	ld.global.nc.f64 	%fd106, [%rd24+-64];
	fma.rn.f64 	%fd107, %fd105, %fd106, %fd104;
	ld.global.nc.f64 	%fd108, [%rd22+72];
	ld.global.nc.f64 	%fd109, [%rd24+-72];
	fma.rn.f64 	%fd110, %fd108, %fd109, %fd107;
	ld.global.nc.f64 	%fd111, [%rd22+80];
	ld.global.nc.f64 	%fd112, [%rd24+-80];
	fma.rn.f64 	%fd113, %fd111, %fd112, %fd110;
	ld.global.nc.f64 	%fd114, [%rd22+88];
	ld.global.nc.f64 	%fd115, [%rd24+-88];
	fma.rn.f64 	%fd116, %fd114, %fd115, %fd113;
	ld.global.nc.f64 	%fd117, [%rd22+96];
	ld.global.nc.f64 	%fd118, [%rd24+-96];
	fma.rn.f64 	%fd119, %fd117, %fd118, %fd116;
	ld.global.nc.f64 	%fd120, [%rd22+104];
	ld.global.nc.f64 	%fd121, [%rd24+-104];
	fma.rn.f64 	%fd122, %fd120, %fd121, %fd119;
	ld.global.nc.f64 	%fd123, [%rd22+112];
	ld.global.nc.f64 	%fd124, [%rd24+-112];
	fma.rn.f64 	%fd125, %fd123, %fd124, %fd122;
	ld.global.nc.f64 	%fd126, [%rd22+120];
	ld.global.nc.f64 	%fd127, [%rd24+-120];
	fma.rn.f64 	%fd239, %fd126, %fd127, %fd125;
	add.s32 	%r125, %r125, 16;
	add.s32 	%r93, %r125, %r62;
	setp.ne.s32 	%p16, %r93, %r33;
	@%p16 bra 	$L__BB15_22;
$L__BB15_23:
	setp.lt.u32 	%p17, %r31, 7;
	@%p17 bra 	$L__BB15_25;
	add.s32 	%r94, %r36, %r125;
	mul.wide.s32 	%rd25, %r94, 8;
	add.s64 	%rd26, %rd2, %rd25;
	ld.global.nc.f64 	%fd128, [%rd26];
	sub.s32 	%r95, %r37, %r125;
	mul.wide.s32 	%rd27, %r95, 8;
	add.s64 	%rd28, %rd1, %rd27;
	ld.global.nc.f64 	%fd129, [%rd28];
	fma.rn.f64 	%fd130, %fd128, %fd129, %fd239;
	ld.global.nc.f64 	%fd131, [%rd26+8];
	ld.global.nc.f64 	%fd132, [%rd28+-8];
	fma.rn.f64 	%fd133, %fd131, %fd132, %fd130;
	ld.global.nc.f64 	%fd134, [%rd26+16];
	ld.global.nc.f64 	%fd135, [%rd28+-16];
	fma.rn.f64 	%fd136, %fd134, %fd135, %fd133;
	ld.global.nc.f64 	%fd137, [%rd26+24];
	ld.global.nc.f64 	%fd138, [%rd28+-24];
	fma.rn.f64 	%fd139, %fd137, %fd138, %fd136;
	ld.global.nc.f64 	%fd140, [%rd26+32];
	ld.global.nc.f64 	%fd141, [%rd28+-32];
	fma.rn.f64 	%fd142, %fd140, %fd141, %fd139;
	ld.global.nc.f64 	%fd143, [%rd26+40];
	ld.global.nc.f64 	%fd144, [%rd28+-40];
	fma.rn.f64 	%fd145, %fd143, %fd144, %fd142;
	ld.global.nc.f64 	%fd146, [%rd26+48];
	ld.global.nc.f64 	%fd147, [%rd28+-48];
	fma.rn.f64 	%fd148, %fd146, %fd147, %fd145;
	ld.global.nc.f64 	%fd149, [%rd26+56];
	ld.global.nc.f64 	%fd150, [%rd28+-56];
	fma.rn.f64 	%fd239, %fd149, %fd150, %fd148;
	add.s32 	%r125, %r125, 8;
$L__BB15_25:
	setp.lt.u32 	%p18, %r32, 3;
	@%p18 bra 	$L__BB15_27;
	add.s32 	%r96, %r36, %r125;
	mul.wide.s32 	%rd29, %r96, 8;
	add.s64 	%rd30, %rd2, %rd29;
	ld.global.nc.f64 	%fd151, [%rd30];
	sub.s32 	%r97, %r37, %r125;
	mul.wide.s32 	%rd31, %r97, 8;
	add.s64 	%rd32, %rd1, %rd31;
	ld.global.nc.f64 	%fd152, [%rd32];
	fma.rn.f64 	%fd153, %fd151, %fd152, %fd239;
	ld.global.nc.f64 	%fd154, [%rd30+8];
	ld.global.nc.f64 	%fd155, [%rd32+-8];
	fma.rn.f64 	%fd156, %fd154, %fd155, %fd153;
	ld.global.nc.f64 	%fd157, [%rd30+16];
	ld.global.nc.f64 	%fd158, [%rd32+-16];
	fma.rn.f64 	%fd159, %fd157, %fd158, %fd156;
	ld.global.nc.f64 	%fd160, [%rd30+24];
	ld.global.nc.f64 	%fd161, [%rd32+-24];
	fma.rn.f64 	%fd239, %fd160, %fd161, %fd159;
	add.s32 	%r125, %r125, 4;
$L__BB15_27:
	setp.eq.s32 	%p19, %r34, 0;
	add.s32 	%r98, %r36, %r125;
	mul.wide.s32 	%rd33, %r98, 8;
	add.s64 	%rd4, %rd2, %rd33;
	ld.global.nc.f64 	%fd162, [%rd4];
	sub.s32 	%r99, %r37, %r125;
	mul.wide.s32 	%rd34, %r99, 8;
	add.s64 	%rd5, %rd1, %rd34;
	ld.global.nc.f64 	%fd163, [%rd5];
	fma.rn.f64 	%fd239, %fd162, %fd163, %fd239;
	@%p19 bra 	$L__BB15_29;
	ld.global.nc.f64 	%fd164, [%rd4+8];
	ld.global.nc.f64 	%fd165, [%rd5+-8];
	fma.rn.f64 	%fd166, %fd164, %fd165, %fd239;
	ld.global.nc.f64 	%fd167, [%rd4+16];
	ld.global.nc.f64 	%fd168, [%rd5+-16];
	fma.rn.f64 	%fd239, %fd167, %fd168, %fd166;
$L__BB15_29:
	add.s32 	%r45, %r123, 1;
	setp.eq.s32 	%p20, %r62, %r123;
	mov.u32 	%r123, %r45;
	@%p20 bra 	$L__BB15_41;
	bra.uni 	$L__BB15_20;
$L__BB15_30:
	setp.lt.s32 	%p7, %r62, 1;
	@%p7 bra 	$L__BB15_41;
	shl.b32 	%r74, %r62, 1;
	and.b32  	%r75, %r74, 6;
	add.s32 	%r46, %r75, -1;
	and.b32  	%r47, %r74, -8;
	and.b32  	%r48, %r62, 3;
	and.b32  	%r49, %r62, 1;
	mov.f64 	%fd239, 0d0000000000000000;
	mov.u32 	%r128, %r1;
$L__BB15_32:
	setp.lt.u32 	%p8, %r62, 4;
	add.s32 	%r76, %r128, %r4;
	not.b32 	%r77, %r128;
	add.s32 	%r78, %r62, %r77;
	mad.lo.s32 	%r51, %r76, %r59, %r5;
	mad.lo.s32 	%r52, %r78, %r60, %r62;
	mov.u32 	%r130, %r1;
	@%p8 bra 	$L__BB15_35;
	mov.u32 	%r130, %r1;
$L__BB15_34:
	.pragma "nounroll";
	not.b32 	%r79, %r130;
	add.s32 	%r80, %r51, %r130;
	mul.wide.s32 	%rd9, %r80, 8;
	add.s64 	%rd10, %rd2, %rd9;
	ld.global.nc.f64 	%fd39, [%rd10];
	add.s32 	%r81, %r52, %r79;
	mul.wide.s32 	%rd11, %r81, 8;
	add.s64 	%rd12, %rd1, %rd11;
	ld.global.nc.f64 	%fd40, [%rd12];
	fma.rn.f64 	%fd41, %fd39, %fd40, %fd239;
	ld.global.nc.f64 	%fd42, [%rd10+8];
	ld.global.nc.f64 	%fd43, [%rd12+-8];
	fma.rn.f64 	%fd44, %fd42, %fd43, %fd41;
	ld.global.nc.f64 	%fd45, [%rd10+16];
	ld.global.nc.f64 	%fd46, [%rd12+-16];
	fma.rn.f64 	%fd47, %fd45, %fd46, %fd44;
	ld.global.nc.f64 	%fd48, [%rd10+24];
	ld.global.nc.f64 	%fd49, [%rd12+-24];
	fma.rn.f64 	%fd50, %fd48, %fd49, %fd47;
	ld.global.nc.f64 	%fd51, [%rd10+32];
	ld.global.nc.f64 	%fd52, [%rd12+-32];
	fma.rn.f64 	%fd53, %fd51, %fd52, %fd50;
	ld.global.nc.f64 	%fd54, [%rd10+40];
	ld.global.nc.f64 	%fd55, [%rd12+-40];
	fma.rn.f64 	%fd56, %fd54, %fd55, %fd53;
	ld.global.nc.f64 	%fd57, [%rd10+48];
	ld.global.nc.f64 	%fd58, [%rd12+-48];
	fma.rn.f64 	%fd59, %fd57, %fd58, %fd56;
	ld.global.nc.f64 	%fd60, [%rd10+56];
	ld.global.nc.f64 	%fd61, [%rd12+-56];
	fma.rn.f64 	%fd239, %fd60, %fd61, %fd59;
	add.s32 	%r130, %r130, 8;
	add.s32 	%r82, %r130, %r62;
	setp.ne.s32 	%p9, %r82, %r47;
	@%p9 bra 	$L__BB15_34;
$L__BB15_35:
	setp.eq.s32 	%p10, %r48, 0;
	@%p10 bra 	$L__BB15_40;
	setp.lt.u32 	%p11, %r46, 3;
	@%p11 bra 	$L__BB15_38;
	not.b32 	%r83, %r130;
	add.s32 	%r84, %r51, %r130;
	mul.wide.s32 	%rd13, %r84, 8;
	add.s64 	%rd14, %rd2, %rd13;
	ld.global.nc.f64 	%fd63, [%rd14];
	add.s32 	%r85, %r52, %r83;
	mul.wide.s32 	%rd15, %r85, 8;
	add.s64 	%rd16, %rd1, %rd15;
	ld.global.nc.f64 	%fd64, [%rd16];
	fma.rn.f64 	%fd65, %fd63, %fd64, %fd239;
	ld.global.nc.f64 	%fd66, [%rd14+8];
	ld.global.nc.f64 	%fd67, [%rd16+-8];
	fma.rn.f64 	%fd68, %fd66, %fd67, %fd65;
	ld.global.nc.f64 	%fd69, [%rd14+16];
	ld.global.nc.f64 	%fd70, [%rd16+-16];
	fma.rn.f64 	%fd71, %fd69, %fd70, %fd68;
	ld.global.nc.f64 	%fd72, [%rd14+24];
	ld.global.nc.f64 	%fd73, [%rd16+-24];
	fma.rn.f64 	%fd239, %fd72, %fd73, %fd71;
	add.s32 	%r130, %r130, 4;
$L__BB15_38:
	setp.eq.s32 	%p12, %r49, 0;
	@%p12 bra 	$L__BB15_40;
	not.b32 	%r86, %r130;
	add.s32 	%r87, %r51, %r130;
	mul.wide.s32 	%rd17, %r87, 8;
	add.s64 	%rd18, %rd2, %rd17;
	ld.global.nc.f64 	%fd74, [%rd18];
	add.s32 	%r88, %r52, %r86;
	mul.wide.s32 	%rd19, %r88, 8;
	add.s64 	%rd20, %rd1, %rd19;
	ld.global.nc.f64 	%fd75, [%rd20];
	fma.rn.f64 	%fd76, %fd74, %fd75, %fd239;
	ld.global.nc.f64 	%fd77, [%rd18+8];
	ld.global.nc.f64 	%fd78, [%rd20+-8];
	fma.rn.f64 	%fd239, %fd77, %fd78, %fd76;
$L__BB15_40:
	add.s32 	%r128, %r128, 1;
	setp.ne.s32 	%p13, %r128, %r62;
	@%p13 bra 	$L__BB15_32;
$L__BB15_41:
	mad.lo.s32 	%r115, %r64, %r3, %r2;
	cvta.to.global.u64 	%rd51, %rd6;
	mul.wide.s32 	%rd52, %r115, 8;
	add.s64 	%rd53, %rd51, %rd52;
	st.global.f64 	[%rd53], %fd239;
$L__BB15_42:
	ret;

}
	// .globl	_cupy_convolve2D_complex64
.visible .entry _cupy_convolve2D_complex64(
	.param .u64 .ptr .align 1 _cupy_convolve2D_complex64_param_0,
	.param .u32 _cupy_convolve2D_complex64_param_1,
	.param .u32 _cupy_convolve2D_complex64_param_2,
	.param .u64 .ptr .align 1 _cupy_convolve2D_complex64_param_3,
	.param .u32 _cupy_convolve2D_complex64_param_4,
	.param .u32 _cupy_convolve2D_complex64_param_5,
	.param .u32 _cupy_convolve2D_complex64_param_6,
	.param .u32 _cupy_convolve2D_complex64_param_7,
	.param .u64 .ptr .align 1 _cupy_convolve2D_complex64_param_8,
	.param .u32 _cupy_convolve2D_complex64_param_9,
	.param .u32 _cupy_convolve2D_complex64_param_10,
	.param .u32 _cupy_convolve2D_complex64_param_11
)
.maxntid 256
{
	.reg .pred 	%p<30>;
	.reg .b32 	%r<131>;
	.reg .b32 	%f<587>;
	.reg .b64 	%rd<53>;

	ld.param.u64 	%rd4, [_cupy_convolve2D_complex64_param_0];
	ld.param.u32 	%r58, [_cupy_convolve2D_complex64_param_1];
	ld.param.u64 	%rd5, [_cupy_convolve2D_complex64_param_3];
	ld.param.u32 	%r59, [_cupy_convolve2D_complex64_param_4];
	ld.param.u32 	%r60, [_cupy_convolve2D_complex64_param_5];
	ld.param.u32 	%r61, [_cupy_convolve2D_complex64_param_6];
	ld.param.u32 	%r62, [_cupy_convolve2D_complex64_param_7];
	ld.param.u64 	%rd3, [_cupy_convolve2D_complex64_param_8];
	ld.param.u32 	%r63, [_cupy_convolve2D_complex64_param_9];
	ld.param.u32 	%r65, [_cupy_convolve2D_complex64_param_10];
	ld.param.u32 	%r64, [_cupy_convolve2D_complex64_param_11];
	neg.s32 	%r1, %r61;
	cvta.to.global.u64 	%rd1, %rd5;
	cvta.to.global.u64 	%rd2, %rd4;
	mov.u32 	%r66, %ctaid.x;
	mov.u32 	%r67, %ntid.x;
	mov.u32 	%r68, %tid.x;
	mad.lo.s32 	%r2, %r66, %r67, %r68;
	mov.u32 	%r69, %ctaid.y;
	mov.u32 	%r70, %ntid.y;
	mov.u32 	%r71, %tid.y;
	mad.lo.s32 	%r3, %r69, %r70, %r71;
	setp.eq.s32 	%p1, %r64, 3;
	selp.b32 	%r72, %r62, %r61, %p1;
	add.s32 	%r4, %r72, %r3;
	add.s32 	%r5, %r61, %r2;
	setp.ge.s32 	%p2, %r3, %r65;
	setp.ge.s32 	%p3, %r2, %r63;
	or.pred  	%p4, %p3, %p2;
	@%p4 bra 	$L__BB16_40;
	setp.eq.s32 	%p5, %r64, 1;
	mov.f32 	%f585, 0f00000000;
	mov.f32 	%f586, 0f00000000;
	@%p5 bra 	$L__BB16_18;
	setp.eq.s32 	%p6, %r64, 2;
	@%p6 bra 	$L__BB16_28;
	setp.lt.s32 	%p20, %r61, 1;
	@%p20 bra 	$L__BB16_39;
	setp.lt.s32 	%p21, %r62, 1;
	@%p21 bra 	$L__BB16_39;
	and.b32  	%r6, %r62, 7;
	and.b32  	%r7, %r62, 3;
	and.b32  	%r8, %r62, 2147483640;
	and.b32  	%r9, %r62, 1;
	neg.s32 	%r10, %r8;
	add.s32 	%r11, %r62, -1;
	sub.s32 	%r12, %r4, %r62;
	mov.f32 	%f586, 0f00000000;
	mov.b32 	%r115, 0;
	mov.f32 	%f585, %f586;
$L__BB16_6:
	setp.lt.u32 	%p22, %r62, 8;
	add.s32 	%r101, %r12, %r115;
	not.b32 	%r102, %r115;
	add.s32 	%r103, %r61, %r102;
	mad.lo.s32 	%r14, %r101, %r58, %r2;
	mul.lo.s32 	%r15, %r103, %r60;
	add.s32 	%r16, %r15, %r62;
	mov.b32 	%r120, 0;
	@%p22 bra 	$L__BB16_9;
	add.s32 	%r117, %r11, %r15;
	mov.u32 	%r116, %r14;
	mov.u32 	%r118, %r10;
$L__BB16_8:
	.pragma "nounroll";
	mul.wide.s32 	%rd34, %r117, 8;
	add.s64 	%rd35, %rd1, %rd34;
	mul.wide.s32 	%rd36, %r116, 8;
	add.s64 	%rd37, %rd2, %rd36;
	ld.global.nc.v2.f32 	{%f382, %f383}, [%rd37];
	ld.global.nc.v2.f32 	{%f384, %f385}, [%rd35];
	mul.f32 	%f386, %f382, %f384;
	mul.f32 	%f387, %f383, %f385;
	sub.f32 	%f388, %f386, %f387;
	mul.f32 	%f389, %f383, %f384;
	fma.rn.f32 	%f390, %f385, %f382, %f389;
	add.f32 	%f391, %f585, %f388;
	add.f32 	%f392, %f586, %f390;
	ld.global.nc.v2.f32 	{%f393, %f394}, [%rd37+8];
	ld.global.nc.v2.f32 	{%f395, %f396}, [%rd35+-8];
	mul.f32 	%f397, %f393, %f395;
	mul.f32 	%f398, %f394, %f396;
	sub.f32 	%f399, %f397, %f398;
	mul.f32 	%f400, %f394, %f395;
	fma.rn.f32 	%f401, %f396, %f393, %f400;
	add.f32 	%f402, %f391, %f399;
	add.f32 	%f403, %f392, %f401;
	ld.global.nc.v2.f32 	{%f404, %f405}, [%rd37+16];
	ld.global.nc.v2.f32 	{%f406, %f407}, [%rd35+-16];
	mul.f32 	%f408, %f404, %f406;
	mul.f32 	%f409, %f405, %f407;
	sub.f32 	%f410, %f408, %f409;
	mul.f32 	%f411, %f405, %f406;
	fma.rn.f32 	%f412, %f407, %f404, %f411;
	add.f32 	%f413, %f402, %f410;
	add.f32 	%f414, %f403, %f412;
	ld.global.nc.v2.f32 	{%f415, %f416}, [%rd37+24];
	ld.global.nc.v2.f32 	{%f417, %f418}, [%rd35+-24];
	mul.f32 	%f419, %f415, %f417;
	mul.f32 	%f420, %f416, %f418;
	sub.f32 	%f421, %f419, %f420;
	mul.f32 	%f422, %f416, %f417;
	fma.rn.f32 	%f423, %f418, %f415, %f422;
	add.f32 	%f424, %f413, %f421;
	add.f32 	%f425, %f414, %f423;
	ld.global.nc.v2.f32 	{%f426, %f427}, [%rd37+32];
	ld.global.nc.v2.f32 	{%f428, %f429}, [%rd35+-32];
	mul.f32 	%f430, %f426, %f428;
	mul.f32 	%f431, %f427, %f429;
	sub.f32 	%f432, %f430, %f431;
	mul.f32 	%f433, %f427, %f428;
	fma.rn.f32 	%f434, %f429, %f426, %f433;
	add.f32 	%f435, %f424, %f432;
	add.f32 	%f436, %f425, %f434;
	ld.global.nc.v2.f32 	{%f437, %f438}, [%rd37+40];
	ld.global.nc.v2.f32 	{%f439, %f440}, [%rd35+-40];
	mul.f32 	%f441, %f437, %f439;
	mul.f32 	%f442, %f438, %f440;
	sub.f32 	%f443, %f441, %f442;
	mul.f32 	%f444, %f438, %f439;
	fma.rn.f32 	%f445, %f440, %f437, %f444;
	add.f32 	%f446, %f435, %f443;
	add.f32 	%f447, %f436, %f445;
	ld.global.nc.v2.f32 	{%f448, %f449}, [%rd37+48];
	ld.global.nc.v2.f32 	{%f450, %f451}, [%rd35+-48];
	mul.f32 	%f452, %f448, %f450;
	mul.f32 	%f453, %f449, %f451;
	sub.f32 	%f454, %f452, %f453;
	mul.f32 	%f455, %f449, %f450;
	fma.rn.f32 	%f456, %f451, %f448, %f455;
	add.f32 	%f457, %f446, %f454;
	add.f32 	%f458, %f447, %f456;
	ld.global.nc.v2.f32 	{%f459, %f460}, [%rd37+56];
	ld.global.nc.v2.f32 	{%f461, %f462}, [%rd35+-56];
	mul.f32 	%f463, %f459, %f461;
	mul.f32 	%f464, %f460, %f462;
	sub.f32 	%f465, %f463, %f464;
	mul.f32 	%f466, %f460, %f461;
	fma.rn.f32 	%f467, %f462, %f459, %f466;
	add.f32 	%f585, %f457, %f465;
	add.f32 	%f586, %f458, %f467;
	add.s32 	%r118, %r118, 8;
	add.s32 	%r117, %r117, -8;
	add.s32 	%r116, %r116, 8;
	setp.eq.s32 	%p23, %r118, 0;
	mov.u32 	%r120, %r8;
	@%p23 bra 	$L__BB16_9;
	bra.uni 	$L__BB16_8;
$L__BB16_9:
	setp.eq.s32 	%p24, %r6, 0;
	@%p24 bra 	$L__BB16_17;
	add.s32 	%r104, %r6, -1;
	setp.lt.u32 	%p25, %r104, 3;
	@%p25 bra 	$L__BB16_12;
	not.b32 	%r105, %r120;
	add.s32 	%r106, %r14, %r120;
	mul.wide.s32 	%rd38, %r106, 8;
	add.s64 	%rd39, %rd2, %rd38;
	add.s32 	%r107, %r16, %r105;
	mul.wide.s32 	%rd40, %r107, 8;
	add.s64 	%rd41, %rd1, %rd40;
	ld.global.nc.v2.f32 	{%f469, %f470}, [%rd39];
	ld.global.nc.v2.f32 	{%f471, %f472}, [%rd41];
	mul.f32 	%f473, %f469, %f471;
	mul.f32 	%f474, %f470, %f472;
	sub.f32 	%f475, %f473, %f474;
	mul.f32 	%f476, %f470, %f471;
	fma.rn.f32 	%f477, %f472, %f469, %f476;
	add.f32 	%f478, %f585, %f475;
	add.f32 	%f479, %f586, %f477;
	ld.global.nc.v2.f32 	{%f480, %f481}, [%rd39+8];
	ld.global.nc.v2.f32 	{%f482, %f483}, [%rd41+-8];
	mul.f32 	%f484, %f480, %f482;
	mul.f32 	%f485, %f481, %f483;
	sub.f32 	%f486, %f484, %f485;
	mul.f32 	%f487, %f481, %f482;
	fma.rn.f32 	%f488, %f483, %f480, %f487;
	add.f32 	%f489, %f478, %f486;
	add.f32 	%f490, %f479, %f488;
	ld.global.nc.v2.f32 	{%f491, %f492}, [%rd39+16];
	ld.global.nc.v2.f32 	{%f493, %f494}, [%rd41+-16];
	mul.f32 	%f495, %f491, %f493;
	mul.f32 	%f496, %f492, %f494;
	sub.f32 	%f497, %f495, %f496;
	mul.f32 	%f498, %f492, %f493;
	fma.rn.f32 	%f499, %f494, %f491, %f498;
	add.f32 	%f500, %f489, %f497;
	add.f32 	%f501, %f490, %f499;
	ld.global.nc.v2.f32 	{%f502, %f503}, [%rd39+24];
	ld.global.nc.v2.f32 	{%f504, %f505}, [%rd41+-24];
	mul.f32 	%f506, %f502, %f504;
	mul.f32 	%f507, %f503, %f505;
	sub.f32 	%f508, %f506, %f507;
	mul.f32 	%f509, %f503, %f504;
	fma.rn.f32 	%f510, %f505, %f502, %f509;
	add.f32 	%f585, %f500, %f508;
	add.f32 	%f586, %f501, %f510;
	add.s32 	%r120, %r120, 4;
$L__BB16_12:
	setp.eq.s32 	%p26, %r7, 0;
	@%p26 bra 	$L__BB16_17;
	setp.eq.s32 	%p27, %r7, 1;
	@%p27 bra 	$L__BB16_15;
	not.b32 	%r108, %r120;
	add.s32 	%r109, %r14, %r120;
	mul.wide.s32 	%rd42, %r109, 8;
	add.s64 	%rd43, %rd2, %rd42;
	add.s32 	%r110, %r16, %r108;
	mul.wide.s32 	%rd44, %r110, 8;
	add.s64 	%rd45, %rd1, %rd44;
	ld.global.nc.v2.f32 	{%f512, %f513}, [%rd43];
	ld.global.nc.v2.f32 	{%f514, %f515}, [%rd45];
	mul.f32 	%f516, %f512, %f514;
	mul.f32 	%f517, %f513, %f515;
	sub.f32 	%f518, %f516, %f517;
	mul.f32 	%f519, %f513, %f514;
	fma.rn.f32 	%f520, %f515, %f512, %f519;
	add.f32 	%f521, %f585, %f518;
	add.f32 	%f522, %f586, %f520;
	ld.global.nc.v2.f32 	{%f523, %f524}, [%rd43+8];
	ld.global.nc.v2.f32 	{%f525, %f526}, [%rd45+-8];
	mul.f32 	%f527, %f523, %f525;
	mul.f32 	%f528, %f524, %f526;
	sub.f32 	%f529, %f527, %f528;
	mul.f32 	%f530, %f524, %f525;
	fma.rn.f32 	%f531, %f526, %f523, %f530;
	add.f32 	%f585, %f521, %f529;
	add.f32 	%f586, %f522, %f531;
	add.s32 	%r120, %r120, 2;
$L__BB16_15:
	setp.eq.s32 	%p28, %r9, 0;
	@%p28 bra 	$L__BB16_17;
	not.b32 	%r111, %r120;
	add.s32 	%r112, %r14, %r120;
	mul.wide.s32 	%rd46, %r112, 8;
	add.s64 	%rd47, %rd2, %rd46;
	add.s32 	%r113, %r16, %r111;
	mul.wide.s32 	%rd48, %r113, 8;
	add.s64 	%rd49, %rd1, %rd48;
	ld.global.nc.v2.f32 	{%f532, %f533}, [%rd47];
	ld.global.nc.v2.f32 	{%f534, %f535}, [%rd49];
	mul.f32 	%f536, %f532, %f534;
	mul.f32 	%f537, %f533, %f535;
	sub.f32 	%f538, %f536, %f537;
	mul.f32 	%f539, %f533, %f534;
	fma.rn.f32 	%f540, %f535, %f532, %f539;
	add.f32 	%f585, %f585, %f538;
	add.f32 	%f586, %f586, %f540;
$L__BB16_17:
	add.s32 	%r115, %r115, 1;
	setp.eq.s32 	%p29, %r115, %r61;
	@%p29 bra 	$L__BB16_39;
	bra.uni 	$L__BB16_6;
$L__BB16_18:
	setp.lt.s32 	%p14, %r61, %r1;
	@%p14 bra 	$L__BB16_39;
	shl.b32 	%r30, %r61, 1;
	and.b32  	%r31, %r30, 6;
	and.b32  	%r32, %r30, -8;
	and.b32  	%r33, %r61, 1;
	mov.f32 	%f586, 0f00000000;
	mov.u32 	%r122, %r1;
	mov.f32 	%f585, %f586;
$L__BB16_20:
	setp.lt.u32 	%p15, %r30, 7;
	add.s32 	%r88, %r122, %r4;
	sub.s32 	%r89, %r61, %r122;
	mad.lo.s32 	%r35, %r88, %r58, %r5;
	mad.lo.s32 	%r36, %r89, %r59, %r61;
	mov.u32 	%r124, %r1;
	@%p15 bra 	$L__BB16_23;
	mov.u32 	%r124, %r1;
$L__BB16_22:
	.pragma "nounroll";
	add.s32 	%r90, %r35, %r124;
	mul.wide.s32 	%rd18, %r90, 8;
	add.s64 	%rd19, %rd2, %rd18;
	sub.s32 	%r91, %r36, %r124;
	mul.wide.s32 	%rd20, %r91, 8;
	add.s64 	%rd21, %rd1, %rd20;
	ld.global.nc.v2.f32 	{%f221, %f222}, [%rd19];
	ld.global.nc.v2.f32 	{%f223, %f224}, [%rd21];
	mul.f32 	%f225, %f221, %f223;
	mul.f32 	%f226, %f222, %f224;
	sub.f32 	%f227, %f225, %f226;
	mul.f32 	%f228, %f222, %f223;
	fma.rn.f32 	%f229, %f224, %f221, %f228;
	add.f32 	%f230, %f585, %f227;
	add.f32 	%f231, %f586, %f229;
	ld.global.nc.v2.f32 	{%f232, %f233}, [%rd19+8];
	ld.global.nc.v2.f32 	{%f234, %f235}, [%rd21+-8];
	mul.f32 	%f236, %f232, %f234;
	mul.f32 	%f237, %f233, %f235;
	sub.f32 	%f238, %f236, %f237;
	mul.f32 	%f239, %f233, %f234;
	fma.rn.f32 	%f240, %f235, %f232, %f239;
	add.f32 	%f241, %f230, %f238;
	add.f32 	%f242, %f231, %f240;
	ld.global.nc.v2.f32 	{%f243, %f244}, [%rd19+16];
	ld.global.nc.v2.f32 	{%f245, %f246}, [%rd21+-16];
	mul.f32 	%f247, %f243, %f245;
	mul.f32 	%f248, %f244, %f246;
	sub.f32 	%f249, %f247, %f248;
	mul.f32 	%f250, %f244, %f245;
	fma.rn.f32 	%f251, %f246, %f243, %f250;
	add.f32 	%f252, %f241, %f249;
	add.f32 	%f253, %f242, %f251;
	ld.global.nc.v2.f32 	{%f254, %f255}, [%rd19+24];
	ld.global.nc.v2.f32 	{%f256, %f257}, [%rd21+-24];
	mul.f32 	%f258, %f254, %f256;
	mul.f32 	%f259, %f255, %f257;
	sub.f32 	%f260, %f258, %f259;
	mul.f32 	%f261, %f255, %f256;
	fma.rn.f32 	%f262, %f257, %f254, %f261;
	add.f32 	%f263, %f252, %f260;
	add.f32 	%f264, %f253, %f262;
	ld.global.nc.v2.f32 	{%f265, %f266}, [%rd19+32];
	ld.global.nc.v2.f32 	{%f267, %f268}, [%rd21+-32];
	mul.f32 	%f269, %f265, %f267;
	mul.f32 	%f270, %f266, %f268;
	sub.f32 	%f271, %f269, %f270;
	mul.f32 	%f272, %f266, %f267;
	fma.rn.f32 	%f273, %f268, %f265, %f272;
	add.f32 	%f274, %f263, %f271;
	add.f32 	%f275, %f264, %f273;
	ld.global.nc.v2.f32 	{%f276, %f277}, [%rd19+40];
	ld.global.nc.v2.f32 	{%f278, %f279}, [%rd21+-40];
	mul.f32 	%f280, %f276, %f278;
	mul.f32 	%f281, %f277, %f279;
	sub.f32 	%f282, %f280, %f281;
	mul.f32 	%f283, %f277, %f278;
	fma.rn.f32 	%f284, %f279, %f276, %f283;
	add.f32 	%f285, %f274, %f282;
	add.f32 	%f286, %f275, %f284;
	ld.global.nc.v2.f32 	{%f287, %f288}, [%rd19+48];
	ld.global.nc.v2.f32 	{%f289, %f290}, [%rd21+-48];
	mul.f32 	%f291, %f287, %f289;
	mul.f32 	%f292, %f288, %f290;
	sub.f32 	%f293, %f291, %f292;
	mul.f32 	%f294, %f288, %f289;
	fma.rn.f32 	%f295, %f290, %f287, %f294;
	add.f32 	%f296, %f285, %f293;
	add.f32 	%f297, %f286, %f295;
	ld.global.nc.v2.f32 	{%f298, %f299}, [%rd19+56];
	ld.global.nc.v2.f32 	{%f300, %f301}, [%rd21+-56];
	mul.f32 	%f302, %f298, %f300;
	mul.f32 	%f303, %f299, %f301;
	sub.f32 	%f304, %f302, %f303;
	mul.f32 	%f305, %f299, %f300;
	fma.rn.f32 	%f306, %f301, %f298, %f305;
	add.f32 	%f585, %f296, %f304;
	add.f32 	%f586, %f297, %f306;
	add.s32 	%r124, %r124, 8;
	add.s32 	%r92, %r124, %r61;
	setp.ne.s32 	%p16, %r92, %r32;
	@%p16 bra 	$L__BB16_22;
$L__BB16_23:
	setp.lt.u32 	%p17, %r31, 3;
	@%p17 bra 	$L__BB16_25;
	add.s32 	%r93, %r35, %r124;
	mul.wide.s32 	%rd22, %r93, 8;
	add.s64 	%rd23, %rd2, %rd22;
	sub.s32 	%r94, %r36, %r124;
	mul.wide.s32 	%rd24, %r94, 8;
	add.s64 	%rd25, %rd1, %rd24;
	ld.global.nc.v2.f32 	{%f307, %f308}, [%rd23];
	ld.global.nc.v2.f32 	{%f309, %f310}, [%rd25];
	mul.f32 	%f311, %f307, %f309;
	mul.f32 	%f312, %f308, %f310;
	sub.f32 	%f313, %f311, %f312;
	mul.f32 	%f314, %f308, %f309;
	fma.rn.f32 	%f315, %f310, %f307, %f314;
	add.f32 	%f316, %f585, %f313;
	add.f32 	%f317, %f586, %f315;
	ld.global.nc.v2.f32 	{%f318, %f319}, [%rd23+8];
	ld.global.nc.v2.f32 	{%f320, %f321}, [%rd25+-8];
	mul.f32 	%f322, %f318, %f320;
	mul.f32 	%f323, %f319, %f321;
	sub.f32 	%f324, %f322, %f323;
	mul.f32 	%f325, %f319, %f320;
	fma.rn.f32 	%f326, %f321, %f318, %f325;
	add.f32 	%f327, %f316, %f324;
	add.f32 	%f328, %f317, %f326;
	ld.global.nc.v2.f32 	{%f329, %f330}, [%rd23+16];
	ld.global.nc.v2.f32 	{%f331, %f332}, [%rd25+-16];
	mul.f32 	%f333, %f329, %f331;
	mul.f32 	%f334, %f330, %f332;
	sub.f32 	%f335, %f333, %f334;
	mul.f32 	%f336, %f330, %f331;
	fma.rn.f32 	%f337, %f332, %f329, %f336;
	add.f32 	%f338, %f327, %f335;
	add.f32 	%f339, %f328, %f337;
	ld.global.nc.v2.f32 	{%f340, %f341}, [%rd23+24];
	ld.global.nc.v2.f32 	{%f342, %f343}, [%rd25+-24];
	mul.f32 	%f344, %f340, %f342;
	mul.f32 	%f345, %f341, %f343;
	sub.f32 	%f346, %f344, %f345;
	mul.f32 	%f347, %f341, %f342;
	fma.rn.f32 	%f348, %f343, %f340, %f347;
	add.f32 	%f585, %f338, %f346;
	add.f32 	%f586, %f339, %f348;
	add.s32 	%r124, %r124, 4;
$L__BB16_25:
	setp.eq.s32 	%p18, %r33, 0;
	@%p18 bra 	$L__BB16_27;
	add.s32 	%r95, %r35, %r124;
	mul.wide.s32 	%rd26, %r95, 8;
	add.s64 	%rd27, %rd2, %rd26;
	sub.s32 	%r96, %r36, %r124;
	mul.wide.s32 	%rd28, %r96, 8;
	add.s64 	%rd29, %rd1, %rd28;
	ld.global.nc.v2.f32 	{%f349, %f350}, [%rd27];
	ld.global.nc.v2.f32 	{%f351, %f352}, [%rd29];
	mul.f32 	%f353, %f349, %f351;
	mul.f32 	%f354, %f350, %f352;
	sub.f32 	%f355, %f353, %f354;
	mul.f32 	%f356, %f350, %f351;
	fma.rn.f32 	%f357, %f352, %f349, %f356;
	add.f32 	%f358, %f585, %f355;
	add.f32 	%f359, %f586, %f357;
	ld.global.nc.v2.f32 	{%f360, %f361}, [%rd27+8];
	ld.global.nc.v2.f32 	{%f362, %f363}, [%rd29+-8];
	mul.f32 	%f364, %f360, %f362;
	mul.f32 	%f365, %f361, %f363;
	sub.f32 	%f366, %f364, %f365;
	mul.f32 	%f367, %f361, %f362;
	fma.rn.f32 	%f368, %f363, %f360, %f367;
	add.f32 	%f585, %f358, %f366;
	add.f32 	%f586, %f359, %f368;
	add.s32 	%r124, %r124, 2;
$L__BB16_27:
	add.s32 	%r97, %r35, %r124;
	mul.wide.s32 	%rd30, %r97, 8;
	add.s64 	%rd31, %rd2, %rd30;
	sub.s32 	%r98, %r36, %r124;
	mul.wide.s32 	%rd32, %r98, 8;
	add.s64 	%rd33, %rd1, %rd32;
	ld.global.nc.v2.f32 	{%f369, %f370}, [%rd31];
	ld.global.nc.v2.f32 	{%f371, %f372}, [%rd33];
	mul.f32 	%f373, %f369, %f371;
	mul.f32 	%f374, %f370, %f372;
	sub.f32 	%f375, %f373, %f374;
	mul.f32 	%f376, %f370, %f371;
	fma.rn.f32 	%f377, %f372, %f369, %f376;
	add.f32 	%f585, %f585, %f375;
	add.f32 	%f586, %f586, %f377;
	add.s32 	%r44, %r122, 1;
	setp.eq.s32 	%p19, %r61, %r122;
	mov.u32 	%r122, %r44;
	@%p19 bra 	$L__BB16_39;
	bra.uni 	$L__BB16_20;
$L__BB16_28:
	setp.lt.s32 	%p7, %r61, 1;
	@%p7 bra 	$L__BB16_39;
	shl.b32 	%r73, %r61, 1;
	and.b32  	%r74, %r73, 6;
	add.s32 	%r45, %r74, -1;
	and.b32  	%r46, %r73, -8;
	and.b32  	%r47, %r61, 3;
	and.b32  	%r48, %r61, 1;
	mov.f32 	%f586, 0f00000000;
	mov.u32 	%r127, %r1;
	mov.f32 	%f585, %f586;
$L__BB16_30:
	setp.lt.u32 	%p8, %r61, 4;
	add.s32 	%r75, %r127, %r4;
	not.b32 	%r76, %r127;
	add.s32 	%r77, %r61, %r76;
	mad.lo.s32 	%r50, %r75, %r58, %r5;
	mad.lo.s32 	%r51, %r77, %r59, %r61;
	mov.u32 	%r129, %r1;
	@%p8 bra 	$L__BB16_33;
	mov.u32 	%r129, %r1;
$L__BB16_32:
	.pragma "nounroll";
	not.b32 	%r78, %r129;
	add.s32 	%r79, %r50, %r129;
	mul.wide.s32 	%rd6, %r79, 8;
	add.s64 	%rd7, %rd2, %rd6;
	add.s32 	%r80, %r51, %r78;
	mul.wide.s32 	%rd8, %r80, 8;
	add.s64 	%rd9, %rd1, %rd8;
	ld.global.nc.v2.f32 	{%f70, %f71}, [%rd7];
	ld.global.nc.v2.f32 	{%f72, %f73}, [%rd9];
	mul.f32 	%f74, %f70, %f72;
	mul.f32 	%f75, %f71, %f73;
	sub.f32 	%f76, %f74, %f75;
	mul.f32 	%f77, %f71, %f72;
	fma.rn.f32 	%f78, %f73, %f70, %f77;
	add.f32 	%f79, %f585, %f76;
	add.f32 	%f80, %f586, %f78;
	ld.global.nc.v2.f32 	{%f81, %f82}, [%rd7+8];
	ld.global.nc.v2.f32 	{%f83, %f84}, [%rd9+-8];
	mul.f32 	%f85, %f81, %f83;
	mul.f32 	%f86, %f82, %f84;
	sub.f32 	%f87, %f85, %f86;
	mul.f32 	%f88, %f82, %f83;
	fma.rn.f32 	%f89, %f84, %f81, %f88;
	add.f32 	%f90, %f79, %f87;
	add.f32 	%f91, %f80, %f89;
	ld.global.nc.v2.f32 	{%f92, %f93}, [%rd7+16];
	ld.global.nc.v2.f32 	{%f94, %f95}, [%rd9+-16];
	mul.f32 	%f96, %f92, %f94;
	mul.f32 	%f97, %f93, %f95;
	sub.f32 	%f98, %f96, %f97;
	mul.f32 	%f99, %f93, %f94;
	fma.rn.f32 	%f100, %f95, %f92, %f99;
	add.f32 	%f101, %f90, %f98;
	add.f32 	%f102, %f91, %f100;
	ld.global.nc.v2.f32 	{%f103, %f104}, [%rd7+24];
	ld.global.nc.v2.f32 	{%f105, %f106}, [%rd9+-24];
	mul.f32 	%f107, %f103, %f105;
	mul.f32 	%f108, %f104, %f106;
	sub.f32 	%f109, %f107, %f108;
	mul.f32 	%f110, %f104, %f105;
	fma.rn.f32 	%f111, %f106, %f103, %f110;
	add.f32 	%f112, %f101, %f109;
	add.f32 	%f113, %f102, %f111;
	ld.global.nc.v2.f32 	{%f114, %f115}, [%rd7+32];
	ld.global.nc.v2.f32 	{%f116, %f117}, [%rd9+-32];
	mul.f32 	%f118, %f114, %f116;
	mul.f32 	%f119, %f115, %f117;
	sub.f32 	%f120, %f118, %f119;
	mul.f32 	%f121, %f115, %f116;
	fma.rn.f32 	%f122, %f117, %f114, %f121;
	add.f32 	%f123, %f112, %f120;
	add.f32 	%f124, %f113, %f122;
	ld.global.nc.v2.f32 	{%f125, %f126}, [%rd7+40];
	ld.global.nc.v2.f32 	{%f127, %f128}, [%rd9+-40];
	mul.f32 	%f129, %f125, %f127;
	mul.f32 	%f130, %f126, %f128;
	sub.f32 	%f131, %f129, %f130;
	mul.f32 	%f132, %f126, %f127;
	fma.rn.f32 	%f133, %f128, %f125, %f132;
	add.f32 	%f134, %f123, %f131;
	add.f32 	%f135, %f124, %f133;
	ld.global.nc.v2.f32 	{%f136, %f137}, [%rd7+48];
	ld.global.nc.v2.f32 	{%f138, %f139}, [%rd9+-48];
	mul.f32 	%f140, %f136, %f138;
	mul.f32 	%f141, %f137, %f139;
	sub.f32 	%f142, %f140, %f141;
	mul.f32 	%f143, %f137, %f138;
	fma.rn.f32 	%f144, %f139, %f136, %f143;
	add.f32 	%f145, %f134, %f142;
	add.f32 	%f146, %f135, %f144;
	ld.global.nc.v2.f32 	{%f147, %f148}, [%rd7+56];
	ld.global.nc.v2.f32 	{%f149, %f150}, [%rd9+-56];
	mul.f32 	%f151, %f147, %f149;
	mul.f32 	%f152, %f148, %f150;
	sub.f32 	%f153, %f151, %f152;
	mul.f32 	%f154, %f148, %f149;
	fma.rn.f32 	%f155, %f150, %f147, %f154;
	add.f32 	%f585, %f145, %f153;
	add.f32 	%f586, %f146, %f155;
	add.s32 	%r129, %r129, 8;
	add.s32 	%r81, %r129, %r61;
	setp.ne.s32 	%p9, %r81, %r46;
	@%p9 bra 	$L__BB16_32;
$L__BB16_33:
	setp.eq.s32 	%p10, %r47, 0;
	@%p10 bra 	$L__BB16_38;
	setp.lt.u32 	%p11, %r45, 3;
	@%p11 bra 	$L__BB16_36;
	not.b32 	%r82, %r129;
	add.s32 	%r83, %r50, %r129;
	mul.wide.s32 	%rd10, %r83, 8;
	add.s64 	%rd11, %rd2, %rd10;
	add.s32 	%r84, %r51, %r82;
	mul.wide.s32 	%rd12, %r84, 8;
	add.s64 	%rd13, %rd1, %rd12;
	ld.global.nc.v2.f32 	{%f157, %f158}, [%rd11];
	ld.global.nc.v2.f32 	{%f159, %f160}, [%rd13];
	mul.f32 	%f161, %f157, %f159;
	mul.f32 	%f162, %f158, %f160;
	sub.f32 	%f163, %f161, %f162;
	mul.f32 	%f164, %f158, %f159;
	fma.rn.f32 	%f165, %f160, %f157, %f164;
	add.f32 	%f166, %f585, %f163;
	add.f32 	%f167, %f586, %f165;
	ld.global.nc.v2.f32 	{%f168, %f169}, [%rd11+8];
	ld.global.nc.v2.f32 	{%f170, %f171}, [%rd13+-8];
	mul.f32 	%f172, %f168, %f170;
	mul.f32 	%f173, %f169, %f171;
	sub.f32 	%f174, %f172, %f173;
	mul.f32 	%f175, %f169, %f170;
	fma.rn.f32 	%f176, %f171, %f168, %f175;
	add.f32 	%f177, %f166, %f174;
	add.f32 	%f178, %f167, %f176;
	ld.global.nc.v2.f32 	{%f179, %f180}, [%rd11+16];
	ld.global.nc.v2.f32 	{%f181, %f182}, [%rd13+-16];
	mul.f32 	%f183, %f179, %f181;
	mul.f32 	%f184, %f180, %f182;
	sub.f32 	%f185, %f183, %f184;
	mul.f32 	%f186, %f180, %f181;
	fma.rn.f32 	%f187, %f182, %f179, %f186;
	add.f32 	%f188, %f177, %f185;
	add.f32 	%f189, %f178, %f187;
	ld.global.nc.v2.f32 	{%f190, %f191}, [%rd11+24];
	ld.global.nc.v2.f32 	{%f192, %f193}, [%rd13+-24];
	mul.f32 	%f194, %f190, %f192;
	mul.f32 	%f195, %f191, %f193;
	sub.f32 	%f196, %f194, %f195;
	mul.f32 	%f197, %f191, %f192;
	fma.rn.f32 	%f198, %f193, %f190, %f197;
	add.f32 	%f585, %f188, %f196;
	add.f32 	%f586, %f189, %f198;
	add.s32 	%r129, %r129, 4;
$L__BB16_36:
	setp.eq.s32 	%p12, %r48, 0;
	@%p12 bra 	$L__BB16_38;
	not.b32 	%r85, %r129;
	add.s32 	%r86, %r50, %r129;
	mul.wide.s32 	%rd14, %r86, 8;
	add.s64 	%rd15, %rd2, %rd14;
	add.s32 	%r87, %r51, %r85;
	mul.wide.s32 	%rd16, %r87, 8;
	add.s64 	%rd17, %rd1, %rd16;
	ld.global.nc.v2.f32 	{%f199, %f200}, [%rd15];
	ld.global.nc.v2.f32 	{%f201, %f202}, [%rd17];
	mul.f32 	%f203, %f199, %f201;
	mul.f32 	%f204, %f200, %f202;
	sub.f32 	%f205, %f203, %f204;
	mul.f32 	%f206, %f200, %f201;
	fma.rn.f32 	%f207, %f202, %f199, %f206;
	add.f32 	%f208, %f585, %f205;
	add.f32 	%f209, %f586, %f207;
	ld.global.nc.v2.f32 	{%f210, %f211}, [%rd15+8];
	ld.global.nc.v2.f32 	{%f212, %f213}, [%rd17+-8];
	mul.f32 	%f214, %f210, %f212;
	mul.f32 	%f215, %f211, %f213;
	sub.f32 	%f216, %f214, %f215;
	mul.f32 	%f217, %f211, %f212;
	fma.rn.f32 	%f218, %f213, %f210, %f217;
	add.f32 	%f585, %f208, %f216;
	add.f32 	%f586, %f209, %f218;
$L__BB16_38:
	add.s32 	%r127, %r127, 1;
	setp.ne.s32 	%p13, %r127, %r61;
	@%p13 bra 	$L__BB16_30;
$L__BB16_39:
	mad.lo.s32 	%r114, %r63, %r3, %r2;
	cvta.to.global.u64 	%rd50, %rd3;
	mul.wide.s32 	%rd51, %r114, 8;
	add.s64 	%rd52, %rd50, %rd51;
	st.global.v2.f32 	[%rd52], {%f585, %f586};
$L__BB16_40:
	ret;

}
	// .globl	_cupy_convolve2D_complex128
.visible .entry _cupy_convolve2D_complex128(
	.param .u64 .ptr .align 1 _cupy_convolve2D_complex128_param_0,
	.param .u32 _cupy_convolve2D_complex128_param_1,
	.param .u32 _cupy_convolve2D_complex128_param_2,
	.param .u64 .ptr .align 1 _cupy_convolve2D_complex128_param_3,
	.param .u32 _cupy_convolve2D_complex128_param_4,
	.param .u32 _cupy_convolve2D_complex128_param_5,
	.param .u32 _cupy_convolve2D_complex128_param_6,
	.param .u32 _cupy_convolve2D_complex128_param_7,
	.param .u64 .ptr .align 1 _cupy_convolve2D_complex128_param_8,
	.param .u32 _cupy_convolve2D_complex128_param_9,
	.param .u32 _cupy_convolve2D_complex128_param_10,
	.param .u32 _cupy_convolve2D_complex128_param_11
)
.maxntid 256
{
	.reg .pred 	%p<30>;
	.reg .b32 	%r<131>;
	.reg .b64 	%rd<53>;
	.reg .b64 	%fd<587>;

	ld.param.u64 	%rd4, [_cupy_convolve2D_complex128_param_0];
	ld.param.u32 	%r58, [_cupy_convolve2D_complex128_param_1];
	ld.param.u64 	%rd5, [_cupy_convolve2D_complex128_param_3];
	ld.param.u32 	%r59, [_cupy_convolve2D_complex128_param_4];
	ld.param.u32 	%r60, [_cupy_convolve2D_complex128_param_5];
	ld.param.u32 	%r61, [_cupy_convolve2D_complex128_param_6];
	ld.param.u32 	%r62, [_cupy_convolve2D_complex128_param_7];
	ld.param.u64 	%rd3, [_cupy_convolve2D_complex128_param_8];
	ld.param.u32 	%r63, [_cupy_convolve2D_complex128_param_9];
	ld.param.u32 	%r65, [_cupy_convolve2D_complex128_param_10];
	ld.param.u32 	%r64, [_cupy_convolve2D_complex128_param_11];
	neg.s32 	%r1, %r61;
	cvta.to.global.u64 	%rd1, %rd5;
	cvta.to.global.u64 	%rd2, %rd4;
	mov.u32 	%r66, %ctaid.x;
	mov.u32 	%r67, %ntid.x;
	mov.u32 	%r68, %tid.x;
	mad.lo.s32 	%r2, %r66, %r67, %r68;
	mov.u32 	%r69, %ctaid.y;
	mov.u32 	%r70, %ntid.y;
	mov.u32 	%r71, %tid.y;
	mad.lo.s32 	%r3, %r69, %r70, %r71;
	setp.eq.s32 	%p1, %r64, 3;
	selp.b32 	%r72, %r62, %r61, %p1;
	add.s32 	%r4, %r72, %r3;
	add.s32 	%r5, %r61, %r2;
	setp.ge.s32 	%p2, %r3, %r65;
	setp.ge.s32 	%p3, %r2, %r63;
	or.pred  	%p4, %p3, %p2;
	@%p4 bra 	$L__BB17_40;
	setp.eq.s32 	%p5, %r64, 1;
	mov.f64 	%fd585, 0d0000000000000000;
	mov.f64 	%fd586, 0d0000000000000000;
	@%p5 bra 	$L__BB17_18;
	setp.eq.s32 	%p6, %r64, 2;
	@%p6 bra 	$L__BB17_28;
	setp.lt.s32 	%p20, %r61, 1;
	@%p20 bra 	$L__BB17_39;
	setp.lt.s32 	%p21, %r62, 1;
	@%p21 bra 	$L__BB17_39;
	and.b32  	%r6, %r62, 7;
	and.b32  	%r7, %r62, 3;
	and.b32  	%r8, %r62, 2147483640;
	and.b32  	%r9, %r62, 1;
	neg.s32 	%r10, %r8;
	add.s32 	%r11, %r62, -1;
	sub.s32 	%r12, %r4, %r62;
	mov.f64 	%fd586, 0d0000000000000000;
	mov.b32 	%r115, 0;
	mov.f64 	%fd585, %fd586;
$L__BB17_6:
	setp.lt.u32 	%p22, %r62, 8;
	add.s32 	%r101, %r12, %r115;
	not.b32 	%r102, %r115;
	add.s32 	%r103, %r61, %r102;
	mad.lo.s32 	%r14, %r101, %r58, %r2;
	mul.lo.s32 	%r15, %r103, %r60;
	add.s32 	%r16, %r15, %r62;
	mov.b32 	%r120, 0;
	@%p22 bra 	$L__BB17_9;
	add.s32 	%r117, %r11, %r15;
	mov.u32 	%r116, %r14;
	mov.u32 	%r118, %r10;
$L__BB17_8:
	.pragma "nounroll";
	mul.wide.s32 	%rd34, %r117, 16;
	add.s64 	%rd35, %rd1, %rd34;
	mul.wide.s32 	%rd36, %r116, 16;
	add.s64 	%rd37, %rd2, %rd36;
	ld.global.nc.v2.f64 	{%fd382, %fd383}, [%rd37];
	ld.global.nc.v2.f64 	{%fd384, %fd385}, [%rd35];
	mul.f64 	%fd386, %fd382, %fd384;
	mul.f64 	%fd387, %fd383, %fd385;
	sub.f64 	%fd388, %fd386, %fd387;
	mul.f64 	%fd389, %fd383, %fd384;
	fma.rn.f64 	%fd390, %fd385, %fd382, %fd389;
	add.f64 	%fd391, %fd585, %fd388;
	add.f64 	%fd392, %fd586, %fd390;
	ld.global.nc.v2.f64 	{%fd393, %fd394}, [%rd37+16];
	ld.global.nc.v2.f64 	{%fd395, %fd396}, [%rd35+-16];
	mul.f64 	%fd397, %fd393, %fd395;
	mul.f64 	%fd398, %fd394, %fd396;
	sub.f64 	%fd399, %fd397, %fd398;
	mul.f64 	%fd400, %fd394, %fd395;
	fma.rn.f64 	%fd401, %fd396, %fd393, %fd400;
	add.f64 	%fd402, %fd391, %fd399;
	add.f64 	%fd403, %fd392, %fd401;
	ld.global.nc.v2.f64 	{%fd404, %fd405}, [%rd37+32];
	ld.global.nc.v2.f64 	{%fd406, %fd407}, [%rd35+-32];
	mul.f64 	%fd408, %fd404, %fd406;
	mul.f64 	%fd409, %fd405, %fd407;
	sub.f64 	%fd410, %fd408, %fd409;
	mul.f64 	%fd411, %fd405, %fd406;
	fma.rn.f64 	%fd412, %fd407, %fd404, %fd411;
	add.f64 	%fd413, %fd402, %fd410;
	add.f64 	%fd414, %fd403, %fd412;
	ld.global.nc.v2.f64 	{%fd415, %fd416}, [%rd37+48];
	ld.global.nc.v2.f64 	{%fd417, %fd418}, [%rd35+-48];
	mul.f64 	%fd419, %fd415, %fd417;
	mul.f64 	%fd420, %fd416, %fd418;
	sub.f64 	%fd421, %fd419, %fd420;
	mul.f64 	%fd422, %fd416, %fd417;
	fma.rn.f64 	%fd423, %fd418, %fd415, %fd422;
	add.f64 	%fd424, %fd413, %fd421;
	add.f64 	%fd425, %fd414, %fd423;
	ld.global.nc.v2.f64 	{%fd426, %fd427}, [%rd37+64];
	ld.global.nc.v2.f64 	{%fd428, %fd429}, [%rd35+-64];
	mul.f64 	%fd430, %fd426, %fd428;
	mul.f64 	%fd431, %fd427, %fd429;
	sub.f64 	%fd432, %fd430, %fd431;
	mul.f64 	%fd433, %fd427, %fd428;
	fma.rn.f64 	%fd434, %fd429, %fd426, %fd433;
	add.f64 	%fd435, %fd424, %fd432;
	add.f64 	%fd436, %fd425, %fd434;
	ld.global.nc.v2.f64 	{%fd437, %fd438}, [%rd37+80];
	ld.global.nc.v2.f64 	{%fd439, %fd440}, [%rd35+-80];
	mul.f64 	%fd441, %fd437, %fd439;
	mul.f64 	%fd442, %fd438, %fd440;
	sub.f64 	%fd443, %fd441, %fd442;
	mul.f64 	%fd444, %fd438, %fd439;
	fma.rn.f64 	%fd445, %fd440, %fd437, %fd444;
	add.f64 	%fd446, %fd435, %fd443;
	add.f64 	%fd447, %fd436, %fd445;
	ld.global.nc.v2.f64 	{%fd448, %fd449}, [%rd37+96];
	ld.global.nc.v2.f64 	{%fd450, %fd451}, [%rd35+-96];
	mul.f64 	%fd452, %fd448, %fd450;
	mul.f64 	%fd453, %fd449, %fd451;
	sub.f64 	%fd454, %fd452, %fd453;
	mul.f64 	%fd455, %fd449, %fd450;
	fma.rn.f64 	%fd456, %fd451, %fd448, %fd455;
	add.f64 	%fd457, %fd446, %fd454;
	add.f64 	%fd458, %fd447, %fd456;
	ld.global.nc.v2.f64 	{%fd459, %fd460}, [%rd37+112];
	ld.global.nc.v2.f64 	{%fd461, %fd462}, [%rd35+-112];
	mul.f64 	%fd463, %fd459, %fd461;
	mul.f64 	%fd464, %fd460, %fd462;
	sub.f64 	%fd465, %fd463, %fd464;
	mul.f64 	%fd466, %fd460, %fd461;
	fma.rn.f64 	%fd467, %fd462, %fd459, %fd466;
	add.f64 	%fd585, %fd457, %fd465;
	add.f64 	%fd586, %fd458, %fd467;
	add.s32 	%r118, %r118, 8;
	add.s32 	%r117, %r117, -8;
	add.s32 	%r116, %r116, 8;
	setp.eq.s32 	%p23, %r118, 0;
	mov.u32 	%r120, %r8;
	@%p23 bra 	$L__BB17_9;
	bra.uni 	$L__BB17_8;
$L__BB17_9:
	setp.eq.s32 	%p24, %r6, 0;
	@%p24 bra 	$L__BB17_17;
	add.s32 	%r104, %r6, -1;
	setp.lt.u32 	%p25, %r104, 3;
	@%p25 bra 	$L__BB17_12;
	not.b32 	%r105, %r120;
	add.s32 	%r106, %r14, %r120;
	mul.wide.s32 	%rd38, %r106, 16;
	add.s64 	%rd39, %rd2, %rd38;
	add.s32 	%r107, %r16, %r105;
	mul.wide.s32 	%rd40, %r107, 16;
	add.s64 	%rd41, %rd1, %rd40;
	ld.global.nc.v2.f64 	{%fd469, %fd470}, [%rd39];
	ld.global.nc.v2.f64 	{%fd471, %fd472}, [%rd41];
	mul.f64 	%fd473, %fd469, %fd471;
	mul.f64 	%fd474, %fd470, %fd472;
	sub.f64 	%fd475, %fd473, %fd474;
	mul.f64 	%fd476, %fd470, %fd471;
	fma.rn.f64 	%fd477, %fd472, %fd469, %fd476;
	add.f64 	%fd478, %fd585, %fd475;
	add.f64 	%fd479, %fd586, %fd477;
	ld.global.nc.v2.f64 	{%fd480, %fd481}, [%rd39+16];
	ld.global.nc.v2.f64 	{%fd482, %fd483}, [%rd41+-16];
	mul.f64 	%fd484, %fd480, %fd482;
	mul.f64 	%fd485, %fd481, %fd483;
	sub.f64 	%fd486, %fd484, %fd485;
	mul.f64 	%fd487, %fd481, %fd482;
	fma.rn.f64 	%fd488, %fd483, %fd480, %fd487;
	add.f64 	%fd489, %fd478, %fd486;
	add.f64 	%fd490, %fd479, %fd488;
	ld.global.nc.v2.f64 	{%fd491, %fd492}, [%rd39+32];
	ld.global.nc.v2.f64 	{%fd493, %fd494}, [%rd41+-32];
	mul.f64 	%fd495, %fd491, %fd493;
	mul.f64 	%fd496, %fd492, %fd494;
	sub.f64 	%fd497, %fd495, %fd496;
	mul.f64 	%fd498, %fd492, %fd493;
	fma.rn.f64 	%fd499, %fd494, %fd491, %fd498;
	add.f64 	%fd500, %fd489, %fd497;
	add.f64 	%fd501, %fd490, %fd499;
	ld.global.nc.v2.f64 	{%fd502, %fd503}, [%rd39+48];
	ld.global.nc.v2.f64 	{%fd504, %fd505}, [%rd41+-48];
	mul.f64 	%fd506, %fd502, %fd504;
	mul.f64 	%fd507, %fd503, %fd505;
	sub.f64 	%fd508, %fd506, %fd507;
	mul.f64 	%fd509, %fd503, %fd504;
	fma.rn.f64 	%fd510, %fd505, %fd502, %fd509;
	add.f64 	%fd585, %fd500, %fd508;
	add.f64 	%fd586, %fd501, %fd510;
	add.s32 	%r120, %r120, 4;
$L__BB17_12:
	setp.eq.s32 	%p26, %r7, 0;
	@%p26 bra 	$L__BB17_17;
	setp.eq.s32 	%p27, %r7, 1;
	@%p27 bra 	$L__BB17_15;
	not.b32 	%r108, %r120;
	add.s32 	%r109, %r14, %r120;
	mul.wide.s32 	%rd42, %r109, 16;
	add.s64 	%rd43, %rd2, %rd42;
	add.s32 	%r110, %r16, %r108;
	mul.wide.s32 	%rd44, %r110, 16;
	add.s64 	%rd45, %rd1, %rd44;
	ld.global.nc.v2.f64 	{%fd512, %fd513}, [%rd43];
	ld.global.nc.v2.f64 	{%fd514, %fd515}, [%rd45];
	mul.f64 	%fd516, %fd512, %fd514;
	mul.f64 	%fd517, %fd513, %fd515;
	sub.f64 	%fd518, %fd516, %fd517;
	mul.f64 	%fd519, %fd513, %fd514;
	fma.rn.f64 	%fd520, %fd515, %fd512, %fd519;
	add.f64 	%fd521, %fd585, %fd518;
	add.f64 	%fd522, %fd586, %fd520;
	ld.global.nc.v2.f64 	{%fd523, %fd524}, [%rd43+16];
	ld.global.nc.v2.f64 	{%fd525, %fd526}, [%rd45+-16];
	mul.f64 	%fd527, %fd523, %fd525;
	mul.f64 	%fd528, %fd524, %fd526;
	sub.f64 	%fd529, %fd527, %fd528;
	mul.f64 	%fd530, %fd524, %fd525;
	fma.rn.f64 	%fd531, %fd526, %fd523, %fd530;
	add.f64 	%fd585, %fd521, %fd529;
	add.f64 	%fd586, %fd522, %fd531;
	add.s32 	%r120, %r120, 2;
$L__BB17_15:
	setp.eq.s32 	%p28, %r9, 0;
	@%p28 bra 	$L__BB17_17;
	not.b32 	%r111, %r120;
	add.s32 	%r112, %r14, %r120;
	mul.wide.s32 	%rd46, %r112, 16;
	add.s64 	%rd47, %rd2, %rd46;
	add.s32 	%r113, %r16, %r111;
	mul.wide.s32 	%rd48, %r113, 16;
	add.s64 	%rd49, %rd1, %rd48;
	ld.global.nc.v2.f64 	{%fd532, %fd533}, [%rd47];
	ld.global.nc.v2.f64 	{%fd534, %fd535}, [%rd49];
	mul.f64 	%fd536, %fd532, %fd534;
	mul.f64 	%fd537, %fd533, %fd535;
	sub.f64 	%fd538, %fd536, %fd537;
	mul.f64 	%fd539, %fd533, %fd534;
	fma.rn.f64 	%fd540, %fd535, %fd532, %fd539;
	add.f64 	%fd585, %fd585, %fd538;
	add.f64 	%fd586, %fd586, %fd540;
$L__BB17_17:
	add.s32 	%r115, %r115, 1;
	setp.eq.s32 	%p29, %r115, %r61;
	@%p29 bra 	$L__BB17_39;
	bra.uni 	$L__BB17_6;
$L__BB17_18:
	setp.lt.s32 	%p14, %r61, %r1;
	@%p14 bra 	$L__BB17_39;
	shl.b32 	%r30, %r61, 1;
	and.b32  	%r31, %r30, 6;
	and.b32  	%r32, %r30, -8;
	and.b32  	%r33, %r61, 1;
	mov.f64 	%fd586, 0d0000000000000000;
	mov.u32 	%r122, %r1;
	mov.f64 	%fd585, %fd586;
$L__BB17_20:
	setp.lt.u32 	%p15, %r30, 7;
	add.s32 	%r88, %r122, %r4;
	sub.s32 	%r89, %r61, %r122;
	mad.lo.s32 	%r35, %r88, %r58, %r5;
	mad.lo.s32 	%r36, %r89, %r59, %r61;
	mov.u32 	%r124, %r1;
	@%p15 bra 	$L__BB17_23;
	mov.u32 	%r124, %r1;
$L__BB17_22:
	.pragma "nounroll";
	add.s32 	%r90, %r35, %r124;
	mul.wide.s32 	%rd18, %r90, 16;
	add.s64 	%rd19, %rd2, %rd18;
	sub.s32 	%r91, %r36, %r124;
	mul.wide.s32 	%rd20, %r91, 16;
	add.s64 	%rd21, %rd1, %rd20;
	ld.global.nc.v2.f64 	{%fd221, %fd222}, [%rd19];
	ld.global.nc.v2.f64 	{%fd223, %fd224}, [%rd21];
	mul.f64 	%fd225, %fd221, %fd223;
	mul.f64 	%fd226, %fd222, %fd224;
	sub.f64 	%fd227, %fd225, %fd226;
	mul.f64 	%fd228, %fd222, %fd223;
	fma.rn.f64 	%fd229, %fd224, %fd221, %fd228;
	add.f64 	%fd230, %fd585, %fd227;
	add.f64 	%fd231, %fd586, %fd229;
	ld.global.nc.v2.f64 	{%fd232, %fd233}, [%rd19+16];
	ld.global.nc.v2.f64 	{%fd234, %fd235}, [%rd21+-16];
	mul.f64 	%fd236, %fd232, %fd234;
	mul.f64 	%fd237, %fd233, %fd235;
	sub.f64 	%fd238, %fd236, %fd237;
	mul.f64 	%fd239, %fd233, %fd234;
	fma.rn.f64 	%fd240, %fd235, %fd232, %fd239;
	add.f64 	%fd241, %fd230, %fd238;
	add.f64 	%fd242, %fd231, %fd240;
	ld.global.nc.v2.f64 	{%fd243, %fd244}, [%rd19+32];
	ld.global.nc.v2.f64 	{%fd245, %fd246}, [%rd21+-32];
	mul.f64 	%fd247, %fd243, %fd245;
	mul.f64 	%fd248, %fd244, %fd246;
	sub.f64 	%fd249, %fd247, %fd248;
	mul.f64 	%fd250, %fd244, %fd245;
	fma.rn.f64 	%fd251, %fd246, %fd243, %fd250;
	add.f64 	%fd252, %fd241, %fd249;
	add.f64 	%fd253, %fd242, %fd251;
	ld.global.nc.v2.f64 	{%fd254, %fd255}, [%rd19+48];
	ld.global.nc.v2.f64 	{%fd256, %fd257}, [%rd21+-48];
	mul.f64 	%fd258, %fd254, %fd256;
	mul.f64 	%fd259, %fd255, %fd257;
	sub.f64 	%fd260, %fd258, %fd259;
	mul.f64 	%fd261, %fd255, %fd256;
	fma.rn.f64 	%fd262, %fd257, %fd254, %fd261;
	add.f64 	%fd263, %fd252, %fd260;
	add.f64 	%fd264, %fd253, %fd262;
	ld.global.nc.v2.f64 	{%fd265, %fd266}, [%rd19+64];
	ld.global.nc.v2.f64 	{%fd267, %fd268}, [%rd21+-64];
	mul.f64 	%fd269, %fd265, %fd267;
	mul.f64 	%fd270, %fd266, %fd268;
	sub.f64 	%fd271, %fd269, %fd270;
	mul.f64 	%fd272, %fd266, %fd267;
	fma.rn.f64 	%fd273, %fd268, %fd265, %fd272;
	add.f64 	%fd274, %fd263, %fd271;
	add.f64 	%fd275, %fd264, %fd273;
	ld.global.nc.v2.f64 	{%fd276, %fd277}, [%rd19+80];
	ld.global.nc.v2.f64 	{%fd278, %fd279}, [%rd21+-80];
	mul.f64 	%fd280, %fd276, %fd278;
	mul.f64 	%fd281, %fd277, %fd279;
	sub.f64 	%fd282, %fd280, %fd281;
	mul.f64 	%fd283, %fd277, %fd278;
	fma.rn.f64 	%fd284, %fd279, %fd276, %fd283;
	add.f64 	%fd285, %fd274, %fd282;
	add.f64 	%fd286, %fd275, %fd284;
	ld.global.nc.v2.f64 	{%fd287, %fd288}, [%rd19+96];
	ld.global.nc.v2.f64 	{%fd289, %fd290}, [%rd21+-96];
	mul.f64 	%fd291, %fd287, %fd289;
	mul.f64 	%fd292, %fd288, %fd290;
	sub.f64 	%fd293, %fd291, %fd292;
	mul.f64 	%fd294, %fd288, %fd289;
	fma.rn.f64 	%fd295, %fd290, %fd287, %fd294;
	add.f64 	%fd296, %fd285, %fd293;
	add.f64 	%fd297, %fd286, %fd295;
	ld.global.nc.v2.f64 	{%fd298, %fd299}, [%rd19+112];
	ld.global.nc.v2.f64 	{%fd300, %fd301}, [%rd21+-112];
	mul.f64 	%fd302, %fd298, %fd300;
	mul.f64 	%fd303, %fd299, %fd301;
	sub.f64 	%fd304, %fd302, %fd303;
	mul.f64 	%fd305, %fd299, %fd300;
	fma.rn.f64 	%fd306, %fd301, %fd298, %fd305;
	add.f64 	%fd585, %fd296, %fd304;
	add.f64 	%fd586, %fd297, %fd306;
	add.s32 	%r124, %r124, 8;
	add.s32 	%r92, %r124, %r61;
	setp.ne.s32 	%p16, %r92, %r32;
	@%p16 bra 	$L__BB17_22;
$L__BB17_23:
	setp.lt.u32 	%p17, %r31, 3;
	@%p17 bra 	$L__BB17_25;
	add.s32 	%r93, %r35, %r124;
	mul.wide.s32 	%rd22, %r93, 16;
	add.s64 	%rd23, %rd2, %rd22;
	sub.s32 	%r94, %r36, %r124;
	mul.wide.s32 	%rd24, %r94, 16;
	add.s64 	%rd25, %rd1, %rd24;
	ld.global.nc.v2.f64 	{%fd307, %fd308}, [%rd23];
	ld.global.nc.v2.f64 	{%fd309, %fd310}, [%rd25];
	mul.f64 	%fd311, %fd307, %fd309;
	mul.f64 	%fd312, %fd308, %fd310;
	sub.f64 	%fd313, %fd311, %fd312;
	mul.f64 	%fd314, %fd308, %fd309;
	fma.rn.f64 	%fd315, %fd310, %fd307, %fd314;
	add.f64 	%fd316, %fd585, %fd313;
	add.f64 	%fd317, %fd586, %fd315;
	ld.global.nc.v2.f64 	{%fd318, %fd319}, [%rd23+16];
	ld.global.nc.v2.f64 	{%fd320, %fd321}, [%rd25+-16];
	mul.f64 	%fd322, %fd318, %fd320;
	mul.f64 	%fd323, %fd319, %fd321;
	sub.f64 	%fd324, %fd322, %fd323;
	mul.f64 	%fd325, %fd319, %fd320;
	fma.rn.f64 	%fd326, %fd321, %fd318, %fd325;
	add.f64 	%fd327, %fd316, %fd324;
	add.f64 	%fd328, %fd317, %fd326;
	ld.global.nc.v2.f64 	{%fd329, %fd330}, [%rd23+32];
	ld.global.nc.v2.f64 	{%fd331, %fd332}, [%rd25+-32];
	mul.f64 	%fd333, %fd329, %fd331;
	mul.f64 	%fd334, %fd330, %fd332;
	sub.f64 	%fd335, %fd333, %fd334;
	mul.f64 	%fd336, %fd330, %fd331;
	fma.rn.f64 	%fd337, %fd332, %fd329, %fd336;
	add.f64 	%fd338, %fd327, %fd335;
	add.f64 	%fd339, %fd328, %fd337;
	ld.global.nc.v2.f64 	{%fd340, %fd341}, [%rd23+48];
	ld.global.nc.v2.f64 	{%fd342, %fd343}, [%rd25+-48];
	mul.f64 	%fd344, %fd340, %fd342;
	mul.f64 	%fd345, %fd341, %fd343;
	sub.f64 	%fd346, %fd344, %fd345;
	mul.f64 	%fd347, %fd341, %fd342;
	fma.rn.f64 	%fd348, %fd343, %fd340, %fd347;
	add.f64 	%fd585, %fd338, %fd346;
	add.f64 	%fd586, %fd339, %fd348;
	add.s32 	%r124, %r124, 4;
$L__BB17_25:
	setp.eq.s32 	%p18, %r33, 0;
	@%p18 bra 	$L__BB17_27;
	add.s32 	%r95, %r35, %r124;
	mul.wide.s32 	%rd26, %r95, 16;
	add.s64 	%rd27, %rd2, %rd26;
	sub.s32 	%r96, %r36, %r124;
	mul.wide.s32 	%rd28, %r96, 16;
	add.s64 	%rd29, %rd1, %rd28;
	ld.global.nc.v2.f64 	{%fd349, %fd350}, [%rd27];
	ld.global.nc.v2.f64 	{%fd351, %fd352}, [%rd29];
	mul.f64 	%fd353, %fd349, %fd351;
	mul.f64 	%fd354, %fd350, %fd352;
	sub.f64 	%fd355, %fd353, %fd354;
	mul.f64 	%fd356, %fd350, %fd351;
	fma.rn.f64 	%fd357, %fd352, %fd349, %fd356;
	add.f64 	%fd358, %fd585, %fd355;
	add.f64 	%fd359, %fd586, %fd357;
	ld.global.nc.v2.f64 	{%fd360, %fd361}, [%rd27+16];
	ld.global.nc.v2.f64 	{%fd362, %fd363}, [%rd29+-16];
	mul.f64 	%fd364, %fd360, %fd362;
	mul.f64 	%fd365, %fd361, %fd363;
	sub.f64 	%fd366, %fd364, %fd365;
	mul.f64 	%fd367, %fd361, %fd362;
	fma.rn.f64 	%fd368, %fd363, %fd360, %fd367;
	add.f64 	%fd585, %fd358, %fd366;
	add.f64 	%fd586, %fd359, %fd368;
	add.s32 	%r124, %r124, 2;
$L__BB17_27:
	add.s32 	%r97, %r35, %r124;
	mul.wide.s32 	%rd30, %r97, 16;
	add.s64 	%rd31, %rd2, %rd30;
	sub.s32 	%r98, %r36, %r124;
	mul.wide.s32 	%rd32, %r98, 16;
	add.s64 	%rd33, %rd1, %rd32;
	ld.global.nc.v2.f64 	{%fd369, %fd370}, [%rd31];
	ld.global.nc.v2.f64 	{%fd371, %fd372}, [%rd33];
	mul.f64 	%fd373, %fd369, %fd371;
	mul.f64 	%fd374, %fd370, %fd372;
	sub.f64 	%fd375, %fd373, %fd374;
	mul.f64 	%fd376, %fd370, %fd371;
	fma.rn.f64 	%fd377, %fd372, %fd369, %fd376;
	add.f64 	%fd585, %fd585, %fd375;
	add.f64 	%fd586, %fd586, %fd377;
	add.s32 	%r44, %r122, 1;
	setp.eq.s32 	%p19, %r61, %r122;
	mov.u32 	%r122, %r44;
	@%p19 bra 	$L__BB17_39;
	bra.uni 	$L__BB17_20;
$L__BB17_28:
	setp.lt.s32 	%p7, %r61, 1;
	@%p7 bra 	$L__BB17_39;
	shl.b32 	%r73, %r61, 1;
	and.b32  	%r74, %r73, 6;
	add.s32 	%r45, %r74, -1;
	and.b32  	%r46, %r73, -8;
	and.b32  	%r47, %r61, 3;
	and.b32  	%r48, %r61, 1;
	mov.f64 	%fd586, 0d0000000000000000;
	mov.u32 	%r127, %r1;
	mov.f64 	%fd585, %fd586;
$L__BB17_30:
	setp.lt.u32 	%p8, %r61, 4;
	add.s32 	%r75, %r127, %r4;
	not.b32 	%r76, %r127;
	add.s32 	%r77, %r61, %r76;
	mad.lo.s32 	%r50, %r75, %r58, %r5;
	mad.lo.s32 	%r51, %r77, %r59, %r61;
	mov.u32 	%r129, %r1;
	@%p8 bra 	$L__BB17_33;
	mov.u32 	%r129, %r1;
$L__BB17_32:
	.pragma "nounroll";
	not.b32 	%r78, %r129;
	add.s32 	%r79, %r50, %r129;
	mul.wide.s32 	%rd6, %r79, 16;
	add.s64 	%rd7, %rd2, %rd6;
	add.s32 	%r80, %r51, %r78;
	mul.wide.s32 	%rd8, %r80, 16;
	add.s64 	%rd9, %rd1, %rd8;
	ld.global.nc.v2.f64 	{%fd70, %fd71}, [%rd7];
	ld.global.nc.v2.f64 	{%fd72, %fd73}, [%rd9];
	mul.f64 	%fd74, %fd70, %fd72;
	mul.f64 	%fd75, %fd71, %fd73;
	sub.f64 	%fd76, %fd74, %fd75;
	mul.f64 	%fd77, %fd71, %fd72;
	fma.rn.f64 	%fd78, %fd73, %fd70, %fd77;
	add.f64 	%fd79, %fd585, %fd76;
	add.f64 	%fd80, %fd586, %fd78;
	ld.global.nc.v2.f64 	{%fd81, %fd82}, [%rd7+16];
	ld.global.nc.v2.f64 	{%fd83, %fd84}, [%rd9+-16];
	mul.f64 	%fd85, %fd81, %fd83;
	mul.f64 	%fd86, %fd82, %fd84;
	sub.f64 	%fd87, %fd85, %fd86;
	mul.f64 	%fd88, %fd82, %fd83;
	fma.rn.f64 	%fd89, %fd84, %fd81, %fd88;
	add.f64 	%fd90, %fd79, %fd87;
	add.f64 	%fd91, %fd80, %fd89;
	ld.global.nc.v2.f64 	{%fd92, %fd93}, [%rd7+32];
	ld.global.nc.v2.f64 	{%fd94, %fd95}, [%rd9+-32];
	mul.f64 	%fd96, %fd92, %fd94;
	mul.f64 	%fd97, %fd93, %fd95;
	sub.f64 	%fd98, %fd96, %fd97;
	mul.f64 	%fd99, %fd93, %fd94;
	fma.rn.f64 	%fd100, %fd95, %fd92, %fd99;
	add.f64 	%fd101, %fd90, %fd98;
	add.f64 	%fd102, %fd91, %fd100;
	ld.global.nc.v2.f64 	{%fd103, %fd104}, [%rd7+48];
	ld.global.nc.v2.f64 	{%fd105, %fd106}, [%rd9+-48];
	mul.f64 	%fd107, %fd103, %fd105;
	mul.f64 	%fd108, %fd104, %fd106;
	sub.f64 	%fd109, %fd107, %fd108;
	mul.f64 	%fd110, %fd104, %fd105;
	fma.rn.f64 	%fd111, %fd106, %fd103, %fd110;
	add.f64 	%fd112, %fd101, %fd109;
	add.f64 	%fd113, %fd102, %fd111;
	ld.global.nc.v2.f64 	{%fd114, %fd115}, [%rd7+64];
	ld.global.nc.v2.f64 	{%fd116, %fd117}, [%rd9+-64];
	mul.f64 	%fd118, %fd114, %fd116;
	mul.f64 	%fd119, %fd115, %fd117;
	sub.f64 	%fd120, %fd118, %fd119;
	mul.f64 	%fd121, %fd115, %fd116;
	fma.rn.f64 	%fd122, %fd117, %fd114, %fd121;
	add.f64 	%fd123, %fd112, %fd120;
	add.f64 	%fd124, %fd113, %fd122;
	ld.global.nc.v2.f64 	{%fd125, %fd126}, [%rd7+80];
	ld.global.nc.v2.f64 	{%fd127, %fd128}, [%rd9+-80];
	mul.f64 	%fd129, %fd125, %fd127;
	mul.f64 	%fd130, %fd126, %fd128;
	sub.f64 	%fd131, %fd129, %fd130;
	mul.f64 	%fd132, %fd126, %fd127;
	fma.rn.f64 	%fd133, %fd128, %fd125, %fd132;
	add.f64 	%fd134, %fd123, %fd131;
	add.f64 	%fd135, %fd124, %fd133;
	ld.global.nc.v2.f64 	{%fd136, %fd137}, [%rd7+96];
	ld.global.nc.v2.f64 	{%fd138, %fd139}, [%rd9+-96];
	mul.f64 	%fd140, %fd136, %fd138;
	mul.f64 	%fd141, %fd137, %fd139;
	sub.f64 	%fd142, %fd140, %fd141;
	mul.f64 	%fd143, %fd137, %fd138;
	fma.rn.f64 	%fd144, %fd139, %fd136, %fd143;
	add.f64 	%fd145, %fd134, %fd142;
	add.f64 	%fd146, %fd135, %fd144;
	ld.global.nc.v2.f64 	{%fd147, %fd148}, [%rd7+112];
	ld.global.nc.v2.f64 	{%fd149, %fd150}, [%rd9+-112];
	mul.f64 	%fd151, %fd147, %fd149;
	mul.f64 	%fd152, %fd148, %fd150;
	sub.f64 	%fd153, %fd151, %fd152;
	mul.f64 	%fd154, %fd148, %fd149;
	fma.rn.f64 	%fd155, %fd150, %fd147, %fd154;
	add.f64 	%fd585, %fd145, %fd153;
	add.f64 	%fd586, %fd146, %fd155;
	add.s32 	%r129, %r129, 8;
	add.s32 	%r81, %r129, %r61;
	setp.ne.s32 	%p9, %r81, %r46;
	@%p9 bra 	$L__BB17_32;
$L__BB17_33:
	setp.eq.s32 	%p10, %r47, 0;
	@%p10 bra 	$L__BB17_38;
	setp.lt.u32 	%p11, %r45, 3;
	@%p11 bra 	$L__BB17_36;
	not.b32 	%r82, %r129;
	add.s32 	%r83, %r50, %r129;
	mul.wide.s32 	%rd10, %r83, 16;
	add.s64 	%rd11, %rd2, %rd10;
	add.s32 	%r84, %r51, %r82;
	mul.wide.s32 	%rd12, %r84, 16;
	add.s64 	%rd13, %rd1, %rd12;
	ld.global.nc.v2.f64 	{%fd157, %fd158}, [%rd11];
	ld.global.nc.v2.f64 	{%fd159, %fd160}, [%rd13];
	mul.f64 	%fd161, %fd157, %fd159;
	mul.f64 	%fd162, %fd158, %fd160;
	sub.f64 	%fd163, %fd161, %fd162;
	mul.f64 	%fd164, %fd158, %fd159;
	fma.rn.f64 	%fd165, %fd160, %fd157, %fd164;
	add.f64 	%fd166, %fd585, %fd163;
	add.f64 	%fd167, %fd586, %fd165;
	ld.global.nc.v2.f64 	{%fd168, %fd169}, [%rd11+16];
	ld.global.nc.v2.f64 	{%fd170, %fd171}, [%rd13+-16];
	mul.f64 	%fd172, %fd168, %fd170;
	mul.f64 	%fd173, %fd169, %fd171;
	sub.f64 	%fd174, %fd172, %fd173;
	mul.f64 	%fd175, %fd169, %fd170;
	fma.rn.f64 	%fd176, %fd171, %fd168, %fd175;
	add.f64 	%fd177, %fd166, %fd174;
	add.f64 	%fd178, %fd167, %fd176;
	ld.global.nc.v2.f64 	{%fd179, %fd180}, [%rd11+32];
	ld.global.nc.v2.f64 	{%fd181, %fd182}, [%rd13+-32];
	mul.f64 	%fd183, %fd179, %fd181;
	mul.f64 	%fd184, %fd180, %fd182;
	sub.f64 	%fd185, %fd183, %fd184;
	mul.f64 	%fd186, %fd180, %fd181;
	fma.rn.f64 	%fd187, %fd182, %fd179, %fd186;
	add.f64 	%fd188, %fd177, %fd185;
	add.f64 	%fd189, %fd178, %fd187;
	ld.global.nc.v2.f64 	{%fd190, %fd191}, [%rd11+48];
	ld.global.nc.v2.f64 	{%fd192, %fd193}, [%rd13+-48];
	mul.f64 	%fd194, %fd190, %fd192;
	mul.f64 	%fd195, %fd191, %fd193;
	sub.f64 	%fd196, %fd194, %fd195;
	mul.f64 	%fd197, %fd191, %fd192;
	fma.rn.f64 	%fd198, %fd193, %fd190, %fd197;
	add.f64 	%fd585, %fd188, %fd196;
	add.f64 	%fd586, %fd189, %fd198;
	add.s32 	%r129, %r129, 4;
$L__BB17_36:
	setp.eq.s32 	%p12, %r48, 0;
	@%p12 bra 	$L__BB17_38;
	not.b32 	%r85, %r129;
	add.s32 	%r86, %r50, %r129;
	mul.wide.s32 	%rd14, %r86, 16;
	add.s64 	%rd15, %rd2, %rd14;
	add.s32 	%r87, %r51, %r85;
	mul.wide.s32 	%rd16, %r87, 16;
	add.s64 	%rd17, %rd1, %rd16;
	ld.global.nc.v2.f64 	{%fd199, %fd200}, [%rd15];
	ld.global.nc.v2.f64 	{%fd201, %fd202}, [%rd17];
	mul.f64 	%fd203, %fd199, %fd201;
	mul.f64 	%fd204, %fd200, %fd202;
	sub.f64 	%fd205, %fd203, %fd204;
	mul.f64 	%fd206, %fd200, %fd201;
	fma.rn.f64 	%fd207, %fd202, %fd199, %fd206;
	add.f64 	%fd208, %fd585, %fd205;
	add.f64 	%fd209, %fd586, %fd207;
	ld.global.nc.v2.f64 	{%fd210, %fd211}, [%rd15+16];
	ld.global.nc.v2.f64 	{%fd212, %fd213}, [%rd17+-16];
	mul.f64 	%fd214, %fd210, %fd212;
	mul.f64 	%fd215, %fd211, %fd213;
	sub.f64 	%fd216, %fd214, %fd215;
	mul.f64 	%fd217, %fd211, %fd212;
	fma.rn.f64 	%fd218, %fd213, %fd210, %fd217;
	add.f64 	%fd585, %fd208, %fd216;
	add.f64 	%fd586, %fd209, %fd218;
$L__BB17_38:
	add.s32 	%r127, %r127, 1;
	setp.ne.s32 	%p13, %r127, %r61;
	@%p13 bra 	$L__BB17_30;
$L__BB17_39:
	mad.lo.s32 	%r114, %r63, %r3, %r2;
	cvta.to.global.u64 	%rd50, %rd3;
	mul.wide.s32 	%rd51, %r114, 16;
	add.s64 	%rd52, %rd50, %rd51;
	st.global.v2.f64 	[%rd52], {%fd585, %fd586};
$L__BB17_40:
	ret;

}
	// .globl	_cupy_correlate2D_int32
.visible .entry _cupy_correlate2D_int32(
	.param .u64 .ptr .align 1 _cupy_correlate2D_int32_param_0,
	.param .u32 _cupy_correlate2D_int32_param_1,
	.param .u32 _cupy_correlate2D_int32_param_2,
	.param .u64 .ptr .align 1 _cupy_correlate2D_int32_param_3,
	.param .u32 _cupy_correlate2D_int32_param_4,
	.param .u32 _cupy_correlate2D_int32_param_5,
	.param .u32 _cupy_correlate2D_int32_param_6,
	.param .u32 _cupy_correlate2D_int32_param_7,
	.param .u64 .ptr .align 1 _cupy_correlate2D_int32_param_8,
	.param .u32 _cupy_correlate2D_int32_param_9,
	.param .u32 _cupy_correlate2D_int32_param_10,
	.param .u32 _cupy_correlate2D_int32_param_11
)
.maxntid 256
{
	.reg .pred 	%p<35>;
	.reg .b32 	%r<468>;
	.reg .b64 	%rd<58>;

	ld.param.u64 	%rd8, [_cupy_correlate2D_int32_param_0];
	ld.param.u32 	%r97, [_cupy_correlate2D_int32_param_1];
	ld.param.u64 	%rd9, [_cupy_correlate2D_int32_param_3];
	ld.param.u32 	%r98, [_cupy_correlate2D_int32_param_4];
	ld.param.u32 	%r99, [_cupy_correlate2D_int32_param_5];
	ld.param.u32 	%r100, [_cupy_correlate2D_int32_param_6];
	ld.param.u32 	%r101, [_cupy_correlate2D_int32_param_7];
	ld.param.u32 	%r102, [_cupy_correlate2D_int32_param_9];
	ld.param.u32 	%r104, [_cupy_correlate2D_int32_param_10];
	ld.param.u32 	%r103, [_cupy_correlate2D_int32_param_11];
	neg.s32 	%r1, %r100;
	cvta.to.global.u64 	%rd1, %rd9;
	cvta.to.global.u64 	%rd2, %rd8;
	mov.u32 	%r105, %ctaid.x;
	mov.u32 	%r106, %ntid.x;
	mov.u32 	%r107, %tid.x;
	mad.lo.s32 	%r2, %r105, %r106, %r107;
	mov.u32 	%r108, %ctaid.y;
	mov.u32 	%r109, %ntid.y;
	mov.u32 	%r110, %tid.y;
	mad.lo.s32 	%r3, %r108, %r109, %r110;
	setp.eq.s32 	%p1, %r103, 3;
	selp.b32 	%r111, %r101, %r100, %p1;
	add.s32 	%r4, %r111, %r3;
	add.s32 	%r5, %r100, %r2;
	setp.ge.s32 	%p2, %r3, %r104;
	setp.ge.s32 	%p3, %r2, %r102;
	or.pred  	%p4, %p3, %p2;
	@%p4 bra 	$L__BB18_47;
	setp.eq.s32 	%p5, %r103, 1;
	@%p5 bra 	$L__BB18_20;
	setp.eq.s32 	%p6, %r103, 2;
	@%p6 bra 	$L__BB18_32;
	setp.lt.s32 	%p23, %r100, 1;
	mov.b32 	%r441, 0;
	@%p23 bra 	$L__BB18_46;
	setp.lt.s32 	%p24, %r101, 1;
	@%p24 bra 	$L__BB18_46;
	and.b32  	%r6, %r101, 15;
	and.b32  	%r7, %r101, 7;
	and.b32  	%r8, %r101, 2147483632;
	and.b32  	%r9, %r101, 3;
	neg.s32 	%r10, %r8;
	sub.s32 	%r11, %r4, %r101;
	mov.b32 	%r426, 0;
	mov.u32 	%r441, %r426;
$L__BB18_6:
	setp.lt.u32 	%p25, %r101, 16;
	add.s32 	%r327, %r11, %r426;
	mad.lo.s32 	%r14, %r327, %r97, %r2;
	mul.lo.s32 	%r15, %r426, %r99;
	mov.b32 	%r436, 0;
	@%p25 bra 	$L__BB18_9;
	mov.u32 	%r428, %r15;
	mov.u32 	%r429, %r14;
	mov.u32 	%r430, %r10;
$L__BB18_8:
	.pragma "nounroll";
	mul.wide.s32 	%rd40, %r429, 4;
	add.s64 	%rd41, %rd2, %rd40;
	mul.wide.s32 	%rd42, %r428, 4;
	add.s64 	%rd43, %rd1, %rd42;
	ld.global.nc.u32 	%r328, [%rd41];
	ld.global.nc.u32 	%r329, [%rd43];
	mad.lo.s32 	%r330, %r329, %r328, %r441;
	ld.global.nc.u32 	%r331, [%rd41+4];
	ld.global.nc.u32 	%r332, [%rd43+4];
	mad.lo.s32 	%r333, %r332, %r331, %r330;
	ld.global.nc.u32 	%r334, [%rd41+8];
	ld.global.nc.u32 	%r335, [%rd43+8];
	mad.lo.s32 	%r336, %r335, %r334, %r333;
	ld.global.nc.u32 	%r337, [%rd41+12];
	ld.global.nc.u32 	%r338, [%rd43+12];
	mad.lo.s32 	%r339, %r338, %r337, %r336;
	ld.global.nc.u32 	%r340, [%rd41+16];
	ld.global.nc.u32 	%r341, [%rd43+16];
	mad.lo.s32 	%r342, %r341, %r340, %r339;
	ld.global.nc.u32 	%r343, [%rd41+20];
	ld.global.nc.u32 	%r344, [%rd43+20];
	mad.lo.s32 	%r345, %r344, %r343, %r342;
	ld.global.nc.u32 	%r346, [%rd41+24];
	ld.global.nc.u32 	%r347, [%rd43+24];
	mad.lo.s32 	%r348, %r347, %r346, %r345;
	ld.global.nc.u32 	%r349, [%rd41+28];
	ld.global.nc.u32 	%r350, [%rd43+28];
	mad.lo.s32 	%r351, %r350, %r349, %r348;
	ld.global.nc.u32 	%r352, [%rd41+32];
	ld.global.nc.u32 	%r353, [%rd43+32];
	mad.lo.s32 	%r354, %r353, %r352, %r351;
	ld.global.nc.u32 	%r355, [%rd41+36];
	ld.global.nc.u32 	%r356, [%rd43+36];
	mad.lo.s32 	%r357, %r356, %r355, %r354;
	ld.global.nc.u32 	%r358, [%rd41+40];
	ld.global.nc.u32 	%r359, [%rd43+40];
	mad.lo.s32 	%r360, %r359, %r358, %r357;
	ld.global.nc.u32 	%r361, [%rd41+44];
	ld.global.nc.u32 	%r362, [%rd43+44];
	mad.lo.s32 	%r363, %r362, %r361, %r360;
	ld.global.nc.u32 	%r364, [%rd41+48];
	ld.global.nc.u32 	%r365, [%rd43+48];
	mad.lo.s32 	%r366, %r365, %r364, %r363;
	ld.global.nc.u32 	%r367, [%rd41+52];
	ld.global.nc.u32 	%r368, [%rd43+52];
	mad.lo.s32 	%r369, %r368, %r367, %r366;
	ld.global.nc.u32 	%r370, [%rd41+56];
	ld.global.nc.u32 	%r371, [%rd43+56];
	mad.lo.s32 	%r372, %r371, %r370, %r369;
	ld.global.nc.u32 	%r373, [%rd41+60];
	ld.global.nc.u32 	%r374, [%rd43+60];
	mad.lo.s32 	%r441, %r374, %r373, %r372;
	add.s32 	%r430, %r430, 16;
	add.s32 	%r429, %r429, 16;
	add.s32 	%r428, %r428, 16;
	setp.ne.s32 	%p26, %r430, 0;
	mov.u32 	%r436, %r8;
	@%p26 bra 	$L__BB18_8;
$L__BB18_9:
	setp.eq.s32 	%p27, %r6, 0;
	@%p27 bra 	$L__BB18_19;
	add.s32 	%r376, %r6, -1;
	setp.lt.u32 	%p28, %r376, 7;
	@%p28 bra 	$L__BB18_12;
	add.s32 	%r377, %r14, %r436;
	mul.wide.s32 	%rd44, %r377, 4;
	add.s64 	%rd45, %rd2, %rd44;
	ld.global.nc.u32 	%r378, [%rd45];
	add.s32 	%r379, %r436, %r15;
	mul.wide.s32 	%rd46, %r379, 4;
	add.s64 	%rd47, %rd1, %rd46;
	ld.global.nc.u32 	%r380, [%rd47];
	mad.lo.s32 	%r381, %r380, %r378, %r441;
	ld.global.nc.u32 	%r382, [%rd45+4];
	ld.global.nc.u32 	%r383, [%rd47+4];
	mad.lo.s32 	%r384, %r383, %r382, %r381;
	ld.global.nc.u32 	%r385, [%rd45+8];
	ld.global.nc.u32 	%r386, [%rd47+8];
	mad.lo.s32 	%r387, %r386, %r385, %r384;
	ld.global.nc.u32 	%r388, [%rd45+12];
	ld.global.nc.u32 	%r389, [%rd47+12];
	mad.lo.s32 	%r390, %r389, %r388, %r387;
	ld.global.nc.u32 	%r391, [%rd45+16];
	ld.global.nc.u32 	%r392, [%rd47+16];
	mad.lo.s32 	%r393, %r392, %r391, %r390;
	ld.global.nc.u32 	%r394, [%rd45+20];
	ld.global.nc.u32 	%r395, [%rd47+20];
	mad.lo.s32 	%r396, %r395, %r394, %r393;
	ld.global.nc.u32 	%r397, [%rd45+24];
	ld.global.nc.u32 	%r398, [%rd47+24];
	mad.lo.s32 	%r399, %r398, %r397, %r396;
	ld.global.nc.u32 	%r400, [%rd45+28];
	ld.global.nc.u32 	%r401, [%rd47+28];
	mad.lo.s32 	%r441, %r401, %r400, %r399;
	add.s32 	%r436, %r436, 8;
$L__BB18_12:
	setp.eq.s32 	%p29, %r7, 0;
	@%p29 bra 	$L__BB18_19;
	add.s32 	%r403, %r7, -1;
	setp.lt.u32 	%p30, %r403, 3;
	@%p30 bra 	$L__BB18_15;
	add.s32 	%r404, %r14, %r436;
	mul.wide.s32 	%rd48, %r404, 4;
	add.s64 	%rd49, %rd2, %rd48;
	ld.global.nc.u32 	%r405, [%rd49];
	add.s32 	%r406, %r436, %r15;
	mul.wide.s32 	%rd50, %r406, 4;
	add.s64 	%rd51, %rd1, %rd50;
	ld.global.nc.u32 	%r407, [%rd51];
	mad.lo.s32 	%r408, %r407, %r405, %r441;
	ld.global.nc.u32 	%r409, [%rd49+4];
	ld.global.nc.u32 	%r410, [%rd51+4];
	mad.lo.s32 	%r411, %r410, %r409, %r408;
	ld.global.nc.u32 	%r412, [%rd49+8];
	ld.global.nc.u32 	%r413, [%rd51+8];
	mad.lo.s32 	%r414, %r413, %r412, %r411;
	ld.global.nc.u32 	%r415, [%rd49+12];
	ld.global.nc.u32 	%r416, [%rd51+12];
	mad.lo.s32 	%r441, %r416, %r415, %r414;
	add.s32 	%r436, %r436, 4;
$L__BB18_15:
	setp.eq.s32 	%p31, %r9, 0;
	@%p31 bra 	$L__BB18_19;
	setp.eq.s32 	%p32, %r9, 1;
	add.s32 	%r417, %r14, %r436;
	mul.wide.s32 	%rd52, %r417, 4;
	add.s64 	%rd3, %rd2, %rd52;
	ld.global.nc.u32 	%r418, [%rd3];
	add.s32 	%r419, %r436, %r15;
	mul.wide.s32 	%rd53, %r419, 4;
	add.s64 	%rd4, %rd1, %rd53;
	ld.global.nc.u32 	%r420, [%rd4];
	mad.lo.s32 	%r441, %r420, %r418, %r441;
	@%p32 bra 	$L__BB18_19;
	setp.eq.s32 	%p33, %r9, 2;
	ld.global.nc.u32 	%r421, [%rd3+4];
	ld.global.nc.u32 	%r422, [%rd4+4];
	mad.lo.s32 	%r441, %r422, %r421, %r441;
	@%p33 bra 	$L__BB18_19;
	ld.global.nc.u32 	%r423, [%rd3+8];
	ld.global.nc.u32 	%r424, [%rd4+8];
	mad.lo.s32 	%r441, %r424, %r423, %r441;
$L__BB18_19:
	add.s32 	%r426, %r426, 1;
	setp.eq.s32 	%p34, %r426, %r100;
	@%p34 bra 	$L__BB18_46;
	bra.uni 	$L__BB18_6;
$L__BB18_20:
	setp.lt.s32 	%p16, %r100, %r1;
	mov.b32 	%r441, 0;
	@%p16 bra 	$L__BB18_46;
	shl.b32 	%r42, %r100, 1;
	and.b32  	%r43, %r100, 1;
	mov.b32 	%r441, 0;
	mov.u32 	%r442, %r1;
$L__BB18_22:
	setp.lt.u32 	%p17, %r42, 15;
	add.s32 	%r219, %r442, %r4;
	add.s32 	%r220, %r442, %r100;
	mad.lo.s32 	%r46, %r219, %r97, %r5;
	mad.lo.s32 	%r47, %r220, %r98, %r100;
	mov.u32 	%r446, %r1;
	@%p17 bra 	$L__BB18_25;
	mov.u32 	%r446, %r1;
$L__BB18_24:
	.pragma "nounroll";
	add.s32 	%r221, %r46, %r446;
	mul.wide.s32 	%rd26, %r221, 4;
	add.s64 	%rd27, %rd2, %rd26;
	ld.global.nc.u32 	%r222, [%rd27];
	add.s32 	%r223, %r47, %r446;
	mul.wide.s32 	%rd28, %r223, 4;
	add.s64 	%rd29, %rd1, %rd28;
	ld.global.nc.u32 	%r224, [%rd29];
	mad.lo.s32 	%r225, %r224, %r222, %r441;
	ld.global.nc.u32 	%r226, [%rd27+4];
	ld.global.nc.u32 	%r227, [%rd29+4];
	mad.lo.s32 	%r228, %r227, %r226, %r225;
	ld.global.nc.u32 	%r229, [%rd27+8];
	ld.global.nc.u32 	%r230, [%rd29+8];
	mad.lo.s32 	%r231, %r230, %r229, %r228;
	ld.global.nc.u32 	%r232, [%rd27+12];
	ld.global.nc.u32 	%r233, [%rd29+12];
	mad.lo.s32 	%r234, %r233, %r232, %r231;
	ld.global.nc.u32 	%r235, [%rd27+16];
	ld.global.nc.u32 	%r236, [%rd29+16];
	mad.lo.s32 	%r237, %r236, %r235, %r234;
	ld.global.nc.u32 	%r238, [%rd27+20];
	ld.global.nc.u32 	%r239, [%rd29+20];
	mad.lo.s32 	%r240, %r239, %r238, %r237;
	ld.global.nc.u32 	%r241, [%rd27+24];
	ld.global.nc.u32 	%r242, [%rd29+24];
	mad.lo.s32 	%r243, %r242, %r241, %r240;
	ld.global.nc.u32 	%r244, [%rd27+28];
	ld.global.nc.u32 	%r245, [%rd29+28];
	mad.lo.s32 	%r246, %r245, %r244, %r243;
	ld.global.nc.u32 	%r247, [%rd27+32];
	ld.global.nc.u32 	%r248, [%rd29+32];
	mad.lo.s32 	%r249, %r248, %r247, %r246;
	ld.global.nc.u32 	%r250, [%rd27+36];
	ld.global.nc.u32 	%r251, [%rd29+36];
	mad.lo.s32 	%r252, %r251, %r250, %r249;
	ld.global.nc.u32 	%r253, [%rd27+40];
	ld.global.nc.u32 	%r254, [%rd29+40];
	mad.lo.s32 	%r255, %r254, %r253, %r252;
	ld.global.nc.u32 	%r256, [%rd27+44];
	ld.global.nc.u32 	%r257, [%rd29+44];
	mad.lo.s32 	%r258, %r257, %r256, %r255;
	ld.global.nc.u32 	%r259, [%rd27+48];
	ld.global.nc.u32 	%r260, [%rd29+48];
	mad.lo.s32 	%r261, %r260, %r259, %r258;
	ld.global.nc.u32 	%r262, [%rd27+52];
	ld.global.nc.u32 	%r263, [%rd29+52];
	mad.lo.s32 	%r264, %r263, %r262, %r261;
	ld.global.nc.u32 	%r265, [%rd27+56];
	ld.global.nc.u32 	%r266, [%rd29+56];
	mad.lo.s32 	%r267, %r266, %r265, %r264;
	ld.global.nc.u32 	%r268, [%rd27+60];
	ld.global.nc.u32 	%r269, [%rd29+60];
	mad.lo.s32 	%r441, %r269, %r268, %r267;
	add.s32 	%r446, %r446, 16;
	add.s32 	%r270, %r446, %r100;
	add.s32 	%r271, %r42, 1;
	and.b32  	%r272, %r271, -16;
	setp.ne.s32 	%p18, %r270, %r272;
	@%p18 bra 	$L__BB18_24;
$L__BB18_25:
	and.b32  	%r273, %r42, 14;
	setp.lt.u32 	%p19, %r273, 7;
	@%p19 bra 	$L__BB18_27;
	add.s32 	%r274, %r46, %r446;
	mul.wide.s32 	%rd30, %r274, 4;
	add.s64 	%rd31, %rd2, %rd30;
	ld.global.nc.u32 	%r275, [%rd31];
	add.s32 	%r276, %r47, %r446;
	mul.wide.s32 	%rd32, %r276, 4;
	add.s64 	%rd33, %rd1, %rd32;
	ld.global.nc.u32 	%r277, [%rd33];
	mad.lo.s32 	%r278, %r277, %r275, %r441;
	ld.global.nc.u32 	%r279, [%rd31+4];
	ld.global.nc.u32 	%r280, [%rd33+4];
	mad.lo.s32 	%r281, %r280, %r279, %r278;
	ld.global.nc.u32 	%r282, [%rd31+8];
	ld.global.nc.u32 	%r283, [%rd33+8];
	mad.lo.s32 	%r284, %r283, %r282, %r281;
	ld.global.nc.u32 	%r285, [%rd31+12];
	ld.global.nc.u32 	%r286, [%rd33+12];
	mad.lo.s32 	%r287, %r286, %r285, %r284;
	ld.global.nc.u32 	%r288, [%rd31+16];
	ld.global.nc.u32 	%r289, [%rd33+16];
	mad.lo.s32 	%r290, %r289, %r288, %r287;
	ld.global.nc.u32 	%r291, [%rd31+20];
	ld.global.nc.u32 	%r292, [%rd33+20];
	mad.lo.s32 	%r293, %r292, %r291, %r290;
	ld.global.nc.u32 	%r294, [%rd31+24];
	ld.global.nc.u32 	%r295, [%rd33+24];
	mad.lo.s32 	%r296, %r295, %r294, %r293;
	ld.global.nc.u32 	%r297, [%rd31+28];
	ld.global.nc.u32 	%r298, [%rd33+28];
	mad.lo.s32 	%r441, %r298, %r297, %r296;
	add.s32 	%r446, %r446, 8;
$L__BB18_27:
	and.b32  	%r299, %r42, 6;
	setp.lt.u32 	%p20, %r299, 3;
	@%p20 bra 	$L__BB18_29;
	add.s32 	%r300, %r46, %r446;
	mul.wide.s32 	%rd34, %r300, 4;
	add.s64 	%rd35, %rd2, %rd34;
	ld.global.nc.u32 	%r301, [%rd35];
	add.s32 	%r302, %r47, %r446;
	mul.wide.s32 	%rd36, %r302, 4;
	add.s64 	%rd37, %rd1, %rd36;
	ld.global.nc.u32 	%r303, [%rd37];
	mad.lo.s32 	%r304, %r303, %r301, %r441;
	ld.global.nc.u32 	%r305, [%rd35+4];
	ld.global.nc.u32 	%r306, [%rd37+4];
	mad.lo.s32 	%r307, %r306, %r305, %r304;
	ld.global.nc.u32 	%r308, [%rd35+8];
	ld.global.nc.u32 	%r309, [%rd37+8];
	mad.lo.s32 	%r310, %r309, %r308, %r307;
	ld.global.nc.u32 	%r311, [%rd35+12];
	ld.global.nc.u32 	%r312, [%rd37+12];
	mad.lo.s32 	%r441, %r312, %r311, %r310;
	add.s32 	%r446, %r446, 4;
$L__BB18_29:
	setp.eq.s32 	%p21, %r43, 0;
	add.s32 	%r313, %r46, %r446;
	mul.wide.s32 	%rd38, %r313, 4;
	add.s64 	%rd5, %rd2, %rd38;
	ld.global.nc.u32 	%r314, [%rd5];
	add.s32 	%r315, %r47, %r446;
	mul.wide.s32 	%rd39, %r315, 4;
	add.s64 	%rd6, %rd1, %rd39;
	ld.global.nc.u32 	%r316, [%rd6];
	mad.lo.s32 	%r441, %r316, %r314, %r441;
	@%p21 bra 	$L__BB18_31;
	ld.global.nc.u32 	%r317, [%rd5+4];
	ld.global.nc.u32 	%r318, [%rd6+4];
	mad.lo.s32 	%r319, %r318, %r317, %r441;
	ld.global.nc.u32 	%r320, [%rd5+8];
	ld.global.nc.u32 	%r321, [%rd6+8];
	mad.lo.s32 	%r441, %r321, %r320, %r319;
$L__BB18_31:
	add.s32 	%r65, %r442, 1;
	setp.eq.s32 	%p22, %r442, %r100;
	mov.u32 	%r442, %r65;
	@%p22 bra 	$L__BB18_46;
	bra.uni 	$L__BB18_22;
$L__BB18_32:
	setp.lt.s32 	%p7, %r100, 1;
	mov.b32 	%r441, 0;
	@%p7 bra 	$L__BB18_46;
	shl.b32 	%r114, %r100, 1;
	and.b32  	%r115, %r114, 14;
	add.s32 	%r66, %r115, -1;
	and.b32  	%r116, %r114, 6;
	add.s32 	%r67, %r116, -1;
	and.b32  	%r68, %r114, -16;
	and.b32  	%r69, %r100, 7;
	and.b32  	%r70, %r100, 3;
	and.b32  	%r71, %r100, 1;
	mov.b32 	%r441, 0;
	mov.u32 	%r453, %r1;
$L__BB18_34:
	setp.lt.u32 	%p8, %r100, 8;
	add.s32 	%r118, %r453, %r4;
	add.s32 	%r119, %r453, %r100;
	mad.lo.s32 	%r74, %r118, %r97, %r5;
	mad.lo.s32 	%r75, %r119, %r98, %r100;
	mov.u32 	%r458, %r1;
	@%p8 bra 	$L__BB18_37;
	mov.u32 	%r458, %r1;
$L__BB18_36:
	.pragma "nounroll";
	add.s32 	%r120, %r74, %r458;
	mul.wide.s32 	%rd10, %r120, 4;
	add.s64 	%rd11, %rd2, %rd10;
	ld.global.nc.u32 	%r121, [%rd11];
	add.s32 	%r122, %r75, %r458;
	mul.wide.s32 	%rd12, %r122, 4;
	add.s64 	%rd13, %rd1, %rd12;
	ld.global.nc.u32 	%r123, [%rd13];
	mad.lo.s32 	%r124, %r123, %r121, %r441;
	ld.global.nc.u32 	%r125, [%rd11+4];
	ld.global.nc.u32 	%r126, [%rd13+4];
	mad.lo.s32 	%r127, %r126, %r125, %r124;
	ld.global.nc.u32 	%r128, [%rd11+8];
	ld.global.nc.u32 	%r129, [%rd13+8];
	mad.lo.s32 	%r130, %r129, %r128, %r127;
	ld.global.nc.u32 	%r131, [%rd11+12];
	ld.global.nc.u32 	%r132, [%rd13+12];
	mad.lo.s32 	%r133, %r132, %r131, %r130;
	ld.global.nc.u32 	%r134, [%rd11+16];
	ld.global.nc.u32 	%r135, [%rd13+16];
	mad.lo.s32 	%r136, %r135, %r134, %r133;
	ld.global.nc.u32 	%r137, [%rd11+20];
	ld.global.nc.u32 	%r138, [%rd13+20];
	mad.lo.s32 	%r139, %r138, %r137, %r136;
	ld.global.nc.u32 	%r140, [%rd11+24];
	ld.global.nc.u32 	%r141, [%rd13+24];
	mad.lo.s32 	%r142, %r141, %r140, %r139;
	ld.global.nc.u32 	%r143, [%rd11+28];
	ld.global.nc.u32 	%r144, [%rd13+28];
	mad.lo.s32 	%r145, %r144, %r143, %r142;
	ld.global.nc.u32 	%r146, [%rd11+32];
	ld.global.nc.u32 	%r147, [%rd13+32];
	mad.lo.s32 	%r148, %r147, %r146, %r145;
	ld.global.nc.u32 	%r149, [%rd11+36];
	ld.global.nc.u32 	%r150, [%rd13+36];
	mad.lo.s32 	%r151, %r150, %r149, %r148;
	ld.global.nc.u32 	%r152, [%rd11+40];
	ld.global.nc.u32 	%r153, [%rd13+40];
	mad.lo.s32 	%r154, %r153, %r152, %r151;
	ld.global.nc.u32 	%r155, [%rd11+44];
	ld.global.nc.u32 	%r156, [%rd13+44];
	mad.lo.s32 	%r157, %r156, %r155, %r154;
	ld.global.nc.u32 	%r158, [%rd11+48];
	ld.global.nc.u32 	%r159, [%rd13+48];
	mad.lo.s32 	%r160, %r159, %r158, %r157;
	ld.global.nc.u32 	%r161, [%rd11+52];
	ld.global.nc.u32 	%r162, [%rd13+52];
	mad.lo.s32 	%r163, %r162, %r161, %r160;
	ld.global.nc.u32 	%r164, [%rd11+56];
	ld.global.nc.u32 	%r165, [%rd13+56];
	mad.lo.s32 	%r166, %r165, %r164, %r163;
	ld.global.nc.u32 	%r167, [%rd11+60];
	ld.global.nc.u32 	%r168, [%rd13+60];
	mad.lo.s32 	%r441, %r168, %r167, %r166;
	add.s32 	%r458, %r458, 16;
	add.s32 	%r169, %r458, %r100;
	setp.ne.s32 	%p9, %r169, %r68;
	@%p9 bra 	$L__BB18_36;
$L__BB18_37:
	setp.eq.s32 	%p10, %r69, 0;
	@%p10 bra 	$L__BB18_45;
	setp.lt.u32 	%p11, %r66, 7;
	@%p11 bra 	$L__BB18_40;
	add.s32 	%r171, %r74, %r458;
	mul.wide.s32 	%rd14, %r171, 4;
	add.s64 	%rd15, %rd2, %rd14;
	ld.global.nc.u32 	%r172, [%rd15];
	add.s32 	%r173, %r75, %r458;
	mul.wide.s32 	%rd16, %r173, 4;
	add.s64 	%rd17, %rd1, %rd16;
	ld.global.nc.u32 	%r174, [%rd17];
	mad.lo.s32 	%r175, %r174, %r172, %r441;
	ld.global.nc.u32 	%r176, [%rd15+4];
	ld.global.nc.u32 	%r177, [%rd17+4];
	mad.lo.s32 	%r178, %r177, %r176, %r175;
	ld.global.nc.u32 	%r179, [%rd15+8];
	ld.global.nc.u32 	%r180, [%rd17+8];
	mad.lo.s32 	%r181, %r180, %r179, %r178;
	ld.global.nc.u32 	%r182, [%rd15+12];
	ld.global.nc.u32 	%r183, [%rd17+12];
	mad.lo.s32 	%r184, %r183, %r182, %r181;
	ld.global.nc.u32 	%r185, [%rd15+16];
	ld.global.nc.u32 	%r186, [%rd17+16];
	mad.lo.s32 	%r187, %r186, %r185, %r184;
	ld.global.nc.u32 	%r188, [%rd15+20];
	ld.global.nc.u32 	%r189, [%rd17+20];
	mad.lo.s32 	%r190, %r189, %r188, %r187;
	ld.global.nc.u32 	%r191, [%rd15+24];
	ld.global.nc.u32 	%r192, [%rd17+24];
	mad.lo.s32 	%r193, %r192, %r191, %r190;
	ld.global.nc.u32 	%r194, [%rd15+28];
	ld.global.nc.u32 	%r195, [%rd17+28];
	mad.lo.s32 	%r441, %r195, %r194, %r193;
	add.s32 	%r458, %r458, 8;
$L__BB18_40:
	setp.eq.s32 	%p12, %r70, 0;
	@%p12 bra 	$L__BB18_45;
	setp.lt.u32 	%p13, %r67, 3;
	@%p13 bra 	$L__BB18_43;
	add.s32 	%r197, %r74, %r458;
	mul.wide.s32 	%rd18, %r197, 4;
	add.s64 	%rd19, %rd2, %rd18;
	ld.global.nc.u32 	%r198, [%rd19];
	add.s32 	%r199, %r75, %r458;
	mul.wide.s32 	%rd20, %r199, 4;
	add.s64 	%rd21, %rd1, %rd20;
	ld.global.nc.u32 	%r200, [%rd21];
	mad.lo.s32 	%r201, %r200, %r198, %r441;
	ld.global.nc.u32 	%r202, [%rd19+4];
	ld.global.nc.u32 	%r203, [%rd21+4];
	mad.lo.s32 	%r204, %r203, %r202, %r201;
	ld.global.nc.u32 	%r205, [%rd19+8];
	ld.global.nc.u32 	%r206, [%rd21+8];
	mad.lo.s32 	%r207, %r206, %r205, %r204;
	ld.global.nc.u32 	%r208, [%rd19+12];
	ld.global.nc.u32 	%r209, [%rd21+12];
	mad.lo.s32 	%r441, %r209, %r208, %r207;
	add.s32 	%r458, %r458, 4;
$L__BB18_43:
	setp.eq.s32 	%p14, %r71, 0;
	@%p14 bra 	$L__BB18_45;
	add.s32 	%r210, %r74, %r458;
	mul.wide.s32 	%rd22, %r210, 4;
	add.s64 	%rd23, %rd2, %rd22;
	ld.global.nc.u32 	%r211, [%rd23];
	add.s32 	%r212, %r75, %r458;
	mul.wide.s32 	%rd24, %r212, 4;
	add.s64 	%rd25, %rd1, %rd24;
	ld.global.nc.u32 	%r213, [%rd25];
	mad.lo.s32 	%r214, %r213, %r211, %r441;
	ld.global.nc.u32 	%r215, [%rd23+4];
	ld.global.nc.u32 	%r216, [%rd25+4];
	mad.lo.s32 	%r441, %r216, %r215, %r214;
$L__BB18_45:
	add.s32 	%r453, %r453, 1;
	setp.ne.s32 	%p15, %r453, %r100;
	@%p15 bra 	$L__BB18_34;
$L__BB18_46:
	ld.param.u64 	%rd57, [_cupy_correlate2D_int32_param_8];
	mad.lo.s32 	%r425, %r102, %r3, %r2;
	cvta.to.global.u64 	%rd54, %rd57;
	mul.wide.s32 	%rd55, %r425, 4;
	add.s64 	%rd56, %rd54, %rd55;
	st.global.u32 	[%rd56], %r441;
$L__BB18_47:
	ret;

}
	// .globl	_cupy_correlate2D_int64
.visible .entry _cupy_correlate2D_int64(
	.param .u64 .ptr .align 1 _cupy_correlate2D_int64_param_0,
	.param .u32 _cupy_correlate2D_int64_param_1,
	.param .u32 _cupy_correlate2D_int64_param_2,
	.param .u64 .ptr .align 1 _cupy_correlate2D_int64_param_3,
	.param .u32 _cupy_correlate2D_int64_param_4,
	.param .u32 _cupy_correlate2D_int64_param_5,
	.param .u32 _cupy_correlate2D_int64_param_6,
	.param .u32 _cupy_correlate2D_int64_param_7,
	.param .u64 .ptr .align 1 _cupy_correlate2D_int64_param_8,
	.param .u32 _cupy_correlate2D_int64_param_9,
	.param .u32 _cupy_correlate2D_int64_param_10,
	.param .u32 _cupy_correlate2D_int64_param_11
)
.maxntid 256
{
	.reg .pred 	%p<30>;
	.reg .b32 	%r<119>;
	.reg .b64 	%rd<242>;

	ld.param.u64 	%rd38, [_cupy_correlate2D_int64_param_0];
	ld.param.u32 	%r55, [_cupy_correlate2D_int64_param_1];
	ld.param.u64 	%rd39, [_cupy_correlate2D_int64_param_3];
	ld.param.u32 	%r56, [_cupy_correlate2D_int64_param_4];
	ld.param.u32 	%r57, [_cupy_correlate2D_int64_param_5];
	ld.param.u32 	%r58, [_cupy_correlate2D_int64_param_6];
	ld.param.u32 	%r59, [_cupy_correlate2D_int64_param_7];
	ld.param.u64 	%rd37, [_cupy_correlate2D_int64_param_8];
	ld.param.u32 	%r60, [_cupy_correlate2D_int64_param_9];
	ld.param.u32 	%r62, [_cupy_correlate2D_int64_param_10];
	ld.param.u32 	%r61, [_cupy_correlate2D_int64_param_11];
	neg.s32 	%r1, %r58;
	cvta.to.global.u64 	%rd1, %rd39;
	cvta.to.global.u64 	%rd2, %rd38;
	mov.u32 	%r63, %ctaid.x;
	mov.u32 	%r64, %ntid.x;
	mov.u32 	%r65, %tid.x;
	mad.lo.s32 	%r2, %r63, %r64, %r65;
	mov.u32 	%r66, %ctaid.y;
	mov.u32 	%r67, %ntid.y;
	mov.u32 	%r68, %tid.y;
	mad.lo.s32 	%r3, %r66, %r67, %r68;
	setp.eq.s32 	%p1, %r61, 3;
	selp.b32 	%r69, %r59, %r58, %p1;
	add.s32 	%r4, %r69, %r3;
	add.s32 	%r5, %r58, %r2;
	setp.ge.s32 	%p2, %r3, %r62;
	setp.ge.s32 	%p3, %r2, %r60;
	or.pred  	%p4, %p3, %p2;
	@%p4 bra 	$L__BB19_40;
	setp.eq.s32 	%p5, %r61, 1;
	@%p5 bra 	$L__BB19_18;
	setp.eq.s32 	%p6, %r61, 2;
	@%p6 bra 	$L__BB19_28;
	setp.lt.s32 	%p20, %r58, 1;
	mov.b64 	%rd241, 0;
	@%p20 bra 	$L__BB19_39;
	setp.lt.s32 	%p21, %r59, 1;
	@%p21 bra 	$L__BB19_39;
	and.b32  	%r6, %r59, 7;
	and.b32  	%r7, %r59, 3;
	and.b32  	%r8, %r59, 2147483640;
	and.b32  	%r9, %r59, 1;
	neg.s32 	%r10, %r8;
	add.s64 	%rd3, %rd2, 32;
	sub.s32 	%r11, %r4, %r59;
	mov.b64 	%rd241, 0;
	mov.b32 	%r103, 0;
$L__BB19_6:
	setp.lt.u32 	%p22, %r59, 8;
	add.s32 	%r94, %r11, %r103;
	mad.lo.s32 	%r13, %r94, %r55, %r2;
	mul.lo.s32 	%r14, %r103, %r57;
	mov.b32 	%r108, 0;
	@%p22 bra 	$L__BB19_9;
	mov.u32 	%r104, %r14;
	mov.u32 	%r105, %r13;
	mov.u32 	%r106, %r10;
$L__BB19_8:
	.pragma "nounroll";
	mul.wide.s32 	%rd158, %r105, 8;
	add.s64 	%rd159, %rd3, %rd158;
	mul.wide.s32 	%rd160, %r104, 8;
	add.s64 	%rd161, %rd1, %rd160;
	ld.global.nc.u64 	%rd162, [%rd159+-32];
	ld.global.nc.u64 	%rd163, [%rd161];
	mad.lo.s64 	%rd164, %rd163, %rd162, %rd241;
	ld.global.nc.u64 	%rd165, [%rd159+-24];
	ld.global.nc.u64 	%rd166, [%rd161+8];
	mad.lo.s64 	%rd167, %rd166, %rd165, %rd164;
	ld.global.nc.u64 	%rd168, [%rd159+-16];
	ld.global.nc.u64 	%rd169, [%rd161+16];
	mad.lo.s64 	%rd170, %rd169, %rd168, %rd167;
	ld.global.nc.u64 	%rd171, [%rd159+-8];
	ld.global.nc.u64 	%rd172, [%rd161+24];
	mad.lo.s64 	%rd173, %rd172, %rd171, %rd170;
	ld.global.nc.u64 	%rd174, [%rd159];
	ld.global.nc.u64 	%rd175, [%rd161+32];
	mad.lo.s64 	%rd176, %rd175, %rd174, %rd173;
	ld.global.nc.u64 	%rd177, [%rd159+8];
	ld.global.nc.u64 	%rd178, [%rd161+40];
	mad.lo.s64 	%rd179, %rd178, %rd177, %rd176;
	ld.global.nc.u64 	%rd180, [%rd159+16];
	ld.global.nc.u64 	%rd181, [%rd161+48];
	mad.lo.s64 	%rd182, %rd181, %rd180, %rd179;
	ld.global.nc.u64 	%rd183, [%rd159+24];
	ld.global.nc.u64 	%rd184, [%rd161+56];
	mad.lo.s64 	%rd241, %rd184, %rd183, %rd182;
	add.s32 	%r106, %r106, 8;
	add.s32 	%r105, %r105, 8;
	add.s32 	%r104, %r104, 8;
	setp.ne.s32 	%p23, %r106, 0;
	mov.u32 	%r108, %r8;
	@%p23 bra 	$L__BB19_8;
$L__BB19_9:
	setp.eq.s32 	%p24, %r6, 0;
	@%p24 bra 	$L__BB19_17;
	add.s32 	%r95, %r6, -1;
	setp.lt.u32 	%p25, %r95, 3;
	@%p25 bra 	$L__BB19_12;
	add.s32 	%r96, %r13, %r108;
	mul.wide.s32 	%rd186, %r96, 8;
	add.s64 	%rd187, %rd2, %rd186;
	ld.global.nc.u64 	%rd188, [%rd187];
	add.s32 	%r97, %r108, %r14;
	mul.wide.s32 	%rd189, %r97, 8;
	add.s64 	%rd190, %rd1, %rd189;
	ld.global.nc.u64 	%rd191, [%rd190];
	mad.lo.s64 	%rd192, %rd191, %rd188, %rd241;
	ld.global.nc.u64 	%rd193, [%rd187+8];
	ld.global.nc.u64 	%rd194, [%rd190+8];
	mad.lo.s64 	%rd195, %rd194, %rd193, %rd192;
	ld.global.nc.u64 	%rd196, [%rd187+16];
	ld.global.nc.u64 	%rd197, [%rd190+16];
	mad.lo.s64 	%rd198, %rd197, %rd196, %rd195;
	ld.global.nc.u64 	%rd199, [%rd187+24];
	ld.global.nc.u64 	%rd200, [%rd190+24];
	mad.lo.s64 	%rd241, %rd200, %rd199, %rd198;
	add.s32 	%r108, %r108, 4;
$L__BB19_12:
	setp.eq.s32 	%p26, %r7, 0;
	@%p26 bra 	$L__BB19_17;
	setp.eq.s32 	%p27, %r7, 1;
	@%p27 bra 	$L__BB19_15;
	add.s32 	%r98, %r13, %r108;
	mul.wide.s32 	%rd202, %r98, 8;
	add.s64 	%rd203, %rd2, %rd202;
	ld.global.nc.u64 	%rd204, [%rd203];
	add.s32 	%r99, %r108, %r14;
	mul.wide.s32 	%rd205, %r99, 8;
	add.s64 	%rd206, %rd1, %rd205;
	ld.global.nc.u64 	%rd207, [%rd206];
	mad.lo.s64 	%rd208, %rd207, %rd204, %rd241;
	ld.global.nc.u64 	%rd209, [%rd203+8];
	ld.global.nc.u64 	%rd210, [%rd206+8];
	mad.lo.s64 	%rd241, %rd210, %rd209, %rd208;
	add.s32 	%r108, %r108, 2;
$L__BB19_15:
	setp.eq.s32 	%p28, %r9, 0;
	@%p28 bra 	$L__BB19_17;
	add.s32 	%r100, %r13, %r108;
	mul.wide.s32 	%rd211, %r100, 8;
	add.s64 	%rd212, %rd2, %rd211;
	ld.global.nc.u64 	%rd213, [%rd212];
	add.s32 	%r101, %r108, %r14;
	mul.wide.s32 	%rd214, %r101, 8;
	add.s64 	%rd215, %rd1, %rd214;
	ld.global.nc.u64 	%rd216, [%rd215];
	mad.lo.s64 	%rd241, %rd216, %rd213, %rd241;
$L__BB19_17:
	add.s32 	%r103, %r103, 1;
	setp.eq.s32 	%p29, %r103, %r58;
	@%p29 bra 	$L__BB19_39;
	bra.uni 	$L__BB19_6;
$L__BB19_18:
	setp.lt.s32 	%p14, %r58, %r1;
	mov.b64 	%rd241, 0;
	@%p14 bra 	$L__BB19_39;
	shl.b32 	%r27, %r58, 1;
	and.b32  	%r28, %r27, 6;
	and.b32  	%r29, %r27, -8;
	and.b32  	%r30, %r58, 1;
	mov.b64 	%rd241, 0;
	mov.u32 	%r110, %r1;
$L__BB19_20:
	setp.lt.u32 	%p15, %r27, 7;
	add.s32 	%r81, %r110, %r4;
	add.s32 	%r82, %r110, %r58;
	mad.lo.s32 	%r32, %r81, %r55, %r5;
	mad.lo.s32 	%r33, %r82, %r56, %r58;
	mov.u32 	%r112, %r1;
	@%p15 bra 	$L__BB19_23;
	mov.u32 	%r112, %r1;
$L__BB19_22:
	.pragma "nounroll";
	add.s32 	%r83, %r32, %r112;
	mul.wide.s32 	%rd97, %r83, 8;
	add.s64 	%rd98, %rd2, %rd97;
	ld.global.nc.u64 	%rd99, [%rd98];
	add.s32 	%r84, %r33, %r112;
	mul.wide.s32 	%rd100, %r84, 8;
	add.s64 	%rd101, %rd1, %rd100;
	ld.global.nc.u64 	%rd102, [%rd101];
	mad.lo.s64 	%rd103, %rd102, %rd99, %rd241;
	ld.global.nc.u64 	%rd104, [%rd98+8];
	ld.global.nc.u64 	%rd105, [%rd101+8];
	mad.lo.s64 	%rd106, %rd105, %rd104, %rd103;
	ld.global.nc.u64 	%rd107, [%rd98+16];
	ld.global.nc.u64 	%rd108, [%rd101+16];
	mad.lo.s64 	%rd109, %rd108, %rd107, %rd106;
	ld.global.nc.u64 	%rd110, [%rd98+24];
	ld.global.nc.u64 	%rd111, [%rd101+24];
	mad.lo.s64 	%rd112, %rd111, %rd110, %rd109;
	ld.global.nc.u64 	%rd113, [%rd98+32];
	ld.global.nc.u64 	%rd114, [%rd101+32];
	mad.lo.s64 	%rd115, %rd114, %rd113, %rd112;
	ld.global.nc.u64 	%rd116, [%rd98+40];
	ld.global.nc.u64 	%rd117, [%rd101+40];
	mad.lo.s64 	%rd118, %rd117, %rd116, %rd115;
	ld.global.nc.u64 	%rd119, [%rd98+48];
	ld.global.nc.u64 	%rd120, [%rd101+48];
	mad.lo.s64 	%rd121, %rd120, %rd119, %rd118;
	ld.global.nc.u64 	%rd122, [%rd98+56];
	ld.global.nc.u64 	%rd123, [%rd101+56];
	mad.lo.s64 	%rd241, %rd123, %rd122, %rd121;
	add.s32 	%r112, %r112, 8;
	add.s32 	%r85, %r112, %r58;
	setp.ne.s32 	%p16, %r85, %r29;
	@%p16 bra 	$L__BB19_22;
$L__BB19_23:
	setp.lt.u32 	%p17, %r28, 3;
	@%p17 bra 	$L__BB19_25;
	add.s32 	%r86, %r32, %r112;
	mul.wide.s32 	%rd124, %r86, 8;
	add.s64 	%rd125, %rd2, %rd124;
	ld.global.nc.u64 	%rd126, [%rd125];
	add.s32 	%r87, %r33, %r112;
	mul.wide.s32 	%rd127, %r87, 8;
	add.s64 	%rd128, %rd1, %rd127;
	ld.global.nc.u64 	%rd129, [%rd128];
	mad.lo.s64 	%rd130, %rd129, %rd126, %rd241;
	ld.global.nc.u64 	%rd131, [%rd125+8];
	ld.global.nc.u64 	%rd132, [%rd128+8];
	mad.lo.s64 	%rd133, %rd132, %rd131, %rd130;
	ld.global.nc.u64 	%rd134, [%rd125+16];
	ld.global.nc.u64 	%rd135, [%rd128+16];
	mad.lo.s64 	%rd136, %rd135, %rd134, %rd133;
	ld.global.nc.u64 	%rd137, [%rd125+24];
	ld.global.nc.u64 	%rd138, [%rd128+24];
	mad.lo.s64 	%rd241, %rd138, %rd137, %rd136;
	add.s32 	%r112, %r112, 4;
$L__BB19_25:
	setp.eq.s32 	%p18, %r30, 0;
	@%p18 bra 	$L__BB19_27;
	add.s32 	%r88, %r32, %r112;
	mul.wide.s32 	%rd139, %r88, 8;
	add.s64 	%rd140, %rd2, %rd139;
	ld.global.nc.u64 	%rd141, [%rd140];
	add.s32 	%r89, %r33, %r112;
	mul.wide.s32 	%rd142, %r89, 8;
	add.s64 	%rd143, %rd1, %rd142;
	ld.global.nc.u64 	%rd144, [%rd143];
	mad.lo.s64 	%rd145, %rd144, %rd141, %rd241;
	ld.global.nc.u64 	%rd146, [%rd140+8];
	ld.global.nc.u64 	%rd147, [%rd143+8];
	mad.lo.s64 	%rd241, %rd147, %rd146, %rd145;
	add.s32 	%r112, %r112, 2;
$L__BB19_27:
	add.s32 	%r90, %r32, %r112;
	mul.wide.s32 	%rd148, %r90, 8;
	add.s64 	%rd149, %rd2, %rd148;
	ld.global.nc.u64 	%rd150, [%rd149];
	add.s32 	%r91, %r33, %r112;
	mul.wide.s32 	%rd151, %r91, 8;
	add.s64 	%rd152, %rd1, %rd151;
	ld.global.nc.u64 	%rd153, [%rd152];
	mad.lo.s64 	%rd241, %rd153, %rd150, %rd241;
	add.s32 	%r41, %r110, 1;
	setp.eq.s32 	%p19, %r110, %r58;
	mov.u32 	%r110, %r41;
	@%p19 bra 	$L__BB19_39;
	bra.uni 	$L__BB19_20;
$L__BB19_28:
	setp.lt.s32 	%p7, %r58, 1;
	mov.b64 	%rd241, 0;
	@%p7 bra 	$L__BB19_39;
	shl.b32 	%r70, %r58, 1;
	and.b32  	%r71, %r70, 6;
	add.s32 	%r42, %r71, -1;
	and.b32  	%r43, %r70, -8;
	and.b32  	%r44, %r58, 3;
	and.b32  	%r45, %r58, 1;
	mov.b64 	%rd241, 0;
	mov.u32 	%r115, %r1;
$L__BB19_30:
	setp.lt.u32 	%p8, %r58, 4;
	add.s32 	%r72, %r115, %r4;
	add.s32 	%r73, %r115, %r58;
	mad.lo.s32 	%r47, %r72, %r55, %r5;
	mad.lo.s32 	%r48, %r73, %r56, %r58;
	mov.u32 	%r117, %r1;
	@%p8 bra 	$L__BB19_33;
	mov.u32 	%r117, %r1;
$L__BB19_32:
	.pragma "nounroll";
	add.s32 	%r74, %r47, %r117;
	mul.wide.s32 	%rd43, %r74, 8;
	add.s64 	%rd44, %rd2, %rd43;
	ld.global.nc.u64 	%rd45, [%rd44];
	add.s32 	%r75, %r48, %r117;
	mul.wide.s32 	%rd46, %r75, 8;
	add.s64 	%rd47, %rd1, %rd46;
	ld.global.nc.u64 	%rd48, [%rd47];
	mad.lo.s64 	%rd49, %rd48, %rd45, %rd241;
	ld.global.nc.u64 	%rd50, [%rd44+8];
	ld.global.nc.u64 	%rd51, [%rd47+8];
	mad.lo.s64 	%rd52, %rd51, %rd50, %rd49;
	ld.global.nc.u64 	%rd53, [%rd44+16];
	ld.global.nc.u64 	%rd54, [%rd47+16];
	mad.lo.s64 	%rd55, %rd54, %rd53, %rd52;
	ld.global.nc.u64 	%rd56, [%rd44+24];
	ld.global.nc.u64 	%rd57, [%rd47+24];
	mad.lo.s64 	%rd58, %rd57, %rd56, %rd55;
	ld.global.nc.u64 	%rd59, [%rd44+32];
	ld.global.nc.u64 	%rd60, [%rd47+32];
	mad.lo.s64 	%rd61, %rd60, %rd59, %rd58;
	ld.global.nc.u64 	%rd62, [%rd44+40];
	ld.global.nc.u64 	%rd63, [%rd47+40];
	mad.lo.s64 	%rd64, %rd63, %rd62, %rd61;
	ld.global.nc.u64 	%rd65, [%rd44+48];
	ld.global.nc.u64 	%rd66, [%rd47+48];
	mad.lo.s64 	%rd67, %rd66, %rd65, %rd64;
	ld.global.nc.u64 	%rd68, [%rd44+56];
	ld.global.nc.u64 	%rd69, [%rd47+56];
	mad.lo.s64 	%rd241, %rd69, %rd68, %rd67;
	add.s32 	%r117, %r117, 8;
	add.s32 	%r76, %r117, %r58;
	setp.ne.s32 	%p9, %r76, %r43;
	@%p9 bra 	$L__BB19_32;
$L__BB19_33:
	setp.eq.s32 	%p10, %r44, 0;
	@%p10 bra 	$L__BB19_38;
	setp.lt.u32 	%p11, %r42, 3;
	@%p11 bra 	$L__BB19_36;
	add.s32 	%r77, %r47, %r117;
	mul.wide.s32 	%rd71, %r77, 8;
	add.s64 	%rd72, %rd2, %rd71;
	ld.global.nc.u64 	%rd73, [%rd72];
	add.s32 	%r78, %r48, %r117;
	mul.wide.s32 	%rd74, %r78, 8;
	add.s64 	%rd75, %rd1, %rd74;
	ld.global.nc.u64 	%rd76, [%rd75];
	mad.lo.s64 	%rd77, %rd76, %rd73, %rd241;
	ld.global.nc.u64 	%rd78, [%rd72+8];
	ld.global.nc.u64 	%rd79, [%rd75+8];
	mad.lo.s64 	%rd80, %rd79, %rd78, %rd77;
	ld.global.nc.u64 	%rd81, [%rd72+16];
	ld.global.nc.u64 	%rd82, [%rd75+16];
	mad.lo.s64 	%rd83, %rd82, %rd81, %rd80;
	ld.global.nc.u64 	%rd84, [%rd72+24];
	ld.global.nc.u64 	%rd85, [%rd75+24];
	mad.lo.s64 	%rd241, %rd85, %rd84, %rd83;
	add.s32 	%r117, %r117, 4;
$L__BB19_36:
	setp.eq.s32 	%p12, %r45, 0;
	@%p12 bra 	$L__BB19_38;
	add.s32 	%r79, %r47, %r117;
	mul.wide.s32 	%rd86, %r79, 8;
	add.s64 	%rd87, %rd2, %rd86;
	ld.global.nc.u64 	%rd88, [%rd87];
	add.s32 	%r80, %r48, %r117;
	mul.wide.s32 	%rd89, %r80, 8;
	add.s64 	%rd90, %rd1, %rd89;
	ld.global.nc.u64 	%rd91, [%rd90];
	mad.lo.s64 	%rd92, %rd91, %rd88, %rd241;
	ld.global.nc.u64 	%rd93, [%rd87+8];
	ld.global.nc.u64 	%rd94, [%rd90+8];
	mad.lo.s64 	%rd241, %rd94, %rd93, %rd92;
$L__BB19_38:
	add.s32 	%r115, %r115, 1;
	setp.ne.s32 	%p13, %r115, %r58;
	@%p13 bra 	$L__BB19_30;
$L__BB19_39:
	mad.lo.s32 	%r102, %r60, %r3, %r2;
	cvta.to.global.u64 	%rd217, %rd37;
	mul.wide.s32 	%rd218, %r102, 8;
	add.s64 	%rd219, %rd217, %rd218;
	st.global.u64 	[%rd219], %rd241;
$L__BB19_40:
	ret;

}
	// .globl	_cupy_correlate2D_float32
.visible .entry _cupy_correlate2D_float32(
	.param .u64 .ptr .align 1 _cupy_correlate2D_float32_param_0,
	.param .u32 _cupy_correlate2D_float32_param_1,
	.param .u32 _cupy_correlate2D_float32_param_2,
	.param .u64 .ptr .align 1 _cupy_correlate2D_float32_param_3,
	.param .u32 _cupy_correlate2D_float32_param_4,
	.param .u32 _cupy_correlate2D_float32_param_5,
	.param .u32 _cupy_correlate2D_float32_param_6,
	.param .u32 _cupy_correlate2D_float32_param_7,
	.param .u64 .ptr .align 1 _cupy_correlate2D_float32_param_8,
	.param .u32 _cupy_correlate2D_float32_param_9,
	.param .u32 _cupy_correlate2D_float32_param_10,
	.param .u32 _cupy_correlate2D_float32_param_11
)
.maxntid 256
{
	.reg .pred 	%p<35>;
	.reg .b32 	%r<130>;
	.reg .b32 	%f<341>;
	.reg .b64 	%rd<58>;

	ld.param.u64 	%rd8, [_cupy_correlate2D_float32_param_0];
	ld.param.u32 	%r57, [_cupy_correlate2D_float32_param_1];
	ld.param.u64 	%rd9, [_cupy_correlate2D_float32_param_3];
	ld.param.u32 	%r58, [_cupy_correlate2D_float32_param_4];
	ld.param.u32 	%r59, [_cupy_correlate2D_float32_param_5];
	ld.param.u32 	%r60, [_cupy_correlate2D_float32_param_6];
	ld.param.u32 	%r61, [_cupy_correlate2D_float32_param_7];
	ld.param.u32 	%r62, [_cupy_correlate2D_float32_param_9];
	ld.param.u32 	%r64, [_cupy_correlate2D_float32_param_10];
	ld.param.u32 	%r63, [_cupy_correlate2D_float32_param_11];
	neg.s32 	%r1, %r60;
	cvta.to.global.u64 	%rd1, %rd9;
	cvta.to.global.u64 	%rd2, %rd8;
	mov.u32 	%r65, %ctaid.x;
	mov.u32 	%r66, %ntid.x;
	mov.u32 	%r67, %tid.x;
	mad.lo.s32 	%r2, %r65, %r66, %r67;
	mov.u32 	%r68, %ctaid.y;
	mov.u32 	%r69, %ntid.y;
	mov.u32 	%r70, %tid.y;
	mad.lo.s32 	%r3, %r68, %r69, %r70;
	setp.eq.s32 	%p1, %r63, 3;
	selp.b32 	%r71, %r61, %r60, %p1;
	add.s32 	%r4, %r71, %r3;
	add.s32 	%r5, %r60, %r2;
	setp.ge.s32 	%p2, %r3, %r64;
	setp.ge.s32 	%p3, %r2, %r62;
	or.pred  	%p4, %p3, %p2;
	@%p4 bra 	$L__BB20_47;
	setp.eq.s32 	%p5, %r63, 1;
	mov.f32 	%f324, 0f00000000;
	@%p5 bra 	$L__BB20_20;
	setp.eq.s32 	%p6, %r63, 2;
	@%p6 bra 	$L__BB20_32;
	setp.lt.s32 	%p23, %r60, 1;
	@%p23 bra 	$L__BB20_46;
	setp.lt.s32 	%p24, %r61, 1;
	@%p24 bra 	$L__BB20_46;
	and.b32  	%r6, %r61, 15;
	and.b32  	%r7, %r61, 7;
	and.b32  	%r8, %r61, 2147483632;
	and.b32  	%r9, %r61, 3;
	neg.s32 	%r10, %r8;
	sub.s32 	%r11, %r4, %r61;
	mov.f32 	%f324, 0f00000000;
	mov.b32 	%r113, 0;
$L__BB20_6:
	setp.lt.u32 	%p25, %r61, 16;
	add.s32 	%r103, %r11, %r113;
	mad.lo.s32 	%r13, %r103, %r57, %r2;
	mul.lo.s32 	%r14, %r113, %r59;
	mov.b32 	%r118, 0;
	@%p25 bra 	$L__BB20_9;
	mov.u32 	%r114, %r14;
	mov.u32 	%r115, %r13;
	mov.u32 	%r116, %r10;
$L__BB20_8:
	.pragma "nounroll";
	mul.wide.s32 	%rd40, %r115, 4;
	add.s64 	%rd41, %rd2, %rd40;
	mul.wide.s32 	%rd42, %r114, 4;
	add.s64 	%rd43, %rd1, %rd42;
	ld.global.nc.f32 	%f226, [%rd41];
	ld.global.nc.f32 	%f227, [%rd43];
	fma.rn.f32 	%f228, %f226, %f227, %f324;
	ld.global.nc.f32 	%f229, [%rd41+4];
	ld.global.nc.f32 	%f230, [%rd43+4];
	fma.rn.f32 	%f231, %f229, %f230, %f228;
	ld.global.nc.f32 	%f232, [%rd41+8];
	ld.global.nc.f32 	%f233, [%rd43+8];
	fma.rn.f32 	%f234, %f232, %f233, %f231;
	ld.global.nc.f32 	%f235, [%rd41+12];
	ld.global.nc.f32 	%f236, [%rd43+12];
	fma.rn.f32 	%f237, %f235, %f236, %f234;
	ld.global.nc.f32 	%f238, [%rd41+16];
	ld.global.nc.f32 	%f239, [%rd43+16];
	fma.rn.f32 	%f240, %f238, %f239, %f237;
	ld.global.nc.f32 	%f241, [%rd41+20];
	ld.global.nc.f32 	%f242, [%rd43+20];
	fma.rn.f32 	%f243, %f241, %f242, %f240;
	ld.global.nc.f32 	%f244, [%rd41+24];
	ld.global.nc.f32 	%f245, [%rd43+24];
	fma.rn.f32 	%f246, %f244, %f245, %f243;
	ld.global.nc.f32 	%f247, [%rd41+28];
	ld.global.nc.f32 	%f248, [%rd43+28];
	fma.rn.f32 	%f249, %f247, %f248, %f246;
	ld.global.nc.f32 	%f250, [%rd41+32];
	ld.global.nc.f32 	%f251, [%rd43+32];
	fma.rn.f32 	%f252, %f250, %f251, %f249;
	ld.global.nc.f32 	%f253, [%rd41+36];
	ld.global.nc.f32 	%f254, [%rd43+36];
	fma.rn.f32 	%f255, %f253, %f254, %f252;
	ld.global.nc.f32 	%f256, [%rd41+40];
	ld.global.nc.f32 	%f257, [%rd43+40];
	fma.rn.f32 	%f258, %f256, %f257, %f255;
	ld.global.nc.f32 	%f259, [%rd41+44];
	ld.global.nc.f32 	%f260, [%rd43+44];
	fma.rn.f32 	%f261, %f259, %f260, %f258;
	ld.global.nc.f32 	%f262, [%rd41+48];
	ld.global.nc.f32 	%f263, [%rd43+48];
	fma.rn.f32 	%f264, %f262, %f263, %f261;
	ld.global.nc.f32 	%f265, [%rd41+52];
	ld.global.nc.f32 	%f266, [%rd43+52];
	fma.rn.f32 	%f267, %f265, %f266, %f264;
	ld.global.nc.f32 	%f268, [%rd41+56];
	ld.global.nc.f32 	%f269, [%rd43+56];
	fma.rn.f32 	%f270, %f268, %f269, %f267;
	ld.global.nc.f32 	%f271, [%rd41+60];
	ld.global.nc.f32 	%f272, [%rd43+60];
	fma.rn.f32 	%f324, %f271, %f272, %f270;
	add.s32 	%r116, %r116, 16;
	add.s32 	%r115, %r115, 16;
	add.s32 	%r114, %r114, 16;
	setp.ne.s32 	%p26, %r116, 0;
	mov.u32 	%r118, %r8;
	@%p26 bra 	$L__BB20_8;
$L__BB20_9:
	setp.eq.s32 	%p27, %r6, 0;
	@%p27 bra 	$L__BB20_19;
	add.s32 	%r104, %r6, -1;
	setp.lt.u32 	%p28, %r104, 7;
	@%p28 bra 	$L__BB20_12;
	add.s32 	%r105, %r13, %r118;
	mul.wide.s32 	%rd44, %r105, 4;
	add.s64 	%rd45, %rd2, %rd44;
	ld.global.nc.f32 	%f274, [%rd45];
	add.s32 	%r106, %r118, %r14;
	mul.wide.s32 	%rd46, %r106, 4;
	add.s64 	%rd47, %rd1, %rd46;
	ld.global.nc.f32 	%f275, [%rd47];
	fma.rn.f32 	%f276, %f274, %f275, %f324;
	ld.global.nc.f32 	%f277, [%rd45+4];
	ld.global.nc.f32 	%f278, [%rd47+4];
	fma.rn.f32 	%f279, %f277, %f278, %f276;
	ld.global.nc.f32 	%f280, [%rd45+8];
	ld.global.nc.f32 	%f281, [%rd47+8];
	fma.rn.f32 	%f282, %f280, %f281, %f279;
	ld.global.nc.f32 	%f283, [%rd45+12];
	ld.global.nc.f32 	%f284, [%rd47+12];
	fma.rn.f32 	%f285, %f283, %f284, %f282;
	ld.global.nc.f32 	%f286, [%rd45+16];
	ld.global.nc.f32 	%f287, [%rd47+16];
	fma.rn.f32 	%f288, %f286, %f287, %f285;
	ld.global.nc.f32 	%f289, [%rd45+20];
	ld.global.nc.f32 	%f290, [%rd47+20];
	fma.rn.f32 	%f291, %f289, %f290, %f288;
	ld.global.nc.f32 	%f292, [%rd45+24];
	ld.global.nc.f32 	%f293, [%rd47+24];
	fma.rn.f32 	%f294, %f292, %f293, %f291;
	ld.global.nc.f32 	%f295, [%rd45+28];
	ld.global.nc.f32 	%f296, [%rd47+28];
	fma.rn.f32 	%f324, %f295, %f296, %f294;
	add.s32 	%r118, %r118, 8;
$L__BB20_12:
	setp.eq.s32 	%p29, %r7, 0;
	@%p29 bra 	$L__BB20_19;
	add.s32 	%r107, %r7, -1;
	setp.lt.u32 	%p30, %r107, 3;
	@%p30 bra 	$L__BB20_15;
	add.s32 	%r108, %r13, %r118;
	mul.wide.s32 	%rd48, %r108, 4;
	add.s64 	%rd49, %rd2, %rd48;
	ld.global.nc.f32 	%f298, [%rd49];
	add.s32 	%r109, %r118, %r14;
	mul.wide.s32 	%rd50, %r109, 4;
	add.s64 	%rd51, %rd1, %rd50;
	ld.global.nc.f32 	%f299, [%rd51];
	fma.rn.f32 	%f300, %f298, %f299, %f324;
	ld.global.nc.f32 	%f301, [%rd49+4];
	ld.global.nc.f32 	%f302, [%rd51+4];
	fma.rn.f32 	%f303, %f301, %f302, %f300;
	ld.global.nc.f32 	%f304, [%rd49+8];
	ld.global.nc.f32 	%f305, [%rd51+8];
	fma.rn.f32 	%f306, %f304, %f305, %f303;
	ld.global.nc.f32 	%f307, [%rd49+12];
	ld.global.nc.f32 	%f308, [%rd51+12];
	fma.rn.f32 	%f324, %f307, %f308, %f306;
	add.s32 	%r118, %r118, 4;
$L__BB20_15:
	setp.eq.s32 	%p31, %r9, 0;
	@%p31 bra 	$L__BB20_19;
	setp.eq.s32 	%p32, %r9, 1;
	add.s32 	%r110, %r13, %r118;
	mul.wide.s32 	%rd52, %r110, 4;
	add.s64 	%rd3, %rd2, %rd52;
	ld.global.nc.f32 	%f309, [%rd3];
	add.s32 	%r111, %r118, %r14;
	mul.wide.s32 	%rd53, %r111, 4;
	add.s64 	%rd4, %rd1, %rd53;
	ld.global.nc.f32 	%f310, [%rd4];
	fma.rn.f32 	%f324, %f309, %f310, %f324;
	@%p32 bra 	$L__BB20_19;
	setp.eq.s32 	%p33, %r9, 2;
	ld.global.nc.f32 	%f311, [%rd3+4];
	ld.global.nc.f32 	%f312, [%rd4+4];
	fma.rn.f32 	%f324, %f311, %f312, %f324;
	@%p33 bra 	$L__BB20_19;
	ld.global.nc.f32 	%f313, [%rd3+8];
	ld.global.nc.f32 	%f314, [%rd4+8];
	fma.rn.f32 	%f324, %f313, %f314, %f324;
$L__BB20_19:
	add.s32 	%r113, %r113, 1;
	setp.eq.s32 	%p34, %r113, %r60;
	@%p34 bra 	$L__BB20_46;
	bra.uni 	$L__BB20_6;
$L__BB20_20:
	setp.lt.s32 	%p16, %r60, %r1;
	@%p16 bra 	$L__BB20_46;
	shl.b32 	%r27, %r60, 1;
	and.b32  	%r28, %r60, 1;
	mov.f32 	%f324, 0f00000000;
	mov.u32 	%r120, %r1;
$L__BB20_22:
	setp.lt.u32 	%p17, %r27, 15;
	add.s32 	%r86, %r120, %r4;
	add.s32 	%r87, %r120, %r60;
	mad.lo.s32 	%r30, %r86, %r57, %r5;
	mad.lo.s32 	%r31, %r87, %r58, %r60;
	mov.u32 	%r122, %r1;
	@%p17 bra 	$L__BB20_25;
	mov.u32 	%r122, %r1;
$L__BB20_24:
	.pragma "nounroll";
	add.s32 	%r88, %r30, %r122;
	mul.wide.s32 	%rd26, %r88, 4;
	add.s64 	%rd27, %rd2, %rd26;
	ld.global.nc.f32 	%f134, [%rd27];
	add.s32 	%r89, %r31, %r122;
	mul.wide.s32 	%rd28, %r89, 4;
	add.s64 	%rd29, %rd1, %rd28;
	ld.global.nc.f32 	%f135, [%rd29];
	fma.rn.f32 	%f136, %f134, %f135, %f324;
	ld.global.nc.f32 	%f137, [%rd27+4];
	ld.global.nc.f32 	%f138, [%rd29+4];
	fma.rn.f32 	%f139, %f137, %f138, %f136;
	ld.global.nc.f32 	%f140, [%rd27+8];
	ld.global.nc.f32 	%f141, [%rd29+8];
	fma.rn.f32 	%f142, %f140, %f141, %f139;
	ld.global.nc.f32 	%f143, [%rd27+12];
	ld.global.nc.f32 	%f144, [%rd29+12];
	fma.rn.f32 	%f145, %f143, %f144, %f142;
	ld.global.nc.f32 	%f146, [%rd27+16];
	ld.global.nc.f32 	%f147, [%rd29+16];
	fma.rn.f32 	%f148, %f146, %f147, %f145;
	ld.global.nc.f32 	%f149, [%rd27+20];
	ld.global.nc.f32 	%f150, [%rd29+20];
	fma.rn.f32 	%f151, %f149, %f150, %f148;
	ld.global.nc.f32 	%f152, [%rd27+24];
	ld.global.nc.f32 	%f153, [%rd29+24];
	fma.rn.f32 	%f154, %f152, %f153, %f151;
	ld.global.nc.f32 	%f155, [%rd27+28];
	ld.global.nc.f32 	%f156, [%rd29+28];
	fma.rn.f32 	%f157, %f155, %f156, %f154;
	ld.global.nc.f32 	%f158, [%rd27+32];
	ld.global.nc.f32 	%f159, [%rd29+32];
	fma.rn.f32 	%f160, %f158, %f159, %f157;
	ld.global.nc.f32 	%f161, [%rd27+36];
	ld.global.nc.f32 	%f162, [%rd29+36];
	fma.rn.f32 	%f163, %f161, %f162, %f160;
	ld.global.nc.f32 	%f164, [%rd27+40];
	ld.global.nc.f32 	%f165, [%rd29+40];
	fma.rn.f32 	%f166, %f164, %f165, %f163;
	ld.global.nc.f32 	%f167, [%rd27+44];
	ld.global.nc.f32 	%f168, [%rd29+44];
	fma.rn.f32 	%f169, %f167, %f168, %f166;
	ld.global.nc.f32 	%f170, [%rd27+48];
	ld.global.nc.f32 	%f171, [%rd29+48];
	fma.rn.f32 	%f172, %f170, %f171, %f169;
	ld.global.nc.f32 	%f173, [%rd27+52];
	ld.global.nc.f32 	%f174, [%rd29+52];
	fma.rn.f32 	%f175, %f173, %f174, %f172;
	ld.global.nc.f32 	%f176, [%rd27+56];
	ld.global.nc.f32 	%f177, [%rd29+56];
	fma.rn.f32 	%f178, %f176, %f177, %f175;
	ld.global.nc.f32 	%f179, [%rd27+60];
	ld.global.nc.f32 	%f180, [%rd29+60];
	fma.rn.f32 	%f324, %f179, %f180, %f178;
	add.s32 	%r122, %r122, 16;
	add.s32 	%r90, %r122, %r60;
	add.s32 	%r91, %r27, 1;
	and.b32  	%r92, %r91, -16;
	setp.ne.s32 	%p18, %r90, %r92;
	@%p18 bra 	$L__BB20_24;
$L__BB20_25:
	and.b32  	%r93, %r27, 14;
	setp.lt.u32 	%p19, %r93, 7;
	@%p19 bra 	$L__BB20_27;
	add.s32 	%r94, %r30, %r122;
	mul.wide.s32 	%rd30, %r94, 4;
	add.s64 	%rd31, %rd2, %rd30;
	ld.global.nc.f32 	%f181, [%rd31];
	add.s32 	%r95, %r31, %r122;
	mul.wide.s32 	%rd32, %r95, 4;
	add.s64 	%rd33, %rd1, %rd32;
	ld.global.nc.f32 	%f182, [%rd33];
	fma.rn.f32 	%f183, %f181, %f182, %f324;
	ld.global.nc.f32 	%f184, [%rd31+4];
	ld.global.nc.f32 	%f185, [%rd33+4];
	fma.rn.f32 	%f186, %f184, %f185, %f183;
	ld.global.nc.f32 	%f187, [%rd31+8];
	ld.global.nc.f32 	%f188, [%rd33+8];
	fma.rn.f32 	%f189, %f187, %f188, %f186;
	ld.global.nc.f32 	%f190, [%rd31+12];
	ld.global.nc.f32 	%f191, [%rd33+12];
	fma.rn.f32 	%f192, %f190, %f191, %f189;
	ld.global.nc.f32 	%f193, [%rd31+16];
	ld.global.nc.f32 	%f194, [%rd33+16];
	fma.rn.f32 	%f195, %f193, %f194, %f192;
	ld.global.nc.f32 	%f196, [%rd31+20];
	ld.global.nc.f32 	%f197, [%rd33+20];
	fma.rn.f32 	%f198, %f196, %f197, %f195;
	ld.global.nc.f32 	%f199, [%rd31+24];
	ld.global.nc.f32 	%f200, [%rd33+24];
	fma.rn.f32 	%f201, %f199, %f200, %f198;
	ld.global.nc.f32 	%f202, [%rd31+28];
	ld.global.nc.f32 	%f203, [%rd33+28];
	fma.rn.f32 	%f324, %f202, %f203, %f201;
	add.s32 	%r122, %r122, 8;
$L__BB20_27:
	and.b32  	%r96, %r27, 6;
	setp.lt.u32 	%p20, %r96, 3;
	@%p20 bra 	$L__BB20_29;
	add.s32 	%r97, %r30, %r122;
	mul.wide.s32 	%rd34, %r97, 4;
	add.s64 	%rd35, %rd2, %rd34;
	ld.global.nc.f32 	%f204, [%rd35];
	add.s32 	%r98, %r31, %r122;
	mul.wide.s32 	%rd36, %r98, 4;
	add.s64 	%rd37, %rd1, %rd36;
	ld.global.nc.f32 	%f205, [%rd37];
	fma.rn.f32 	%f206, %f204, %f205, %f324;
	ld.global.nc.f32 	%f207, [%rd35+4];
	ld.global.nc.f32 	%f208, [%rd37+4];
	fma.rn.f32 	%f209, %f207, %f208, %f206;
	ld.global.nc.f32 	%f210, [%rd35+8];
	ld.global.nc.f32 	%f211, [%rd37+8];
	fma.rn.f32 	%f212, %f210, %f211, %f209;
	ld.global.nc.f32 	%f213, [%rd35+12];
	ld.global.nc.f32 	%f214, [%rd37+12];
	fma.rn.f32 	%f324, %f213, %f214, %f212;
	add.s32 	%r122, %r122, 4;
$L__BB20_29:
	setp.eq.s32 	%p21, %r28, 0;
	add.s32 	%r99, %r30, %r122;
	mul.wide.s32 	%rd38, %r99, 4;
	add.s64 	%rd5, %rd2, %rd38;
	ld.global.nc.f32 	%f215, [%rd5];
	add.s32 	%r100, %r31, %r122;
	mul.wide.s32 	%rd39, %r100, 4;
	add.s64 	%rd6, %rd1, %rd39;
	ld.global.nc.f32 	%f216, [%rd6];
	fma.rn.f32 	%f324, %f215, %f216, %f324;
	@%p21 bra 	$L__BB20_31;
	ld.global.nc.f32 	%f217, [%rd5+4];
	ld.global.nc.f32 	%f218, [%rd6+4];
	fma.rn.f32 	%f219, %f217, %f218, %f324;
	ld.global.nc.f32 	%f220, [%rd5+8];
	ld.global.nc.f32 	%f221, [%rd6+8];
	fma.rn.f32 	%f324, %f220, %f221, %f219;
$L__BB20_31:
	add.s32 	%r39, %r120, 1;
	setp.eq.s32 	%p22, %r120, %r60;
	mov.u32 	%r120, %r39;
	@%p22 bra 	$L__BB20_46;
	bra.uni 	$L__BB20_22;
$L__BB20_32:
	setp.lt.s32 	%p7, %r60, 1;
	@%p7 bra 	$L__BB20_46;
	shl.b32 	%r72, %r60, 1;
	and.b32  	%r73, %r72, 14;
	add.s32 	%r40, %r73, -1;
	and.b32  	%r74, %r72, 6;
	add.s32 	%r41, %r74, -1;
	and.b32  	%r42, %r72, -16;
	and.b32  	%r43, %r60, 7;
	and.b32  	%r44, %r60, 3;
	and.b32  	%r45, %r60, 1;
	mov.f32 	%f324, 0f00000000;
	mov.u32 	%r125, %r1;
$L__BB20_34:
	setp.lt.u32 	%p8, %r60, 8;
	add.s32 	%r75, %r125, %r4;
	add.s32 	%r76, %r125, %r60;
	mad.lo.s32 	%r47, %r75, %r57, %r5;
	mad.lo.s32 	%r48, %r76, %r58, %r60;
	mov.u32 	%r127, %r1;
	@%p8 bra 	$L__BB20_37;
	mov.u32 	%r127, %r1;
$L__BB20_36:
	.pragma "nounroll";
	add.s32 	%r77, %r47, %r127;
	mul.wide.s32 	%rd10, %r77, 4;
	add.s64 	%rd11, %rd2, %rd10;
	ld.global.nc.f32 	%f44, [%rd11];
	add.s32 	%r78, %r48, %r127;
	mul.wide.s32 	%rd12, %r78, 4;
	add.s64 	%rd13, %rd1, %rd12;
	ld.global.nc.f32 	%f45, [%rd13];
	fma.rn.f32 	%f46, %f44, %f45, %f324;
	ld.global.nc.f32 	%f47, [%rd11+4];
	ld.global.nc.f32 	%f48, [%rd13+4];
	fma.rn.f32 	%f49, %f47, %f48, %f46;
	ld.global.nc.f32 	%f50, [%rd11+8];
	ld.global.nc.f32 	%f51, [%rd13+8];
	fma.rn.f32 	%f52, %f50, %f51, %f49;
	ld.global.nc.f32 	%f53, [%rd11+12];
	ld.global.nc.f32 	%f54, [%rd13+12];
	fma.rn.f32 	%f55, %f53, %f54, %f52;
	ld.global.nc.f32 	%f56, [%rd11+16];
	ld.global.nc.f32 	%f57, [%rd13+16];
	fma.rn.f32 	%f58, %f56, %f57, %f55;
	ld.global.nc.f32 	%f59, [%rd11+20];
	ld.global.nc.f32 	%f60, [%rd13+20];
	fma.rn.f32 	%f61, %f59, %f60, %f58;
	ld.global.nc.f32 	%f62, [%rd11+24];
	ld.global.nc.f32 	%f63, [%rd13+24];
	fma.rn.f32 	%f64, %f62, %f63, %f61;
	ld.global.nc.f32 	%f65, [%rd11+28];
	ld.global.nc.f32 	%f66, [%rd13+28];
	fma.rn.f32 	%f67, %f65, %f66, %f64;
	ld.global.nc.f32 	%f68, [%rd11+32];
	ld.global.nc.f32 	%f69, [%rd13+32];
	fma.rn.f32 	%f70, %f68, %f69, %f67;
	ld.global.nc.f32 	%f71, [%rd11+36];
	ld.global.nc.f32 	%f72, [%rd13+36];
	fma.rn.f32 	%f73, %f71, %f72, %f70;
	ld.global.nc.f32 	%f74, [%rd11+40];
	ld.global.nc.f32 	%f75, [%rd13+40];
	fma.rn.f32 	%f76, %f74, %f75, %f73;
	ld.global.nc.f32 	%f77, [%rd11+44];
	ld.global.nc.f32 	%f78, [%rd13+44];
	fma.rn.f32 	%f79, %f77, %f78, %f76;
	ld.global.nc.f32 	%f80, [%rd11+48];
	ld.global.nc.f32 	%f81, [%rd13+48];
	fma.rn.f32 	%f82, %f80, %f81, %f79;
	ld.global.nc.f32 	%f83, [%rd11+52];
	ld.global.nc.f32 	%f84, [%rd13+52];
	fma.rn.f32 	%f85, %f83, %f84, %f82;
	ld.global.nc.f32 	%f86, [%rd11+56];
	ld.global.nc.f32 	%f87, [%rd13+56];
	fma.rn.f32 	%f88, %f86, %f87, %f85;
	ld.global.nc.f32 	%f89, [%rd11+60];
	ld.global.nc.f32 	%f90, [%rd13+60];
	fma.rn.f32 	%f324, %f89, %f90, %f88;
	add.s32 	%r127, %r127, 16;
	add.s32 	%r79, %r127, %r60;
	setp.ne.s32 	%p9, %r79, %r42;
	@%p9 bra 	$L__BB20_36;
$L__BB20_37:
	setp.eq.s32 	%p10, %r43, 0;
	@%p10 bra 	$L__BB20_45;
	setp.lt.u32 	%p11, %r40, 7;
	@%p11 bra 	$L__BB20_40;
	add.s32 	%r80, %r47, %r127;
	mul.wide.s32 	%rd14, %r80, 4;
	add.s64 	%rd15, %rd2, %rd14;
	ld.global.nc.f32 	%f92, [%rd15];
	add.s32 	%r81, %r48, %r127;
	mul.wide.s32 	%rd16, %r81, 4;
	add.s64 	%rd17, %rd1, %rd16;
	ld.global.nc.f32 	%f93, [%rd17];
	fma.rn.f32 	%f94, %f92, %f93, %f324;
	ld.global.nc.f32 	%f95, [%rd15+4];
	ld.global.nc.f32 	%f96, [%rd17+4];
	fma.rn.f32 	%f97, %f95, %f96, %f94;
	ld.global.nc.f32 	%f98, [%rd15+8];
	ld.global.nc.f32 	%f99, [%rd17+8];
	fma.rn.f32 	%f100, %f98, %f99, %f97;
	ld.global.nc.f32 	%f101, [%rd15+12];
	ld.global.nc.f32 	%f102, [%rd17+12];
	fma.rn.f32 	%f103, %f101, %f102, %f100;
	ld.global.nc.f32 	%f104, [%rd15+16];
	ld.global.nc.f32 	%f105, [%rd17+16];
	fma.rn.f32 	%f106, %f104, %f105, %f103;
	ld.global.nc.f32 	%f107, [%rd15+20];
	ld.global.nc.f32 	%f108, [%rd17+20];
	fma.rn.f32 	%f109, %f107, %f108, %f106;
	ld.global.nc.f32 	%f110, [%rd15+24];
	ld.global.nc.f32 	%f111, [%rd17+24];
	fma.rn.f32 	%f112, %f110, %f111, %f109;
	ld.global.nc.f32 	%f113, [%rd15+28];
	ld.global.nc.f32 	%f114, [%rd17+28];
	fma.rn.f32 	%f324, %f113, %f114, %f112;
	add.s32 	%r127, %r127, 8;
$L__BB20_40:
	setp.eq.s32 	%p12, %r44, 0;
	@%p12 bra 	$L__BB20_45;
	setp.lt.u32 	%p13, %r41, 3;
	@%p13 bra 	$L__BB20_43;
	add.s32 	%r82, %r47, %r127;
	mul.wide.s32 	%rd18, %r82, 4;
	add.s64 	%rd19, %rd2, %rd18;
	ld.global.nc.f32 	%f116, [%rd19];
	add.s32 	%r83, %r48, %r127;
	mul.wide.s32 	%rd20, %r83, 4;
	add.s64 	%rd21, %rd1, %rd20;
	ld.global.nc.f32 	%f117, [%rd21];
	fma.rn.f32 	%f118, %f116, %f117, %f324;
	ld.global.nc.f32 	%f119, [%rd19+4];
	ld.global.nc.f32 	%f120, [%rd21+4];
	fma.rn.f32 	%f121, %f119, %f120, %f118;
	ld.global.nc.f32 	%f122, [%rd19+8];
	ld.global.nc.f32 	%f123, [%rd21+8];
	fma.rn.f32 	%f124, %f122, %f123, %f121;
	ld.global.nc.f32 	%f125, [%rd19+12];
	ld.global.nc.f32 	%f126, [%rd21+12];
	fma.rn.f32 	%f324, %f125, %f126, %f124;
	add.s32 	%r127, %r127, 4;
$L__BB20_43:
	setp.eq.s32 	%p14, %r45, 0;
	@%p14 bra 	$L__BB20_45;
	add.s32 	%r84, %r47, %r127;
	mul.wide.s32 	%rd22, %r84, 4;
	add.s64 	%rd23, %rd2, %rd22;
	ld.global.nc.f32 	%f127, [%rd23];
	add.s32 	%r85, %r48, %r127;
	mul.wide.s32 	%rd24, %r85, 4;
	add.s64 	%rd25, %rd1, %rd24;
	ld.global.nc.f32 	%f128, [%rd25];
	fma.rn.f32 	%f129, %f127, %f128, %f324;
	ld.global.nc.f32 	%f130, [%rd23+4];
	ld.global.nc.f32 	%f131, [%rd25+4];
	fma.rn.f32 	%f324, %f130, %f131, %f129;
$L__BB20_45:
	add.s32 	%r125, %r125, 1;
	setp.ne.s32 	%p15, %r125, %r60;
	@%p15 bra 	$L__BB20_34;
$L__BB20_46:
	ld.param.u64 	%rd57, [_cupy_correlate2D_float32_param_8];
	mad.lo.s32 	%r112, %r62, %r3, %r2;
	cvta.to.global.u64 	%rd54, %rd57;
	mul.wide.s32 	%rd55, %r112, 4;
	add.s64 	%rd56, %rd54, %rd55;
	st.global.f32 	[%rd56], %f324;
$L__BB20_47:
	ret;

}
	// .globl	_cupy_correlate2D_float64
.visible .entry _cupy_correlate2D_float64(
	.param .u64 .ptr .align 1 _cupy_correlate2D_float64_param_0,
	.param .u32 _cupy_correlate2D_float64_param_1,
	.param .u32 _cupy_correlate2D_float64_param_2,
	.param .u64 .ptr .align 1 _cupy_correlate2D_float64_param_3,
	.param .u32 _cupy_correlate2D_float64_param_4,
	.param .u32 _cupy_correlate2D_float64_param_5,
	.param .u32 _cupy_correlate2D_float64_param_6,
	.param .u32 _cupy_correlate2D_float64_param_7,
	.param .u64 .ptr .align 1 _cupy_correlate2D_float64_param_8,
	.param .u32 _cupy_correlate2D_float64_param_9,
	.param .u32 _cupy_correlate2D_float64_param_10,
	.param .u32 _cupy_correlate2D_float64_param_11
)
.maxntid 256
{
	.reg .pred 	%p<35>;
	.reg .b32 	%r<129>;
	.reg .b64 	%rd<58>;
	.reg .b64 	%fd<341>;

	ld.param.u64 	%rd9, [_cupy_correlate2D_float64_param_0];
	ld.param.u32 	%r60, [_cupy_correlate2D_float64_param_1];
	ld.param.u64 	%rd10, [_cupy_correlate2D_float64_param_3];
	ld.param.u32 	%r61, [_cupy_correlate2D_float64_param_4];
	ld.param.u32 	%r62, [_cupy_correlate2D_float64_param_5];
	ld.param.u32 	%r63, [_cupy_correlate2D_float64_param_6];
	ld.param.u32 	%r64, [_cupy_correlate2D_float64_param_7];
	ld.param.u64 	%rd8, [_cupy_correlate2D_float64_param_8];
	ld.param.u32 	%r65, [_cupy_correlate2D_float64_param_9];
	ld.param.u32 	%r67, [_cupy_correlate2D_float64_param_10];
	ld.param.u32 	%r66, [_cupy_correlate2D_float64_param_11];
	neg.s32 	%r1, %r63;
	cvta.to.global.u64 	%rd1, %rd10;
	cvta.to.global.u64 	%rd2, %rd9;
	mov.u32 	%r68, %ctaid.x;
	mov.u32 	%r69, %ntid.x;
	mov.u32 	%r70, %tid.x;
	mad.lo.s32 	%r2, %r68, %r69, %r70;
	mov.u32 	%r71, %ctaid.y;
	mov.u32 	%r72, %ntid.y;
	mov.u32 	%r73, %tid.y;
	mad.lo.s32 	%r3, %r71, %r72, %r73;
	setp.eq.s32 	%p1, %r66, 3;
	selp.b32 	%r74, %r64, %r63, %p1;
	add.s32 	%r4, %r74, %r3;
	add.s32 	%r5, %r63, %r2;
	setp.ge.s32 	%p2, %r3, %r67;
	setp.ge.s32 	%p3, %r2, %r65;
	or.pred  	%p4, %p3, %p2;
	@%p4 bra 	$L__BB21_47;
	setp.eq.s32 	%p5, %r66, 1;
	mov.f64 	%fd324, 0d0000000000000000;
	@%p5 bra 	$L__BB21_20;
	setp.eq.s32 	%p6, %r66, 2;
	@%p6 bra 	$L__BB21_32;
	setp.lt.s32 	%p23, %r63, 1;
	@%p23 bra 	$L__BB21_46;
	setp.lt.s32 	%p24, %r64, 1;
	@%p24 bra 	$L__BB21_46;
	and.b32  	%r6, %r64, 15;
	and.b32  	%r7, %r64, 7;
	and.b32  	%r8, %r64, 2147483632;
	and.b32  	%r9, %r64, 3;
	neg.s32 	%r10, %r8;
	add.s64 	%rd3, %rd2, 64;
	sub.s32 	%r11, %r4, %r64;
	mov.f64 	%fd324, 0d0000000000000000;
	mov.b32 	%r112, 0;
$L__BB21_6:
	setp.lt.u32 	%p25, %r64, 16;
	add.s32 	%r102, %r11, %r112;
	mad.lo.s32 	%r13, %r102, %r60, %r2;
	mul.lo.s32 	%r14, %r112, %r62;
	mov.b32 	%r117, 0;
	@%p25 bra 	$L__BB21_9;
	mov.u32 	%r113, %r14;
	mov.u32 	%r114, %r13;
	mov.u32 	%r115, %r10;
$L__BB21_8:
	.pragma "nounroll";
	mul.wide.s32 	%rd41, %r114, 8;
	add.s64 	%rd42, %rd3, %rd41;
	mul.wide.s32 	%rd43, %r113, 8;
	add.s64 	%rd44, %rd1, %rd43;
	ld.global.nc.f64 	%fd226, [%rd42+-64];
	ld.global.nc.f64 	%fd227, [%rd44];
	fma.rn.f64 	%fd228, %fd226, %fd227, %fd324;
	ld.global.nc.f64 	%fd229, [%rd42+-56];
	ld.global.nc.f64 	%fd230, [%rd44+8];
	fma.rn.f64 	%fd231, %fd229, %fd230, %fd228;
	ld.global.nc.f64 	%fd232, [%rd42+-48];
	ld.global.nc.f64 	%fd233, [%rd44+16];
	fma.rn.f64 	%fd234, %fd232, %fd233, %fd231;
	ld.global.nc.f64 	%fd235, [%rd42+-40];
	ld.global.nc.f64 	%fd236, [%rd44+24];
	fma.rn.f64 	%fd237, %fd235, %fd236, %fd234;
	ld.global.nc.f64 	%fd238, [%rd42+-32];
	ld.global.nc.f64 	%fd239, [%rd44+32];
	fma.rn.f64 	%fd240, %fd238, %fd239, %fd237;
	ld.global.nc.f64 	%fd241, [%rd42+-24];
	ld.global.nc.f64 	%fd242, [%rd44+40];
	fma.rn.f64 	%fd243, %fd241, %fd242, %fd240;
	ld.global.nc.f64 	%fd244, [%rd42+-16];
	ld.global.nc.f64 	%fd245, [%rd44+48];
	fma.rn.f64 	%fd246, %fd244, %fd245, %fd243;
	ld.global.nc.f64 	%fd247, [%rd42+-8];
	ld.global.nc.f64 	%fd248, [%rd44+56];
	fma.rn.f64 	%fd249, %fd247, %fd248, %fd246;
	ld.global.nc.f64 	%fd250, [%rd42];
	ld.global.nc.f64 	%fd251, [%rd44+64];
	fma.rn.f64 	%fd252, %fd250, %fd251, %fd249;
	ld.global.nc.f64 	%fd253, [%rd42+8];
	ld.global.nc.f64 	%fd254, [%rd44+72];
	fma.rn.f64 	%fd255, %fd253, %fd254, %fd252;
	ld.global.nc.f64 	%fd256, [%rd42+16];
	ld.global.nc.f64 	%fd257, [%rd44+80];
	fma.rn.f64 	%fd258, %fd256, %fd257, %fd255;
	ld.global.nc.f64 	%fd259, [%rd42+24];
	ld.global.nc.f64 	%fd260, [%rd44+88];
	fma.rn.f64 	%fd261, %fd259, %fd260, %fd258;
	ld.global.nc.f64 	%fd262, [%rd42+32];
	ld.global.nc.f64 	%fd263, [%rd44+96];
	fma.rn.f64 	%fd264, %fd262, %fd263, %fd261;
	ld.global.nc.f64 	%fd265, [%rd42+40];
	ld.global.nc.f64 	%fd266, [%rd44+104];
	fma.rn.f64 	%fd267, %fd265, %fd266, %fd264;
	ld.global.nc.f64 	%fd268, [%rd42+48];
	ld.global.nc.f64 	%fd269, [%rd44+112];
	fma.rn.f64 	%fd270, %fd268, %fd269, %fd267;
	ld.global.nc.f64 	%fd271, [%rd42+56];
	ld.global.nc.f64 	%fd272, [%rd44+120];
	fma.rn.f64 	%fd324, %fd271, %fd272, %fd270;
	add.s32 	%r115, %r115, 16;
	add.s32 	%r114, %r114, 16;
	add.s32 	%r113, %r113, 16;
	setp.ne.s32 	%p26, %r115, 0;
	mov.u32 	%r117, %r8;
	@%p26 bra 	$L__BB21_8;
$L__BB21_9:
	setp.eq.s32 	%p27, %r6, 0;
	@%p27 bra 	$L__BB21_19;
	add.s32 	%r103, %r6, -1;
	setp.lt.u32 	%p28, %r103, 7;
	@%p28 bra 	$L__BB21_12;
	add.s32 	%r104, %r13, %r117;
	mul.wide.s32 	%rd45, %r104, 8;
	add.s64 	%rd46, %rd2, %rd45;
	ld.global.nc.f64 	%fd274, [%rd46];
	add.s32 	%r105, %r117, %r14;
	mul.wide.s32 	%rd47, %r105, 8;
	add.s64 	%rd48, %rd1, %rd47;
	ld.global.nc.f64 	%fd275, [%rd48];
	fma.rn.f64 	%fd276, %fd274, %fd275, %fd324;
	ld.global.nc.f64 	%fd277, [%rd46+8];
	ld.global.nc.f64 	%fd278, [%rd48+8];
	fma.rn.f64 	%fd279, %fd277, %fd278, %fd276;
	ld.global.nc.f64 	%fd280, [%rd46+16];
	ld.global.nc.f64 	%fd281, [%rd48+16];
	fma.rn.f64 	%fd282, %fd280, %fd281, %fd279;
	ld.global.nc.f64 	%fd283, [%rd46+24];
	ld.global.nc.f64 	%fd284, [%rd48+24];
	fma.rn.f64 	%fd285, %fd283, %fd284, %fd282;
	ld.global.nc.f64 	%fd286, [%rd46+32];
	ld.global.nc.f64 	%fd287, [%rd48+32];
	fma.rn.f64 	%fd288, %fd286, %fd287, %fd285;
	ld.global.nc.f64 	%fd289, [%rd46+40];
	ld.global.nc.f64 	%fd290, [%rd48+40];
	fma.rn.f64 	%fd291, %fd289, %fd290, %fd288;
	ld.global.nc.f64 	%fd292, [%rd46+48];
	ld.global.nc.f64 	%fd293, [%rd48+48];
	fma.rn.f64 	%fd294, %fd292, %fd293, %fd291;
	ld.global.nc.f64 	%fd295, [%rd46+56];
	ld.global.nc.f64 	%fd296, [%rd48+56];
	fma.rn.f64 	%fd324, %fd295, %fd296, %fd294;
	add.s32 	%r117, %r117, 8;
$L__BB21_12:
	setp.eq.s32 	%p29, %r7, 0;
	@%p29 bra 	$L__BB21_19;
	add.s32 	%r106, %r7, -1;
	setp.lt.u32 	%p30, %r106, 3;
	@%p30 bra 	$L__BB21_15;
	add.s32 	%r107, %r13, %r117;
	mul.wide.s32 	%rd49, %r107, 8;
	add.s64 	%rd50, %rd2, %rd49;
	ld.global.nc.f64 	%fd298, [%rd50];
	add.s32 	%r108, %r117, %r14;
	mul.wide.s32 	%rd51, %r108, 8;
	add.s64 	%rd52, %rd1, %rd51;
	ld.global.nc.f64 	%fd299, [%rd52];
	fma.rn.f64 	%fd300, %fd298, %fd299, %fd324;
	ld.global.nc.f64 	%fd301, [%rd50+8];
	ld.global.nc.f64 	%fd302, [%rd52+8];
	fma.rn.f64 	%fd303, %fd301, %fd302, %fd300;
	ld.global.nc.f64 	%fd304, [%rd50+16];
	ld.global.nc.f64 	%fd305, [%rd52+16];
	fma.rn.f64 	%fd306, %fd304, %fd305, %fd303;
	ld.global.nc.f64 	%fd307, [%rd50+24];
	ld.global.nc.f64 	%fd308, [%rd52+24];
	fma.rn.f64 	%fd324, %fd307, %fd308, %fd306;
	add.s32 	%r117, %r117, 4;
$L__BB21_15:
	setp.eq.s32 	%p31, %r9, 0;
	@%p31 bra 	$L__BB21_19;
	setp.eq.s32 	%p32, %r9, 1;
	add.s32 	%r109, %r13, %r117;
	mul.wide.s32 	%rd53, %r109, 8;
	add.s64 	%rd4, %rd2, %rd53;
	ld.global.nc.f64 	%fd309, [%rd4];
	add.s32 	%r110, %r117, %r14;
	mul.wide.s32 	%rd54, %r110, 8;
	add.s64 	%rd5, %rd1, %rd54;
	ld.global.nc.f64 	%fd310, [%rd5];
	fma.rn.f64 	%fd324, %fd309, %fd310, %fd324;
	@%p32 bra 	$L__BB21_19;
	setp.eq.s32 	%p33, %r9, 2;
	ld.global.nc.f64 	%fd311, [%rd4+8];
	ld.global.nc.f64 	%fd312, [%rd5+8];
	fma.rn.f64 	%fd324, %fd311, %fd312, %fd324;
	@%p33 bra 	$L__BB21_19;
	ld.global.nc.f64 	%fd313, [%rd4+16];
	ld.global.nc.f64 	%fd314, [%rd5+16];
	fma.rn.f64 	%fd324, %fd313, %fd314, %fd324;
$L__BB21_19:
	add.s32 	%r112, %r112, 1;
	setp.eq.s32 	%p34, %r112, %r63;
	@%p34 bra 	$L__BB21_46;
	bra.uni 	$L__BB21_6;
$L__BB21_20:
	setp.lt.s32 	%p16, %r63, %r1;
	@%p16 bra 	$L__BB21_46;
	shl.b32 	%r27, %r63, 1;
	and.b32  	%r28, %r27, 14;
	and.b32  	%r29, %r27, 6;
	and.b32  	%r30, %r27, -16;
	and.b32  	%r31, %r63, 1;
	mov.f64 	%fd324, 0d0000000000000000;
	mov.u32 	%r119, %r1;
$L__BB21_22:
	setp.lt.u32 	%p17, %r27, 15;
	add.s32 	%r89, %r119, %r4;
	add.s32 	%r90, %r119, %r63;
	mad.lo.s32 	%r33, %r89, %r60, %r5;
	mad.lo.s32 	%r34, %r90, %r61, %r63;
	mov.u32 	%r121, %r1;
	@%p17 bra 	$L__BB21_25;
	mov.u32 	%r121, %r1;
$L__BB21_24:
	.pragma "nounroll";
	add.s32 	%r91, %r33, %r121;
	mul.wide.s32 	%rd27, %r91, 8;
	add.s64 	%rd28, %rd2, %rd27;
	ld.global.nc.f64 	%fd134, [%rd28];
	add.s32 	%r92, %r34, %r121;
	mul.wide.s32 	%rd29, %r92, 8;
	add.s64 	%rd30, %rd1, %rd29;
	ld.global.nc.f64 	%fd135, [%rd30];
	fma.rn.f64 	%fd136, %fd134, %fd135, %fd324;
	ld.global.nc.f64 	%fd137, [%rd28+8];
	ld.global.nc.f64 	%fd138, [%rd30+8];
	fma.rn.f64 	%fd139, %fd137, %fd138, %fd136;
	ld.global.nc.f64 	%fd140, [%rd28+16];
	ld.global.nc.f64 	%fd141, [%rd30+16];
	fma.rn.f64 	%fd142, %fd140, %fd141, %fd139;
	ld.global.nc.f64 	%fd143, [%rd28+24];
	ld.global.nc.f64 	%fd144, [%rd30+24];
	fma.rn.f64 	%fd145, %fd143, %fd144, %fd142;
	ld.global.nc.f64 	%fd146, [%rd28+32];
	ld.global.nc.f64 	%fd147, [%rd30+32];
	fma.rn.f64 	%fd148, %fd146, %fd147, %fd145;
	ld.global.nc.f64 	%fd149, [%rd28+40];
	ld.global.nc.f64 	%fd150, [%rd30+40];
	fma.rn.f64 	%fd151, %fd149, %fd150, %fd148;
	ld.global.nc.f64 	%fd152, [%rd28+48];
	ld.global.nc.f64 	%fd153, [%rd30+48];
	fma.rn.f64 	%fd154, %fd152, %fd153, %fd151;
	ld.global.nc.f64 	%fd155, [%rd28+56];
	ld.global.nc.f64 	%fd156, [%rd30+56];
	fma.rn.f64 	%fd157, %fd155, %fd156, %fd154;
	ld.global.nc.f64 	%fd158, [%rd28+64];
	ld.global.nc.f64 	%fd159, [%rd30+64];
	fma.rn.f64 	%fd160, %fd158, %fd159, %fd157;
	ld.global.nc.f64 	%fd161, [%rd28+72];
	ld.global.nc.f64 	%fd162, [%rd30+72];
	fma.rn.f64 	%fd163, %fd161, %fd162, %fd160;
	ld.global.nc.f64 	%fd164, [%rd28+80];
	ld.global.nc.f64 	%fd165, [%rd30+80];
	fma.rn.f64 	%fd166, %fd164, %fd165, %fd163;
	ld.global.nc.f64 	%fd167, [%rd28+88];
	ld.global.nc.f64 	%fd168, [%rd30+88];
	fma.rn.f64 	%fd169, %fd167, %fd168, %fd166;
	ld.global.nc.f64 	%fd170, [%rd28+96];
	ld.global.nc.f64 	%fd171, [%rd30+96];
	fma.rn.f64 	%fd172, %fd170, %fd171, %fd169;
	ld.global.nc.f64 	%fd173, [%rd28+104];
	ld.global.nc.f64 	%fd174, [%rd30+104];
	fma.rn.f64 	%fd175, %fd173, %fd174, %fd172;
	ld.global.nc.f64 	%fd176, [%rd28+112];
	ld.global.nc.f64 	%fd177, [%rd30+112];
	fma.rn.f64 	%fd178, %fd176, %fd177, %fd175;
	ld.global.nc.f64 	%fd179, [%rd28+120];
	ld.global.nc.f64 	%fd180, [%rd30+120];
	fma.rn.f64 	%fd324, %fd179, %fd180, %fd178;
	add.s32 	%r121, %r121, 16;
	add.s32 	%r93, %r121, %r63;
	setp.ne.s32 	%p18, %r93, %r30;
	@%p18 bra 	$L__BB21_24;
$L__BB21_25:
	setp.lt.u32 	%p19, %r28, 7;
	@%p19 bra 	$L__BB21_27;
	add.s32 	%r94, %r33, %r121;
	mul.wide.s32 	%rd31, %r94, 8;
	add.s64 	%rd32, %rd2, %rd31;
	ld.global.nc.f64 	%fd181, [%rd32];
	add.s32 	%r95, %r34, %r121;
	mul.wide.s32 	%rd33, %r95, 8;
	add.s64 	%rd34, %rd1, %rd33;
	ld.global.nc.f64 	%fd182, [%rd34];
	fma.rn.f64 	%fd183, %fd181, %fd182, %fd324;
	ld.global.nc.f64 	%fd184, [%rd32+8];
	ld.global.nc.f64 	%fd185, [%rd34+8];
	fma.rn.f64 	%fd186, %fd184, %fd185, %fd183;
	ld.global.nc.f64 	%fd187, [%rd32+16];
	ld.global.nc.f64 	%fd188, [%rd34+16];
	fma.rn.f64 	%fd189, %fd187, %fd188, %fd186;
	ld.global.nc.f64 	%fd190, [%rd32+24];
	ld.global.nc.f64 	%fd191, [%rd34+24];
	fma.rn.f64 	%fd192, %fd190, %fd191, %fd189;
	ld.global.nc.f64 	%fd193, [%rd32+32];
	ld.global.nc.f64 	%fd194, [%rd34+32];
	fma.rn.f64 	%fd195, %fd193, %fd194, %fd192;
	ld.global.nc.f64 	%fd196, [%rd32+40];
	ld.global.nc.f64 	%fd197, [%rd34+40];
	fma.rn.f64 	%fd198, %fd196, %fd197, %fd195;
	ld.global.nc.f64 	%fd199, [%rd32+48];
	ld.global.nc.f64 	%fd200, [%rd34+48];
	fma.rn.f64 	%fd201, %fd199, %fd200, %fd198;
	ld.global.nc.f64 	%fd202, [%rd32+56];
	ld.global.nc.f64 	%fd203, [%rd34+56];
	fma.rn.f64 	%fd324, %fd202, %fd203, %fd201;
	add.s32 	%r121, %r121, 8;
$L__BB21_27:
	setp.lt.u32 	%p20, %r29, 3;
	@%p20 bra 	$L__BB21_29;
	add.s32 	%r96, %r33, %r121;
	mul.wide.s32 	%rd35, %r96, 8;
	add.s64 	%rd36, %rd2, %rd35;
	ld.global.nc.f64 	%fd204, [%rd36];
	add.s32 	%r97, %r34, %r121;
	mul.wide.s32 	%rd37, %r97, 8;
	add.s64 	%rd38, %rd1, %rd37;
	ld.global.nc.f64 	%fd205, [%rd38];
	fma.rn.f64 	%fd206, %fd204, %fd205, %fd324;
	ld.global.nc.f64 	%fd207, [%rd36+8];
	ld.global.nc.f64 	%fd208, [%rd38+8];
	fma.rn.f64 	%fd209, %fd207, %fd208, %fd206;
	ld.global.nc.f64 	%fd210, [%rd36+16];
	ld.global.nc.f64 	%fd211, [%rd38+16];
	fma.rn.f64 	%fd212, %fd210, %fd211, %fd209;
	ld.global.nc.f64 	%fd213, [%rd36+24];
	ld.global.nc.f64 	%fd214, [%rd38+24];
	fma.rn.f64 	%fd324, %fd213, %fd214, %fd212;
	add.s32 	%r121, %r121, 4;
$L__BB21_29:
	setp.eq.s32 	%p21, %r31, 0;
	add.s32 	%r98, %r33, %r121;
	mul.wide.s32 	%rd39, %r98, 8;
	add.s64 	%rd6, %rd2, %rd39;
	ld.global.nc.f64 	%fd215, [%rd6];
	add.s32 	%r99, %r34, %r121;
	mul.wide.s32 	%rd40, %r99, 8;
	add.s64 	%rd7, %rd1, %rd40;
	ld.global.nc.f64 	%fd216, [%rd7];
	fma.rn.f64 	%fd324, %fd215, %fd216, %fd324;
	@%p21 bra 	$L__BB21_31;
	ld.global.nc.f64 	%fd217, [%rd6+8];
	ld.global.nc.f64 	%fd218, [%rd7+8];
	fma.rn.f64 	%fd219, %fd217, %fd218, %fd324;
	ld.global.nc.f64 	%fd220, [%rd6+16];
	ld.global.nc.f64 	%fd221, [%rd7+16];
	fma.rn.f64 	%fd324, %fd220, %fd221, %fd219;
$L__BB21_31:
	add.s32 	%r42, %r119, 1;
	setp.eq.s32 	%p22, %r119, %r63;
	mov.u32 	%r119, %r42;
	@%p22 bra 	$L__BB21_46;
	bra.uni 	$L__BB21_22;
$L__BB21_32:
	setp.lt.s32 	%p7, %r63, 1;
	@%p7 bra 	$L__BB21_46;
	shl.b32 	%r75, %r63, 1;
	and.b32  	%r76, %r75, 14;
	add.s32 	%r43, %r76, -1;
	and.b32  	%r77, %r75, 6;
	add.s32 	%r44, %r77, -1;
	and.b32  	%r45, %r75, -16;
	and.b32  	%r46, %r63, 7;
	and.b32  	%r47, %r63, 3;
	and.b32  	%r48, %r63, 1;
	mov.f64 	%fd324, 0d0000000000000000;
	mov.u32 	%r124, %r1;
$L__BB21_34:
	setp.lt.u32 	%p8, %r63, 8;
	add.s32 	%r78, %r124, %r4;
	add.s32 	%r79, %r124, %r63;
	mad.lo.s32 	%r50, %r78, %r60, %r5;
	mad.lo.s32 	%r51, %r79, %r61, %r63;
	mov.u32 	%r126, %r1;
	@%p8 bra 	$L__BB21_37;
	mov.u32 	%r126, %r1;
$L__BB21_36:
	.pragma "nounroll";
	add.s32 	%r80, %r50, %r126;
	mul.wide.s32 	%rd11, %r80, 8;
	add.s64 	%rd12, %rd2, %rd11;
	ld.global.nc.f64 	%fd44, [%rd12];
	add.s32 	%r81, %r51, %r126;
	mul.wide.s32 	%rd13, %r81, 8;
	add.s64 	%rd14, %rd1, %rd13;
	ld.global.nc.f64 	%fd45, [%rd14];
	fma.rn.f64 	%fd46, %fd44, %fd45, %fd324;
	ld.global.nc.f64 	%fd47, [%rd12+8];
	ld.global.nc.f64 	%fd48, [%rd14+8];
	fma.rn.f64 	%fd49, %fd47, %fd48, %fd46;
	ld.global.nc.f64 	%fd50, [%rd12+16];
	ld.global.nc.f64 	%fd51, [%rd14+16];
	fma.rn.f64 	%fd52, %fd50, %fd51, %fd49;
	ld.global.nc.f64 	%fd53, [%rd12+24];
	ld.global.nc.f64 	%fd54, [%rd14+24];
	fma.rn.f64 	%fd55, %fd53, %fd54, %fd52;
	ld.global.nc.f64 	%fd56, [%rd12+32];
	ld.global.nc.f64 	%fd57, [%rd14+32];
	fma.rn.f64 	%fd58, %fd56, %fd57, %fd55;
	ld.global.nc.f64 	%fd59, [%rd12+40];
	ld.global.nc.f64 	%fd60, [%rd14+40];
	fma.rn.f64 	%fd61, %fd59, %fd60, %fd58;
	ld.global.nc.f64 	%fd62, [%rd12+48];
	ld.global.nc.f64 	%fd63, [%rd14+48];
	fma.rn.f64 	%fd64, %fd62, %fd63, %fd61;
	ld.global.nc.f64 	%fd65, [%rd12+56];
	ld.global.nc.f64 	%fd66, [%rd14+56];
	fma.rn.f64 	%fd67, %fd65, %fd66, %fd64;
	ld.global.nc.f64 	%fd68, [%rd12+64];
	ld.global.nc.f64 	%fd69, [%rd14+64];
	fma.rn.f64 	%fd70, %fd68, %fd69, %fd67;
	ld.global.nc.f64 	%fd71, [%rd12+72];
	ld.global.nc.f64 	%fd72, [%rd14+72];
	fma.rn.f64 	%fd73, %fd71, %fd72, %fd70;
	ld.global.nc.f64 	%fd74, [%rd12+80];
	ld.global.nc.f64 	%fd75, [%rd14+80];
	fma.rn.f64 	%fd76, %fd74, %fd75, %fd73;
	ld.global.nc.f64 	%fd77, [%rd12+88];
	ld.global.nc.f64 	%fd78, [%rd14+88];
	fma.rn.f64 	%fd79, %fd77, %fd78, %fd76;
	ld.global.nc.f64 	%fd80, [%rd12+96];
	ld.global.nc.f64 	%fd81, [%rd14+96];
	fma.rn.f64 	%fd82, %fd80, %fd81, %fd79;
	ld.global.nc.f64 	%fd83, [%rd12+104];
	ld.global.nc.f64 	%fd84, [%rd14+104];
	fma.rn.f64 	%fd85, %fd83, %fd84, %fd82;
	ld.global.nc.f64 	%fd86, [%rd12+112];
	ld.global.nc.f64 	%fd87, [%rd14+112];
	fma.rn.f64 	%fd88, %fd86, %fd87, %fd85;
	ld.global.nc.f64 	%fd89, [%rd12+120];
	ld.global.nc.f64 	%fd90, [%rd14+120];
	fma.rn.f64 	%fd324, %fd89, %fd90, %fd88;
	add.s32 	%r126, %r126, 16;
	add.s32 	%r82, %r126, %r63;
	setp.ne.s32 	%p9, %r82, %r45;
	@%p9 bra 	$L__BB21_36;
$L__BB21_37:
	setp.eq.s32 	%p10, %r46, 0;
	@%p10 bra 	$L__BB21_45;
	setp.lt.u32 	%p11, %r43, 7;
	@%p11 bra 	$L__BB21_40;
	add.s32 	%r83, %r50, %r126;
	mul.wide.s32 	%rd15, %r83, 8;
	add.s64 	%rd16, %rd2, %rd15;
	ld.global.nc.f64 	%fd92, [%rd16];
	add.s32 	%r84, %r51, %r126;
	mul.wide.s32 	%rd17, %r84, 8;
	add.s64 	%rd18, %rd1, %rd17;
	ld.global.nc.f64 	%fd93, [%rd18];
	fma.rn.f64 	%fd94, %fd92, %fd93, %fd324;
	ld.global.nc.f64 	%fd95, [%rd16+8];
	ld.global.nc.f64 	%fd96, [%rd18+8];
	fma.rn.f64 	%fd97, %fd95, %fd96, %fd94;
	ld.global.nc.f64 	%fd98, [%rd16+16];
	ld.global.nc.f64 	%fd99, [%rd18+16];
	fma.rn.f64 	%fd100, %fd98, %fd99, %fd97;
	ld.global.nc.f64 	%fd101, [%rd16+24];
	ld.global.nc.f64 	%fd102, [%rd18+24];
	fma.rn.f64 	%fd103, %fd101, %fd102, %fd100;
	ld.global.nc.f64 	%fd104, [%rd16+32];
	ld.global.nc.f64 	%fd105, [%rd18+32];
	fma.rn.f64 	%fd106, %fd104, %fd105, %fd103;
	ld.global.nc.f64 	%fd107, [%rd16+40];
	ld.global.nc.f64 	%fd108, [%rd18+40];
	fma.rn.f64 	%fd109, %fd107, %fd108, %fd106;
	ld.global.nc.f64 	%fd110, [%rd16+48];
	ld.global.nc.f64 	%fd111, [%rd18+48];
	fma.rn.f64 	%fd112, %fd110, %fd111, %fd109;
	ld.global.nc.f64 	%fd113, [%rd16+56];
	ld.global.nc.f64 	%fd114, [%rd18+56];
	fma.rn.f64 	%fd324, %fd113, %fd114, %fd112;
	add.s32 	%r126, %r126, 8;
$L__BB21_40:
	setp.eq.s32 	%p12, %r47, 0;
	@%p12 bra 	$L__BB21_45;
	setp.lt.u32 	%p13, %r44, 3;
	@%p13 bra 	$L__BB21_43;
	add.s32 	%r85, %r50, %r126;
	mul.wide.s32 	%rd19, %r85, 8;
	add.s64 	%rd20, %rd2, %rd19;
	ld.global.nc.f64 	%fd116, [%rd20];
	add.s32 	%r86, %r51, %r126;
	mul.wide.s32 	%rd21, %r86, 8;
	add.s64 	%rd22, %rd1, %rd21;
	ld.global.nc.f64 	%fd117, [%rd22];
	fma.rn.f64 	%fd118, %fd116, %fd117, %fd324;
	ld.global.nc.f64 	%fd119, [%rd20+8];
	ld.global.nc.f64 	%fd120, [%rd22+8];
	fma.rn.f64 	%fd121, %fd119, %fd120, %fd118;
	ld.global.nc.f64 	%fd122, [%rd20+16];
	ld.global.nc.f64 	%fd123, [%rd22+16];
	fma.rn.f64 	%fd124, %fd122, %fd123, %fd121;
	ld.global.nc.f64 	%fd125, [%rd20+24];
	ld.global.nc.f64 	%fd126, [%rd22+24];
	fma.rn.f64 	%fd324, %fd125, %fd126, %fd124;
	add.s32 	%r126, %r126, 4;
$L__BB21_43:
	setp.eq.s32 	%p14, %r48, 0;
	@%p14 bra 	$L__BB21_45;
	add.s32 	%r87, %r50, %r126;
	mul.wide.s32 	%rd23, %r87, 8;
	add.s64 	%rd24, %rd2, %rd23;
	ld.global.nc.f64 	%fd127, [%rd24];
	add.s32 	%r88, %r51, %r126;
	mul.wide.s32 	%rd25, %r88, 8;
	add.s64 	%rd26, %rd1, %rd25;
	ld.global.nc.f64 	%fd128, [%rd26];
	fma.rn.f64 	%fd129, %fd127, %fd128, %fd324;
	ld.global.nc.f64 	%fd130, [%rd24+8];
	ld.global.nc.f64 	%fd131, [%rd26+8];
	fma.rn.f64 	%fd324, %fd130, %fd131, %fd129;
$L__BB21_45:
	add.s32 	%r124, %r124, 1;
	setp.ne.s32 	%p15, %r124, %r63;
	@%p15 bra 	$L__BB21_34;
$L__BB21_46:
	mad.lo.s32 	%r111, %r65, %r3, %r2;
	cvta.to.global.u64 	%rd55, %rd8;
	mul.wide.s32 	%rd56, %r111, 8;
	add.s64 	%rd57, %rd55, %rd56;
	st.global.f64 	[%rd57], %fd324;
$L__BB21_47:
	ret;

}
	// .globl	_cupy_correlate2D_complex64
.visible .entry _cupy_correlate2D_complex64(
	.param .u64 .ptr .align 1 _cupy_correlate2D_complex64_param_0,
	.param .u32 _cupy_correlate2D_complex64_param_1,
	.param .u32 _cupy_correlate2D_complex64_param_2,
	.param .u64 .ptr .align 1 _cupy_correlate2D_complex64_param_3,
	.param .u32 _cupy_correlate2D_complex64_param_4,
	.param .u32 _cupy_correlate2D_complex64_param_5,
	.param .u32 _cupy_correlate2D_complex64_param_6,
	.param .u32 _cupy_correlate2D_complex64_param_7,
	.param .u64 .ptr .align 1 _cupy_correlate2D_complex64_param_8,
	.param .u32 _cupy_correlate2D_complex64_param_9,
	.param .u32 _cupy_correlate2D_complex64_param_10,
	.param .u32 _cupy_correlate2D_complex64_param_11
)
.maxntid 256
{
	.reg .pred 	%p<30>;
	.reg .b32 	%r<119>;
	.reg .b32 	%f<587>;
	.reg .b64 	%rd<54>;

	ld.param.u64 	%rd5, [_cupy_correlate2D_complex64_param_0];
	ld.param.u32 	%r55, [_cupy_correlate2D_complex64_param_1];
	ld.param.u64 	%rd6, [_cupy_correlate2D_complex64_param_3];
	ld.param.u32 	%r56, [_cupy_correlate2D_complex64_param_4];
	ld.param.u32 	%r57, [_cupy_correlate2D_complex64_param_5];
	ld.param.u32 	%r58, [_cupy_correlate2D_complex64_param_6];
	ld.param.u32 	%r59, [_cupy_correlate2D_complex64_param_7];
	ld.param.u64 	%rd4, [_cupy_correlate2D_complex64_param_8];
	ld.param.u32 	%r60, [_cupy_correlate2D_complex64_param_9];
	ld.param.u32 	%r62, [_cupy_correlate2D_complex64_param_10];
	ld.param.u32 	%r61, [_cupy_correlate2D_complex64_param_11];
	neg.s32 	%r1, %r58;
	cvta.to.global.u64 	%rd1, %rd6;
	cvta.to.global.u64 	%rd2, %rd5;
	mov.u32 	%r63, %ctaid.x;
	mov.u32 	%r64, %ntid.x;
	mov.u32 	%r65, %tid.x;
	mad.lo.s32 	%r2, %r63, %r64, %r65;
	mov.u32 	%r66, %ctaid.y;
	mov.u32 	%r67, %ntid.y;
	mov.u32 	%r68, %tid.y;
	mad.lo.s32 	%r3, %r66, %r67, %r68;
	setp.eq.s32 	%p1, %r61, 3;
	selp.b32 	%r69, %r59, %r58, %p1;
	add.s32 	%r4, %r69, %r3;
	add.s32 	%r5, %r58, %r2;
	setp.ge.s32 	%p2, %r3, %r62;
	setp.ge.s32 	%p3, %r2, %r60;
	or.pred  	%p4, %p3, %p2;
	@%p4 bra 	$L__BB22_40;
	setp.eq.s32 	%p5, %r61, 1;
	mov.f32 	%f585, 0f00000000;
	mov.f32 	%f586, 0f00000000;
	@%p5 bra 	$L__BB22_18;
	setp.eq.s32 	%p6, %r61, 2;
	@%p6 bra 	$L__BB22_28;
	setp.lt.s32 	%p20, %r58, 1;
	@%p20 bra 	$L__BB22_39;
	setp.lt.s32 	%p21, %r59, 1;
	@%p21 bra 	$L__BB22_39;
	and.b32  	%r6, %r59, 7;
	and.b32  	%r7, %r59, 3;
	and.b32  	%r8, %r59, 2147483640;
	and.b32  	%r9, %r59, 1;
	neg.s32 	%r10, %r8;
	add.s64 	%rd3, %rd2, 32;
	sub.s32 	%r11, %r4, %r59;
	mov.f32 	%f586, 0f00000000;
	mov.b32 	%r103, 0;
	mov.f32 	%f585, %f586;
$L__BB22_6:
	setp.lt.u32 	%p22, %r59, 8;
	add.s32 	%r94, %r11, %r103;
	mad.lo.s32 	%r13, %r94, %r55, %r2;
	mul.lo.s32 	%r14, %r103, %r57;
	mov.b32 	%r108, 0;
	@%p22 bra 	$L__BB22_9;
	mov.u32 	%r104, %r14;
	mov.u32 	%r105, %r13;
	mov.u32 	%r106, %r10;
$L__BB22_8:
	.pragma "nounroll";
	mul.wide.s32 	%rd35, %r105, 8;
	add.s64 	%rd36, %rd3, %rd35;
	mul.wide.s32 	%rd37, %r104, 8;
	add.s64 	%rd38, %rd1, %rd37;
	ld.global.nc.v2.f32 	{%f382, %f383}, [%rd36+-32];
	ld.global.nc.v2.f32 	{%f384, %f385}, [%rd38];
	mul.f32 	%f386, %f382, %f384;
	mul.f32 	%f387, %f383, %f385;
	sub.f32 	%f388, %f386, %f387;
	mul.f32 	%f389, %f383, %f384;
	fma.rn.f32 	%f390, %f385, %f382, %f389;
	add.f32 	%f391, %f585, %f388;
	add.f32 	%f392, %f586, %f390;
	ld.global.nc.v2.f32 	{%f393, %f394}, [%rd36+-24];
	ld.global.nc.v2.f32 	{%f395, %f396}, [%rd38+8];
	mul.f32 	%f397, %f393, %f395;
	mul.f32 	%f398, %f394, %f396;
	sub.f32 	%f399, %f397, %f398;
	mul.f32 	%f400, %f394, %f395;
	fma.rn.f32 	%f401, %f396, %f393, %f400;
	add.f32 	%f402, %f391, %f399;
	add.f32 	%f403, %f392, %f401;
	ld.global.nc.v2.f32 	{%f404, %f405}, [%rd36+-16];
	ld.global.nc.v2.f32 	{%f406, %f407}, [%rd38+16];
	mul.f32 	%f408, %f404, %f406;
	mul.f32 	%f409, %f405, %f407;
	sub.f32 	%f410, %f408, %f409;
	mul.f32 	%f411, %f405, %f406;
	fma.rn.f32 	%f412, %f407, %f404, %f411;
	add.f32 	%f413, %f402, %f410;
	add.f32 	%f414, %f403, %f412;
	ld.global.nc.v2.f32 	{%f415, %f416}, [%rd36+-8];
	ld.global.nc.v2.f32 	{%f417, %f418}, [%rd38+24];
	mul.f32 	%f419, %f415, %f417;
	mul.f32 	%f420, %f416, %f418;
	sub.f32 	%f421, %f419, %f420;
	mul.f32 	%f422, %f416, %f417;
	fma.rn.f32 	%f423, %f418, %f415, %f422;
	add.f32 	%f424, %f413, %f421;
	add.f32 	%f425, %f414, %f423;
	ld.global.nc.v2.f32 	{%f426, %f427}, [%rd36];
	ld.global.nc.v2.f32 	{%f428, %f429}, [%rd38+32];
	mul.f32 	%f430, %f426, %f428;
	mul.f32 	%f431, %f427, %f429;
	sub.f32 	%f432, %f430, %f431;
	mul.f32 	%f433, %f427, %f428;
	fma.rn.f32 	%f434, %f429, %f426, %f433;
	add.f32 	%f435, %f424, %f432;
	add.f32 	%f436, %f425, %f434;
	ld.global.nc.v2.f32 	{%f437, %f438}, [%rd36+8];
	ld.global.nc.v2.f32 	{%f439, %f440}, [%rd38+40];
	mul.f32 	%f441, %f437, %f439;
	mul.f32 	%f442, %f438, %f440;
	sub.f32 	%f443, %f441, %f442;
	mul.f32 	%f444, %f438, %f439;
	fma.rn.f32 	%f445, %f440, %f437, %f444;
	add.f32 	%f446, %f435, %f443;
	add.f32 	%f447, %f436, %f445;
	ld.global.nc.v2.f32 	{%f448, %f449}, [%rd36+16];
	ld.global.nc.v2.f32 	{%f450, %f451}, [%rd38+48];
	mul.f32 	%f452, %f448, %f450;
	mul.f32 	%f453, %f449, %f451;
	sub.f32 	%f454, %f452, %f453;
	mul.f32 	%f455, %f449, %f450;
	fma.rn.f32 	%f456, %f451, %f448, %f455;
	add.f32 	%f457, %f446, %f454;
	add.f32 	%f458, %f447, %f456;
	ld.global.nc.v2.f32 	{%f459, %f460}, [%rd36+24];
	ld.global.nc.v2.f32 	{%f461, %f462}, [%rd38+56];
	mul.f32 	%f463, %f459, %f461;
	mul.f32 	%f464, %f460, %f462;
	sub.f32 	%f465, %f463, %f464;
	mul.f32 	%f466, %f460, %f461;
	fma.rn.f32 	%f467, %f462, %f459, %f466;
	add.f32 	%f585, %f457, %f465;
	add.f32 	%f586, %f458, %f467;
	add.s32 	%r106, %r106, 8;
	add.s32 	%r105, %r105, 8;
	add.s32 	%r104, %r104, 8;
	setp.ne.s32 	%p23, %r106, 0;
	mov.u32 	%r108, %r8;
	@%p23 bra 	$L__BB22_8;
$L__BB22_9:
	setp.eq.s32 	%p24, %r6, 0;
	@%p24 bra 	$L__BB22_17;
	add.s32 	%r95, %r6, -1;
	setp.lt.u32 	%p25, %r95, 3;
	@%p25 bra 	$L__BB22_12;
	add.s32 	%r96, %r13, %r108;
	mul.wide.s32 	%rd39, %r96, 8;
	add.s64 	%rd40, %rd2, %rd39;
	add.s32 	%r97, %r108, %r14;
	mul.wide.s32 	%rd41, %r97, 8;
	add.s64 	%rd42, %rd1, %rd41;
	ld.global.nc.v2.f32 	{%f469, %f470}, [%rd40];
	ld.global.nc.v2.f32 	{%f471, %f472}, [%rd42];
	mul.f32 	%f473, %f469, %f471;
	mul.f32 	%f474, %f470, %f472;
	sub.f32 	%f475, %f473, %f474;
	mul.f32 	%f476, %f470, %f471;
	fma.rn.f32 	%f477, %f472, %f469, %f476;
	add.f32 	%f478, %f585, %f475;
	add.f32 	%f479, %f586, %f477;
	ld.global.nc.v2.f32 	{%f480, %f481}, [%rd40+8];
	ld.global.nc.v2.f32 	{%f482, %f483}, [%rd42+8];
	mul.f32 	%f484, %f480, %f482;
	mul.f32 	%f485, %f481, %f483;
	sub.f32 	%f486, %f484, %f485;
	mul.f32 	%f487, %f481, %f482;
	fma.rn.f32 	%f488, %f483, %f480, %f487;
	add.f32 	%f489, %f478, %f486;
	add.f32 	%f490, %f479, %f488;
	ld.global.nc.v2.f32 	{%f491, %f492}, [%rd40+16];
	ld.global.nc.v2.f32 	{%f493, %f494}, [%rd42+16];
	mul.f32 	%f495, %f491, %f493;
	mul.f32 	%f496, %f492, %f494;
	sub.f32 	%f497, %f495, %f496;
	mul.f32 	%f498, %f492, %f493;
	fma.rn.f32 	%f499, %f494, %f491, %f498;
	add.f32 	%f500, %f489, %f497;
	add.f32 	%f501, %f490, %f499;
	ld.global.nc.v2.f32 	{%f502, %f503}, [%rd40+24];
	ld.global.nc.v2.f32 	{%f504, %f505}, [%rd42+24];
	mul.f32 	%f506, %f502, %f504;
	mul.f32 	%f507, %f503, %f505;
	sub.f32 	%f508, %f506, %f507;
	mul.f32 	%f509, %f503, %f504;
	fma.rn.f32 	%f510, %f505, %f502, %f509;
	add.f32 	%f585, %f500, %f508;
	add.f32 	%f586, %f501, %f510;
	add.s32 	%r108, %r108, 4;
$L__BB22_12:
	setp.eq.s32 	%p26, %r7, 0;
	@%p26 bra 	$L__BB22_17;
	setp.eq.s32 	%p27, %r7, 1;
	@%p27 bra 	$L__BB22_15;
	add.s32 	%r98, %r13, %r108;
	mul.wide.s32 	%rd43, %r98, 8;
	add.s64 	%rd44, %rd2, %rd43;
	add.s32 	%r99, %r108, %r14;
	mul.wide.s32 	%rd45, %r99, 8;
	add.s64 	%rd46, %rd1, %rd45;
	ld.global.nc.v2.f32 	{%f512, %f513}, [%rd44];
	ld.global.nc.v2.f32 	{%f514, %f515}, [%rd46];
	mul.f32 	%f516, %f512, %f514;
	mul.f32 	%f517, %f513, %f515;
	sub.f32 	%f518, %f516, %f517;
	mul.f32 	%f519, %f513, %f514;
	fma.rn.f32 	%f520, %f515, %f512, %f519;
	add.f32 	%f521, %f585, %f518;
	add.f32 	%f522, %f586, %f520;
	ld.global.nc.v2.f32 	{%f523, %f524}, [%rd44+8];
	ld.global.nc.v2.f32 	{%f525, %f526}, [%rd46+8];
	mul.f32 	%f527, %f523, %f525;
	mul.f32 	%f528, %f524, %f526;
	sub.f32 	%f529, %f527, %f528;
	mul.f32 	%f530, %f524, %f525;
	fma.rn.f32 	%f531, %f526, %f523, %f530;
	add.f32 	%f585, %f521, %f529;
	add.f32 	%f586, %f522, %f531;
	add.s32 	%r108, %r108, 2;
$L__BB22_15:
	setp.eq.s32 	%p28, %r9, 0;
	@%p28 bra 	$L__BB22_17;
	add.s32 	%r100, %r13, %r108;
	mul.wide.s32 	%rd47, %r100, 8;
	add.s64 	%rd48, %rd2, %rd47;
	add.s32 	%r101, %r108, %r14;
	mul.wide.s32 	%rd49, %r101, 8;
	add.s64 	%rd50, %rd1, %rd49;
	ld.global.nc.v2.f32 	{%f532, %f533}, [%rd48];
	ld.global.nc.v2.f32 	{%f534, %f535}, [%rd50];
	mul.f32 	%f536, %f532, %f534;
	mul.f32 	%f537, %f533, %f535;
	sub.f32 	%f538, %f536, %f537;
	mul.f32 	%f539, %f533, %f534;
	fma.rn.f32 	%f540, %f535, %f532, %f539;
	add.f32 	%f585, %f585, %f538;
	add.f32 	%f586, %f586, %f540;
$L__BB22_17:
	add.s32 	%r103, %r103, 1;
	setp.eq.s32 	%p29, %r103, %r58;
	@%p29 bra 	$L__BB22_39;
	bra.uni 	$L__BB22_6;
$L__BB22_18:
	setp.lt.s32 	%p14, %r58, %r1;
	@%p14 bra 	$L__BB22_39;
	shl.b32 	%r27, %r58, 1;
	and.b32  	%r28, %r27, 6;
	and.b32  	%r29, %r27, -8;
	and.b32  	%r30, %r58, 1;
	mov.f32 	%f586, 0f00000000;
	mov.u32 	%r110, %r1;
	mov.f32 	%f585, %f586;
$L__BB22_20:
	setp.lt.u32 	%p15, %r27, 7;
	add.s32 	%r81, %r110, %r4;
	add.s32 	%r82, %r110, %r58;
	mad.lo.s32 	%r32, %r81, %r55, %r5;
	mad.lo.s32 	%r33, %r82, %r56, %r58;
	mov.u32 	%r112, %r1;
	@%p15 bra 	$L__BB22_23;
	mov.u32 	%r112, %r1;
$L__BB22_22:
	.pragma "nounroll";
	add.s32 	%r83, %r32, %r112;
	mul.wide.s32 	%rd19, %r83, 8;
	add.s64 	%rd20, %rd2, %rd19;
	add.s32 	%r84, %r33, %r112;
	mul.wide.s32 	%rd21, %r84, 8;
	add.s64 	%rd22, %rd1, %rd21;
	ld.global.nc.v2.f32 	{%f221, %f222}, [%rd20];
	ld.global.nc.v2.f32 	{%f223, %f224}, [%rd22];
	mul.f32 	%f225, %f221, %f223;
	mul.f32 	%f226, %f222, %f224;
	sub.f32 	%f227, %f225, %f226;
	mul.f32 	%f228, %f222, %f223;
	fma.rn.f32 	%f229, %f224, %f221, %f228;
	add.f32 	%f230, %f585, %f227;
	add.f32 	%f231, %f586, %f229;
	ld.global.nc.v2.f32 	{%f232, %f233}, [%rd20+8];
	ld.global.nc.v2.f32 	{%f234, %f235}, [%rd22+8];
	mul.f32 	%f236, %f232, %f234;
	mul.f32 	%f237, %f233, %f235;
	sub.f32 	%f238, %f236, %f237;
	mul.f32 	%f239, %f233, %f234;
	fma.rn.f32 	%f240, %f235, %f232, %f239;
	add.f32 	%f241, %f230, %f238;
	add.f32 	%f242, %f231, %f240;
	ld.global.nc.v2.f32 	{%f243, %f244}, [%rd20+16];
	ld.global.nc.v2.f32 	{%f245, %f246}, [%rd22+16];
	mul.f32 	%f247, %f243, %f245;
	mul.f32 	%f248, %f244, %f246;
	sub.f32 	%f249, %f247, %f248;
	mul.f32 	%f250, %f244, %f245;
	fma.rn.f32 	%f251, %f246, %f243, %f250;
	add.f32 	%f252, %f241, %f249;
	add.f32 	%f253, %f242, %f251;
	ld.global.nc.v2.f32 	{%f254, %f255}, [%rd20+24];
	ld.global.nc.v2.f32 	{%f256, %f257}, [%rd22+24];
	mul.f32 	%f258, %f254, %f256;
	mul.f32 	%f259, %f255, %f257;
	sub.f32 	%f260, %f258, %f259;
	mul.f32 	%f261, %f255, %f256;
	fma.rn.f32 	%f262, %f257, %f254, %f261;
	add.f32 	%f263, %f252, %f260;
	add.f32 	%f264, %f253, %f262;
	ld.global.nc.v2.f32 	{%f265, %f266}, [%rd20+32];
	ld.global.nc.v2.f32 	{%f267, %f268}, [%rd22+32];
	mul.f32 	%f269, %f265, %f267;
	mul.f32 	%f270, %f266, %f268;
	sub.f32 	%f271, %f269, %f270;
	mul.f32 	%f272, %f266, %f267;
	fma.rn.f32 	%f273, %f268, %f265, %f272;
	add.f32 	%f274, %f263, %f271;
	add.f32 	%f275, %f264, %f273;
	ld.global.nc.v2.f32 	{%f276, %f277}, [%rd20+40];
	ld.global.nc.v2.f32 	{%f278, %f279}, [%rd22+40];
	mul.f32 	%f280, %f276, %f278;
	mul.f32 	%f281, %f277, %f279;
	sub.f32 	%f282, %f280, %f281;
	mul.f32 	%f283, %f277, %f278;
	fma.rn.f32 	%f284, %f279, %f276, %f283;
	add.f32 	%f285, %f274, %f282;
	add.f32 	%f286, %f275, %f284;
	ld.global.nc.v2.f32 	{%f287, %f288}, [%rd20+48];
	ld.global.nc.v2.f32 	{%f289, %f290}, [%rd22+48];
	mul.f32 	%f291, %f287, %f289;
	mul.f32 	%f292, %f288, %f290;
	sub.f32 	%f293, %f291, %f292;
	mul.f32 	%f294, %f288, %f289;
	fma.rn.f32 	%f295, %f290, %f287, %f294;
	add.f32 	%f296, %f285, %f293;
	add.f32 	%f297, %f286, %f295;
	ld.global.nc.v2.f32 	{%f298, %f299}, [%rd20+56];
	ld.global.nc.v2.f32 	{%f300, %f301}, [%rd22+56];
	mul.f32 	%f302, %f298, %f300;
	mul.f32 	%f303, %f299, %f301;
	sub.f32 	%f304, %f302, %f303;
	mul.f32 	%f305, %f299, %f300;
	fma.rn.f32 	%f306, %f301, %f298, %f305;
	add.f32 	%f585, %f296, %f304;
	add.f32 	%f586, %f297, %f306;
	add.s32 	%r112, %r112, 8;
	add.s32 	%r85, %r112, %r58;
	setp.ne.s32 	%p16, %r85, %r29;
	@%p16 bra 	$L__BB22_22;
$L__BB22_23:
	setp.lt.u32 	%p17, %r28, 3;
	@%p17 bra 	$L__BB22_25;
	add.s32 	%r86, %r32, %r112;
	mul.wide.s32 	%rd23, %r86, 8;
	add.s64 	%rd24, %rd2, %rd23;
	add.s32 	%r87, %r33, %r112;
	mul.wide.s32 	%rd25, %r87, 8;
	add.s64 	%rd26, %rd1, %rd25;
	ld.global.nc.v2.f32 	{%f307, %f308}, [%rd24];
	ld.global.nc.v2.f32 	{%f309, %f310}, [%rd26];
	mul.f32 	%f311, %f307, %f309;
	mul.f32 	%f312, %f308, %f310;
	sub.f32 	%f313, %f311, %f312;
	mul.f32 	%f314, %f308, %f309;
	fma.rn.f32 	%f315, %f310, %f307, %f314;
	add.f32 	%f316, %f585, %f313;
	add.f32 	%f317, %f586, %f315;
	ld.global.nc.v2.f32 	{%f318, %f319}, [%rd24+8];
	ld.global.nc.v2.f32 	{%f320, %f321}, [%rd26+8];
	mul.f32 	%f322, %f318, %f320;
	mul.f32 	%f323, %f319, %f321;
	sub.f32 	%f324, %f322, %f323;
	mul.f32 	%f325, %f319, %f320;
	fma.rn.f32 	%f326, %f321, %f318, %f325;
	add.f32 	%f327, %f316, %f324;
	add.f32 	%f328, %f317, %f326;
	ld.global.nc.v2.f32 	{%f329, %f330}, [%rd24+16];
	ld.global.nc.v2.f32 	{%f331, %f332}, [%rd26+16];
	mul.f32 	%f333, %f329, %f331;
	mul.f32 	%f334, %f330, %f332;
	sub.f32 	%f335, %f333, %f334;
	mul.f32 	%f336, %f330, %f331;
	fma.rn.f32 	%f337, %f332, %f329, %f336;
	add.f32 	%f338, %f327, %f335;
	add.f32 	%f339, %f328, %f337;
	ld.global.nc.v2.f32 	{%f340, %f341}, [%rd24+24];
	ld.global.nc.v2.f32 	{%f342, %f343}, [%rd26+24];
	mul.f32 	%f344, %f340, %f342;
	mul.f32 	%f345, %f341, %f343;
	sub.f32 	%f346, %f344, %f345;
	mul.f32 	%f347, %f341, %f342;
	fma.rn.f32 	%f348, %f343, %f340, %f347;
	add.f32 	%f585, %f338, %f346;
	add.f32 	%f586, %f339, %f348;
	add.s32 	%r112, %r112, 4;
$L__BB22_25:
	setp.eq.s32 	%p18, %r30, 0;
	@%p18 bra 	$L__BB22_27;
	add.s32 	%r88, %r32, %r112;
	mul.wide.s32 	%rd27, %r88, 8;
	add.s64 	%rd28, %rd2, %rd27;
	add.s32 	%r89, %r33, %r112;
	mul.wide.s32 	%rd29, %r89, 8;
	add.s64 	%rd30, %rd1, %rd29;
	ld.global.nc.v2.f32 	{%f349, %f350}, [%rd28];
	ld.global.nc.v2.f32 	{%f351, %f352}, [%rd30];
	mul.f32 	%f353, %f349, %f351;
	mul.f32 	%f354, %f350, %f352;
	sub.f32 	%f355, %f353, %f354;
	mul.f32 	%f356, %f350, %f351;
	fma.rn.f32 	%f357, %f352, %f349, %f356;
	add.f32 	%f358, %f585, %f355;
	add.f32 	%f359, %f586, %f357;
	ld.global.nc.v2.f32 	{%f360, %f361}, [%rd28+8];
	ld.global.nc.v2.f32 	{%f362, %f363}, [%rd30+8];
	mul.f32 	%f364, %f360, %f362;
	mul.f32 	%f365, %f361, %f363;
	sub.f32 	%f366, %f364, %f365;
	mul.f32 	%f367, %f361, %f362;
	fma.rn.f32 	%f368, %f363, %f360, %f367;
	add.f32 	%f585, %f358, %f366;
	add.f32 	%f586, %f359, %f368;
	add.s32 	%r112, %r112, 2;
$L__BB22_27:
	add.s32 	%r90, %r32, %r112;
	mul.wide.s32 	%rd31, %r90, 8;
	add.s64 	%rd32, %rd2, %rd31;
	add.s32 	%r91, %r33, %r112;
	mul.wide.s32 	%rd33, %r91, 8;
	add.s64 	%rd34, %rd1, %rd33;
	ld.global.nc.v2.f32 	{%f369, %f370}, [%rd32];
	ld.global.nc.v2.f32 	{%f371, %f372}, [%rd34];
	mul.f32 	%f373, %f369, %f371;
	mul.f32 	%f374, %f370, %f372;
	sub.f32 	%f375, %f373, %f374;
	mul.f32 	%f376, %f370, %f371;
	fma.rn.f32 	%f377, %f372, %f369, %f376;
	add.f32 	%f585, %f585, %f375;
	add.f32 	%f586, %f586, %f377;
	add.s32 	%r41, %r110, 1;
	setp.eq.s32 	%p19, %r110, %r58;
	mov.u32 	%r110, %r41;
	@%p19 bra 	$L__BB22_39;
	bra.uni 	$L__BB22_20;
$L__BB22_28:
	setp.lt.s32 	%p7, %r58, 1;
	@%p7 bra 	$L__BB22_39;
	shl.b32 	%r70, %r58, 1;
	and.b32  	%r71, %r70, 6;
	add.s32 	%r42, %r71, -1;
	and.b32  	%r43, %r70, -8;
	and.b32  	%r44, %r58, 3;
	and.b32  	%r45, %r58, 1;
	mov.f32 	%f586, 0f00000000;
	mov.u32 	%r115, %r1;
	mov.f32 	%f585, %f586;
$L__BB22_30:
	setp.lt.u32 	%p8, %r58, 4;
	add.s32 	%r72, %r115, %r4;
	add.s32 	%r73, %r115, %r58;
	mad.lo.s32 	%r47, %r72, %r55, %r5;
	mad.lo.s32 	%r48, %r73, %r56, %r58;
	mov.u32 	%r117, %r1;
	@%p8 bra 	$L__BB22_33;
	mov.u32 	%r117, %r1;
$L__BB22_32:
	.pragma "nounroll";
	add.s32 	%r74, %r47, %r117;
	mul.wide.s32 	%rd7, %r74, 8;
	add.s64 	%rd8, %rd2, %rd7;
	add.s32 	%r75, %r48, %r117;
	mul.wide.s32 	%rd9, %r75, 8;
	add.s64 	%rd10, %rd1, %rd9;
	ld.global.nc.v2.f32 	{%f70, %f71}, [%rd8];
	ld.global.nc.v2.f32 	{%f72, %f73}, [%rd10];
	mul.f32 	%f74, %f70, %f72;
	mul.f32 	%f75, %f71, %f73;
	sub.f32 	%f76, %f74, %f75;
	mul.f32 	%f77, %f71, %f72;
	fma.rn.f32 	%f78, %f73, %f70, %f77;
	add.f32 	%f79, %f585, %f76;
	add.f32 	%f80, %f586, %f78;
	ld.global.nc.v2.f32 	{%f81, %f82}, [%rd8+8];
	ld.global.nc.v2.f32 	{%f83, %f84}, [%rd10+8];
	mul.f32 	%f85, %f81, %f83;
	mul.f32 	%f86, %f82, %f84;
	sub.f32 	%f87, %f85, %f86;
	mul.f32 	%f88, %f82, %f83;
	fma.rn.f32 	%f89, %f84, %f81, %f88;
	add.f32 	%f90, %f79, %f87;
	add.f32 	%f91, %f80, %f89;
	ld.global.nc.v2.f32 	{%f92, %f93}, [%rd8+16];
	ld.global.nc.v2.f32 	{%f94, %f95}, [%rd10+16];
	mul.f32 	%f96, %f92, %f94;
	mul.f32 	%f97, %f93, %f95;
	sub.f32 	%f98, %f96, %f97;
	mul.f32 	%f99, %f93, %f94;
	fma.rn.f32 	%f100, %f95, %f92, %f99;
	add.f32 	%f101, %f90, %f98;
	add.f32 	%f102, %f91, %f100;
	ld.global.nc.v2.f32 	{%f103, %f104}, [%rd8+24];
	ld.global.nc.v2.f32 	{%f105, %f106}, [%rd10+24];
	mul.f32 	%f107, %f103, %f105;
	mul.f32 	%f108, %f104, %f106;
	sub.f32 	%f109, %f107, %f108;
	mul.f32 	%f110, %f104, %f105;
	fma.rn.f32 	%f111, %f106, %f103, %f110;
	add.f32 	%f112, %f101, %f109;
	add.f32 	%f113, %f102, %f111;
	ld.global.nc.v2.f32 	{%f114, %f115}, [%rd8+32];
	ld.global.nc.v2.f32 	{%f116, %f117}, [%rd10+32];
	mul.f32 	%f118, %f114, %f116;
	mul.f32 	%f119, %f115, %f117;
	sub.f32 	%f120, %f118, %f119;
	mul.f32 	%f121, %f115, %f116;
	fma.rn.f32 	%f122, %f117, %f114, %f121;
	add.f32 	%f123, %f112, %f120;
	add.f32 	%f124, %f113, %f122;
	ld.global.nc.v2.f32 	{%f125, %f126}, [%rd8+40];
	ld.global.nc.v2.f32 	{%f127, %f128}, [%rd10+40];
	mul.f32 	%f129, %f125, %f127;
	mul.f32 	%f130, %f126, %f128;
	sub.f32 	%f131, %f129, %f130;
	mul.f32 	%f132, %f126, %f127;
	fma.rn.f32 	%f133, %f128, %f125, %f132;
	add.f32 	%f134, %f123, %f131;
	add.f32 	%f135, %f124, %f133;
	ld.global.nc.v2.f32 	{%f136, %f137}, [%rd8+48];
	ld.global.nc.v2.f32 	{%f138, %f139}, [%rd10+48];
	mul.f32 	%f140, %f136, %f138;
	mul.f32 	%f141, %f137, %f139;
	sub.f32 	%f142, %f140, %f141;
	mul.f32 	%f143, %f137, %f138;
	fma.rn.f32 	%f144, %f139, %f136, %f143;
	add.f32 	%f145, %f134, %f142;
	add.f32 	%f146, %f135, %f144;
	ld.global.nc.v2.f32 	{%f147, %f148}, [%rd8+56];
	ld.global.nc.v2.f32 	{%f149, %f150}, [%rd10+56];
	mul.f32 	%f151, %f147, %f149;
	mul.f32 	%f152, %f148, %f150;
	sub.f32 	%f153, %f151, %f152;
	mul.f32 	%f154, %f148, %f149;
	fma.rn.f32 	%f155, %f150, %f147, %f154;
	add.f32 	%f585, %f145, %f153;
	add.f32 	%f586, %f146, %f155;
	add.s32 	%r117, %r117, 8;
	add.s32 	%r76, %r117, %r58;
	setp.ne.s32 	%p9, %r76, %r43;
	@%p9 bra 	$L__BB22_32;
$L__BB22_33:
	setp.eq.s32 	%p10, %r44, 0;
	@%p10 bra 	$L__BB22_38;
	setp.lt.u32 	%p11, %r42, 3;
	@%p11 bra 	$L__BB22_36;
	add.s32 	%r77, %r47, %r117;
	mul.wide.s32 	%rd11, %r77, 8;
	add.s64 	%rd12, %rd2, %rd11;
	add.s32 	%r78, %r48, %r117;
	mul.wide.s32 	%rd13, %r78, 8;
	add.s64 	%rd14, %rd1, %rd13;
	ld.global.nc.v2.f32 	{%f157, %f158}, [%rd12];
	ld.global.nc.v2.f32 	{%f159, %f160}, [%rd14];
	mul.f32 	%f161, %f157, %f159;
	mul.f32 	%f162, %f158, %f160;
	sub.f32 	%f163, %f161, %f162;
	mul.f32 	%f164, %f158, %f159;
	fma.rn.f32 	%f165, %f160, %f157, %f164;
	add.f32 	%f166, %f585, %f163;
	add.f32 	%f167, %f586, %f165;
	ld.global.nc.v2.f32 	{%f168, %f169}, [%rd12+8];
	ld.global.nc.v2.f32 	{%f170, %f171}, [%rd14+8];
	mul.f32 	%f172, %f168, %f170;
	mul.f32 	%f173, %f169, %f171;
	sub.f32 	%f174, %f172, %f173;
	mul.f32 	%f175, %f169, %f170;
	fma.rn.f32 	%f176, %f171, %f168, %f175;
	add.f32 	%f177, %f166, %f174;
	add.f32 	%f178, %f167, %f176;
	ld.global.nc.v2.f32 	{%f179, %f180}, [%rd12+16];
	ld.global.nc.v2.f32 	{%f181, %f182}, [%rd14+16];
	mul.f32 	%f183, %f179, %f181;
	mul.f32 	%f184, %f180, %f182;
	sub.f32 	%f185, %f183, %f184;
	mul.f32 	%f186, %f180, %f181;
	fma.rn.f32 	%f187, %f182, %f179, %f186;
	add.f32 	%f188, %f177, %f185;
	add.f32 	%f189, %f178, %f187;
	ld.global.nc.v2.f32 	{%f190, %f191}, [%rd12+24];
	ld.global.nc.v2.f32 	{%f192, %f193}, [%rd14+24];
	mul.f32 	%f194, %f190, %f192;
	mul.f32 	%f195, %f191, %f193;
	sub.f32 	%f196, %f194, %f195;
	mul.f32 	%f197, %f191, %f192;
	fma.rn.f32 	%f198, %f193, %f190, %f197;
	add.f32 	%f585, %f188, %f196;
	add.f32 	%f586, %f189, %f198;
	add.s32 	%r117, %r117, 4;
$L__BB22_36:
	setp.eq.s32 	%p12, %r45, 0;
	@%p12 bra 	$L__BB22_38;
	add.s32 	%r79, %r47, %r117;
	mul.wide.s32 	%rd15, %r79, 8;
	add.s64 	%rd16, %rd2, %rd15;
	add.s32 	%r80, %r48, %r117;
	mul.wide.s32 	%rd17, %r80, 8;
	add.s64 	%rd18, %rd1, %rd17;
	ld.global.nc.v2.f32 	{%f199, %f200}, [%rd16];
	ld.global.nc.v2.f32 	{%f201, %f202}, [%rd18];
	mul.f32 	%f203, %f199, %f201;
	mul.f32 	%f204, %f200, %f202;
	sub.f32 	%f205, %f203, %f204;
	mul.f32 	%f206, %f200, %f201;
	fma.rn.f32 	%f207, %f202, %f199, %f206;
	add.f32 	%f208, %f585, %f205;
	add.f32 	%f209, %f586, %f207;
	ld.global.nc.v2.f32 	{%f210, %f211}, [%rd16+8];
	ld.global.nc.v2.f32 	{%f212, %f213}, [%rd18+8];
	mul.f32 	%f214, %f210, %f212;
	mul.f32 	%f215, %f211, %f213;
	sub.f32 	%f216, %f214, %f215;
	mul.f32 	%f217, %f211, %f212;
	fma.rn.f32 	%f218, %f213, %f210, %f217;
	add.f32 	%f585, %f208, %f216;
	add.f32 	%f586, %f209, %f218;
$L__BB22_38:
	add.s32 	%r115, %r115, 1;
	setp.ne.s32 	%p13, %r115, %r58;
	@%p13 bra 	$L__BB22_30;
$L__BB22_39:
	mad.lo.s32 	%r102, %r60, %r3, %r2;
	cvta.to.global.u64 	%rd51, %rd4;
	mul.wide.s32 	%rd52, %r102, 8;
	add.s64 	%rd53, %rd51, %rd52;
	st.global.v2.f32 	[%rd53], {%f585, %f586};
$L__BB22_40:
	ret;

}
	// .globl	_cupy_correlate2D_complex128
.visible .entry _cupy_correlate2D_complex128(
	.param .u64 .ptr .align 1 _cupy_correlate2D_complex128_param_0,
	.param .u32 _cupy_correlate2D_complex128_param_1,
	.param .u32 _cupy_correlate2D_complex128_param_2,
	.param .u64 .ptr .align 1 _cupy_correlate2D_complex128_param_3,
	.param .u32 _cupy_correlate2D_complex128_param_4,
	.param .u32 _cupy_correlate2D_complex128_param_5,
	.param .u32 _cupy_correlate2D_complex128_param_6,
	.param .u32 _cupy_correlate2D_complex128_param_7,
	.param .u64 .ptr .align 1 _cupy_correlate2D_complex128_param_8,
	.param .u32 _cupy_correlate2D_complex128_param_9,
	.param .u32 _cupy_correlate2D_complex128_param_10,
	.param .u32 _cupy_correlate2D_complex128_param_11
)
.maxntid 256
{
	.reg .pred 	%p<30>;
	.reg .b32 	%r<119>;
	.reg .b64 	%rd<53>;
	.reg .b64 	%fd<587>;

	ld.param.u64 	%rd4, [_cupy_correlate2D_complex128_param_0];
	ld.param.u32 	%r55, [_cupy_correlate2D_complex128_param_1];
	ld.param.u64 	%rd5, [_cupy_correlate2D_complex128_param_3];
	ld.param.u32 	%r56, [_cupy_correlate2D_complex128_param_4];
	ld.param.u32 	%r57, [_cupy_correlate2D_complex128_param_5];
	ld.param.u32 	%r58, [_cupy_correlate2D_complex128_param_6];
	ld.param.u32 	%r59, [_cupy_correlate2D_complex128_param_7];
	ld.param.u64 	%rd3, [_cupy_correlate2D_complex128_param_8];
	ld.param.u32 	%r60, [_cupy_correlate2D_complex128_param_9];
	ld.param.u32 	%r62, [_cupy_correlate2D_complex128_param_10];
	ld.param.u32 	%r61, [_cupy_correlate2D_complex128_param_11];
	neg.s32 	%r1, %r58;
	cvta.to.global.u64 	%rd1, %rd5;
	cvta.to.global.u64 	%rd2, %rd4;
	mov.u32 	%r63, %ctaid.x;
	mov.u32 	%r64, %ntid.x;
	mov.u32 	%r65, %tid.x;
	mad.lo.s32 	%r2, %r63, %r64, %r65;
	mov.u32 	%r66, %ctaid.y;
	mov.u32 	%r67, %ntid.y;
	mov.u32 	%r68, %tid.y;
	mad.lo.s32 	%r3, %r66, %r67, %r68;
	setp.eq.s32 	%p1, %r61, 3;
	selp.b32 	%r69, %r59, %r58, %p1;
	add.s32 	%r4, %r69, %r3;
	add.s32 	%r5, %r58, %r2;
	setp.ge.s32 	%p2, %r3, %r62;
	setp.ge.s32 	%p3, %r2, %r60;
	or.pred  	%p4, %p3, %p2;
	@%p4 bra 	$L__BB23_40;
	setp.eq.s32 	%p5, %r61, 1;
	mov.f64 	%fd585, 0d0000000000000000;
	mov.f64 	%fd586, 0d0000000000000000;
	@%p5 bra 	$L__BB23_18;
	setp.eq.s32 	%p6, %r61, 2;
	@%p6 bra 	$L__BB23_28;
	setp.lt.s32 	%p20, %r58, 1;
	@%p20 bra 	$L__BB23_39;
	setp.lt.s32 	%p21, %r59, 1;
	@%p21 bra 	$L__BB23_39;
	and.b32  	%r6, %r59, 7;
	and.b32  	%r7, %r59, 3;
	and.b32  	%r8, %r59, 2147483640;
	and.b32  	%r9, %r59, 1;
	neg.s32 	%r10, %r8;
	sub.s32 	%r11, %r4, %r59;
	mov.f64 	%fd586, 0d0000000000000000;
	mov.b32 	%r103, 0;
	mov.f64 	%fd585, %fd586;
$L__BB23_6:
	setp.lt.u32 	%p22, %r59, 8;
	add.s32 	%r94, %r11, %r103;
	mad.lo.s32 	%r13, %r94, %r55, %r2;
	mul.lo.s32 	%r14, %r103, %r57;
	mov.b32 	%r108, 0;
	@%p22 bra 	$L__BB23_9;
	mov.u32 	%r104, %r14;
	mov.u32 	%r105, %r13;
	mov.u32 	%r106, %r10;
$L__BB23_8:
	.pragma "nounroll";
	mul.wide.s32 	%rd34, %r105, 16;
	add.s64 	%rd35, %rd2, %rd34;
	mul.wide.s32 	%rd36, %r104, 16;
	add.s64 	%rd37, %rd1, %rd36;
	ld.global.nc.v2.f64 	{%fd382, %fd383}, [%rd35];
	ld.global.nc.v2.f64 	{%fd384, %fd385}, [%rd37];
	mul.f64 	%fd386, %fd382, %fd384;
	mul.f64 	%fd387, %fd383, %fd385;
	sub.f64 	%fd388, %fd386, %fd387;
	mul.f64 	%fd389, %fd383, %fd384;
	fma.rn.f64 	%fd390, %fd385, %fd382, %fd389;
	add.f64 	%fd391, %fd585, %fd388;
	add.f64 	%fd392, %fd586, %fd390;
	ld.global.nc.v2.f64 	{%fd393, %fd394}, [%rd35+16];
	ld.global.nc.v2.f64 	{%fd395, %fd396}, [%rd37+16];
	mul.f64 	%fd397, %fd393, %fd395;
	mul.f64 	%fd398, %fd394, %fd396;
	sub.f64 	%fd399, %fd397, %fd398;
	mul.f64 	%fd400, %fd394, %fd395;
	fma.rn.f64 	%fd401, %fd396, %fd393, %fd400;
	add.f64 	%fd402, %fd391, %fd399;
	add.f64 	%fd403, %fd392, %fd401;
	ld.global.nc.v2.f64 	{%fd404, %fd405}, [%rd35+32];
	ld.global.nc.v2.f64 	{%fd406, %fd407}, [%rd37+32];
	mul.f64 	%fd408, %fd404, %fd406;
	mul.f64 	%fd409, %fd405, %fd407;
	sub.f64 	%fd410, %fd408, %fd409;
	mul.f64 	%fd411, %fd405, %fd406;
	fma.rn.f64 	%fd412, %fd407, %fd404, %fd411;
	add.f64 	%fd413, %fd402, %fd410;
	add.f64 	%fd414, %fd403, %fd412;
	ld.global.nc.v2.f64 	{%fd415, %fd416}, [%rd35+48];
	ld.global.nc.v2.f64 	{%fd417, %fd418}, [%rd37+48];
	mul.f64 	%fd419, %fd415, %fd417;
	mul.f64 	%fd420, %fd416, %fd418;
	sub.f64 	%fd421, %fd419, %fd420;
	mul.f64 	%fd422, %fd416, %fd417;
	fma.rn.f64 	%fd423, %fd418, %fd415, %fd422;
	add.f64 	%fd424, %fd413, %fd421;
	add.f64 	%fd425, %fd414, %fd423;
	ld.global.nc.v2.f64 	{%fd426, %fd427}, [%rd35+64];
	ld.global.nc.v2.f64 	{%fd428, %fd429}, [%rd37+64];
	mul.f64 	%fd430, %fd426, %fd428;
	mul.f64 	%fd431, %fd427, %fd429;
	sub.f64 	%fd432, %fd430, %fd431;
	mul.f64 	%fd433, %fd427, %fd428;
	fma.rn.f64 	%fd434, %fd429, %fd426, %fd433;
	add.f64 	%fd435, %fd424, %fd432;
	add.f64 	%fd436, %fd425, %fd434;
	ld.global.nc.v2.f64 	{%fd437, %fd438}, [%rd35+80];
	ld.global.nc.v2.f64 	{%fd439, %fd440}, [%rd37+80];
	mul.f64 	%fd441, %fd437, %fd439;
	mul.f64 	%fd442, %fd438, %fd440;
	sub.f64 	%fd443, %fd441, %fd442;
	mul.f64 	%fd444, %fd438, %fd439;
	fma.rn.f64 	%fd445, %fd440, %fd437, %fd444;
	add.f64 	%fd446, %fd435, %fd443;
	add.f64 	%fd447, %fd436, %fd445;
	ld.global.nc.v2.f64 	{%fd448, %fd449}, [%rd35+96];
	ld.global.nc.v2.f64 	{%fd450, %fd451}, [%rd37+96];
	mul.f64 	%fd452, %fd448, %fd450;
	mul.f64 	%fd453, %fd449, %fd451;
	sub.f64 	%fd454, %fd452, %fd453;
	mul.f64 	%fd455, %fd449, %fd450;
	fma.rn.f64 	%fd456, %fd451, %fd448, %fd455;
	add.f64 	%fd457, %fd446, %fd454;
	add.f64 	%fd458, %fd447, %fd456;
	ld.global.nc.v2.f64 	{%fd459, %fd460}, [%rd35+112];
	ld.global.nc.v2.f64 	{%fd461, %fd462}, [%rd37+112];
	mul.f64 	%fd463, %fd459, %fd461;
	mul.f64 	%fd464, %fd460, %fd462;
	sub.f64 	%fd465, %fd463, %fd464;
	mul.f64 	%fd466, %fd460, %fd461;
	fma.rn.f64 	%fd467, %fd462, %fd459, %fd466;
	add.f64 	%fd585, %fd457, %fd465;
	add.f64 	%fd586, %fd458, %fd467;
	add.s32 	%r106, %r106, 8;
	add.s32 	%r105, %r105, 8;
	add.s32 	%r104, %r104, 8;
	setp.ne.s32 	%p23, %r106, 0;
	mov.u32 	%r108, %r8;
	@%p23 bra 	$L__BB23_8;
$L__BB23_9:
	setp.eq.s32 	%p24, %r6, 0;
	@%p24 bra 	$L__BB23_17;
	add.s32 	%r95, %r6, -1;
	setp.lt.u32 	%p25, %r95, 3;
	@%p25 bra 	$L__BB23_12;
	add.s32 	%r96, %r13, %r108;
	mul.wide.s32 	%rd38, %r96, 16;
	add.s64 	%rd39, %rd2, %rd38;
	add.s32 	%r97, %r108, %r14;
	mul.wide.s32 	%rd40, %r97, 16;
	add.s64 	%rd41, %rd1, %rd40;
	ld.global.nc.v2.f64 	{%fd469, %fd470}, [%rd39];
	ld.global.nc.v2.f64 	{%fd471, %fd472}, [%rd41];
	mul.f64 	%fd473, %fd469, %fd471;
	mul.f64 	%fd474, %fd470, %fd472;
	sub.f64 	%fd475, %fd473, %fd474;
	mul.f64 	%fd476, %fd470, %fd471;
	fma.rn.f64 	%fd477, %fd472, %fd469, %fd476;
	add.f64 	%fd478, %fd585, %fd475;
	add.f64 	%fd479, %fd586, %fd477;
	ld.global.nc.v2.f64 	{%fd480, %fd481}, [%rd39+16];
	ld.global.nc.v2.f64 	{%fd482, %fd483}, [%rd41+16];
	mul.f64 	%fd484, %fd480, %fd482;
	mul.f64 	%fd485, %fd481, %fd483;
	sub.f64 	%fd486, %fd484, %fd485;
	mul.f64 	%fd487, %fd481, %fd482;
	fma.rn.f64 	%fd488, %fd483, %fd480, %fd487;
	add.f64 	%fd489, %fd478, %fd486;
	add.f64 	%fd490, %fd479, %fd488;
	ld.global.nc.v2.f64 	{%fd491, %fd492}, [%rd39+32];
	ld.global.nc.v2.f64 	{%fd493, %fd494}, [%rd41+32];
	mul.f64 	%fd495, %fd491, %fd493;
	mul.f64 	%fd496, %fd492, %fd494;
	sub.f64 	%fd497, %fd495, %fd496;
	mul.f64 	%fd498, %fd492, %fd493;
	fma.rn.f64 	%fd499, %fd494, %fd491, %fd498;
	add.f64 	%fd500, %fd489, %fd497;
	add.f64 	%fd501, %fd490, %fd499;
	ld.global.nc.v2.f64 	{%fd502, %fd503}, [%rd39+48];
	ld.global.nc.v2.f64 	{%fd504, %fd505}, [%rd41+48];
	mul.f64 	%fd506, %fd502, %fd504;
	mul.f64 	%fd507, %fd503, %fd505;
	sub.f64 	%fd508, %fd506, %fd507;
	mul.f64 	%fd509, %fd503, %fd504;
	fma.rn.f64 	%fd510, %fd505, %fd502, %fd509;
	add.f64 	%fd585, %fd500, %fd508;
	add.f64 	%fd586, %fd501, %fd510;
	add.s32 	%r108, %r108, 4;
$L__BB23_12:
	setp.eq.s32 	%p26, %r7, 0;
	@%p26 bra 	$L__BB23_17;
	setp.eq.s32 	%p27, %r7, 1;
	@%p27 bra 	$L__BB23_15;
	add.s32 	%r98, %r13, %r108;
	mul.wide.s32 	%rd42, %r98, 16;
	add.s64 	%rd43, %rd2, %rd42;
	add.s32 	%r99, %r108, %r14;
	mul.wide.s32 	%rd44, %r99, 16;
	add.s64 	%rd45, %rd1, %rd44;
	ld.global.nc.v2.f64 	{%fd512, %fd513}, [%rd43];
	ld.global.nc.v2.f64 	{%fd514, %fd515}, [%rd45];
	mul.f64 	%fd516, %fd512, %fd514;
	mul.f64 	%fd517, %fd513, %fd515;
	sub.f64 	%fd518, %fd516, %fd517;
	mul.f64 	%fd519, %fd513, %fd514;
	fma.rn.f64 	%fd520, %fd515, %fd512, %fd519;
	add.f64 	%fd521, %fd585, %fd518;
	add.f64 	%fd522, %fd586, %fd520;
	ld.global.nc.v2.f64 	{%fd523, %fd524}, [%rd43+16];
	ld.global.nc.v2.f64 	{%fd525, %fd526}, [%rd45+16];
	mul.f64 	%fd527, %fd523, %fd525;
	mul.f64 	%fd528, %fd524, %fd526;
	sub.f64 	%fd529, %fd527, %fd528;
	mul.f64 	%fd530, %fd524, %fd525;
	fma.rn.f64 	%fd531, %fd526, %fd523, %fd530;
	add.f64 	%fd585, %fd521, %fd529;
	add.f64 	%fd586, %fd522, %fd531;
	add.s32 	%r108, %r108, 2;
$L__BB23_15:
	setp.eq.s32 	%p28, %r9, 0;
	@%p28 bra 	$L__BB23_17;
	add.s32 	%r100, %r13, %r108;
	mul.wide.s32 	%rd46, %r100, 16;
	add.s64 	%rd47, %rd2, %rd46;
	add.s32 	%r101, %r108, %r14;
	mul.wide.s32 	%rd48, %r101, 16;
	add.s64 	%rd49, %rd1, %rd48;
	ld.global.nc.v2.f64 	{%fd532, %fd533}, [%rd47];
	ld.global.nc.v2.f64 	{%fd534, %fd535}, [%rd49];
	mul.f64 	%fd536, %fd532, %fd534;
	mul.f64 	%fd537, %fd533, %fd535;
	sub.f64 	%fd538, %fd536, %fd537;
	mul.f64 	%fd539, %fd533, %fd534;
	fma.rn.f64 	%fd540, %fd535, %fd532, %fd539;
	add.f64 	%fd585, %fd585, %fd538;
	add.f64 	%fd586, %fd586, %fd540;
$L__BB23_17:
	add.s32 	%r103, %r103, 1;
	setp.eq.s32 	%p29, %r103, %r58;
	@%p29 bra 	$L__BB23_39;
	bra.uni 	$L__BB23_6;
$L__BB23_18:
	setp.lt.s32 	%p14, %r58, %r1;
	@%p14 bra 	$L__BB23_39;
	shl.b32 	%r27, %r58, 1;
	and.b32  	%r28, %r27, 6;
	and.b32  	%r29, %r27, -8;
	and.b32  	%r30, %r58, 1;
	mov.f64 	%fd586, 0d0000000000000000;
	mov.u32 	%r110, %r1;
	mov.f64 	%fd585, %fd586;
$L__BB23_20:
	setp.lt.u32 	%p15, %r27, 7;
	add.s32 	%r81, %r110, %r4;
	add.s32 	%r82, %r110, %r58;
	mad.lo.s32 	%r32, %r81, %r55, %r5;
	mad.lo.s32 	%r33, %r82, %r56, %r58;
	mov.u32 	%r112, %r1;
	@%p15 bra 	$L__BB23_23;
	mov.u32 	%r112, %r1;
$L__BB23_22:
	.pragma "nounroll";
	add.s32 	%r83, %r32, %r112;
	mul.wide.s32 	%rd18, %r83, 16;
	add.s64 	%rd19, %rd2, %rd18;
	add.s32 	%r84, %r33, %r112;
	mul.wide.s32 	%rd20, %r84, 16;
	add.s64 	%rd21, %rd1, %rd20;
	ld.global.nc.v2.f64 	{%fd221, %fd222}, [%rd19];
	ld.global.nc.v2.f64 	{%fd223, %fd224}, [%rd21];
	mul.f64 	%fd225, %fd221, %fd223;
	mul.f64 	%fd226, %fd222, %fd224;
	sub.f64 	%fd227, %fd225, %fd226;
	mul.f64 	%fd228, %fd222, %fd223;
	fma.rn.f64 	%fd229, %fd224, %fd221, %fd228;
	add.f64 	%fd230, %fd585, %fd227;
	add.f64 	%fd231, %fd586, %fd229;
	ld.global.nc.v2.f64 	{%fd232, %fd233}, [%rd19+16];
	ld.global.nc.v2.f64 	{%fd234, %fd235}, [%rd21+16];
	mul.f64 	%fd236, %fd232, %fd234;
	mul.f64 	%fd237, %fd233, %fd235;
	sub.f64 	%fd238, %fd236, %fd237;
	mul.f64 	%fd239, %fd233, %fd234;
	fma.rn.f64 	%fd240, %fd235, %fd232, %fd239;
	add.f64 	%fd241, %fd230, %fd238;
	add.f64 	%fd242, %fd231, %fd240;
	ld.global.nc.v2.f64 	{%fd243, %fd244}, [%rd19+32];
	ld.global.nc.v2.f64 	{%fd245, %fd246}, [%rd21+32];
	mul.f64 	%fd247, %fd243, %fd245;
	mul.f64 	%fd248, %fd244, %fd246;
	sub.f64 	%fd249, %fd247, %fd248;
	mul.f64 	%fd250, %fd244, %fd245;
	fma.rn.f64 	%fd251, %fd246, %fd243, %fd250;
	add.f64 	%fd252, %fd241, %fd249;
	add.f64 	%fd253, %fd242, %fd251;
	ld.global.nc.v2.f64 	{%fd254, %fd255}, [%rd19+48];
	ld.global.nc.v2.f64 	{%fd256, %fd257}, [%rd21+48];
	mul.f64 	%fd258, %fd254, %fd256;
	mul.f64 	%fd259, %fd255, %fd257;
	sub.f64 	%fd260, %fd258, %fd259;
	mul.f64 	%fd261, %fd255, %fd256;
	fma.rn.f64 	%fd262, %fd257, %fd254, %fd261;
	add.f64 	%fd263, %fd252, %fd260;
	add.f64 	%fd264, %fd253, %fd262;
	ld.global.nc.v2.f64 	{%fd265, %fd266}, [%rd19+64];
	ld.global.nc.v2.f64 	{%fd267, %fd268}, [%rd21+64];
	mul.f64 	%fd269, %fd265, %fd267;
	mul.f64 	%fd270, %fd266, %fd268;
	sub.f64 	%fd271, %fd269, %fd270;
	mul.f64 	%fd272, %fd266, %fd267;
	fma.rn.f64 	%fd273, %fd268, %fd265, %fd272;
	add.f64 	%fd274, %fd263, %fd271;
	add.f64 	%fd275, %fd264, %fd273;
	ld.global.nc.v2.f64 	{%fd276, %fd277}, [%rd19+80];
	ld.global.nc.v2.f64 	{%fd278, %fd279}, [%rd21+80];
	mul.f64 	%fd280, %fd276, %fd278;
	mul.f64 	%fd281, %fd277, %fd279;
	sub.f64 	%fd282, %fd280, %fd281;
	mul.f64 	%fd283, %fd277, %fd278;
	fma.rn.f64 	%fd284, %fd279, %fd276, %fd283;
	add.f64 	%fd285, %fd274, %fd282;
	add.f64 	%fd286, %fd275, %fd284;
	ld.global.nc.v2.f64 	{%fd287, %fd288}, [%rd19+96];
	ld.global.nc.v2.f64 	{%fd289, %fd290}, [%rd21+96];
	mul.f64 	%fd291, %fd287, %fd289;
	mul.f64 	%fd292, %fd288, %fd290;
	sub.f64 	%fd293, %fd291, %fd292;
	mul.f64 	%fd294, %fd288, %fd289;
	fma.rn.f64 	%fd295, %fd290, %fd287, %fd294;
	add.f64 	%fd296, %fd285, %fd293;
	add.f64 	%fd297, %fd286, %fd295;
	ld.global.nc.v2.f64 	{%fd298, %fd299}, [%rd19+112];
	ld.global.nc.v2.f64 	{%fd300, %fd301}, [%rd21+112];
	mul.f64 	%fd302, %fd298, %fd300;
	mul.f64 	%fd303, %fd299, %fd301;
	sub.f64 	%fd304, %fd302, %fd303;
	mul.f64 	%fd305, %fd299, %fd300;
	fma.rn.f64 	%fd306, %fd301, %fd298, %fd305;
	add.f64 	%fd585, %fd296, %fd304;
	add.f64 	%fd586, %fd297, %fd306;
	add.s32 	%r112, %r112, 8;
	add.s32 	%r85, %r112, %r58;
	setp.ne.s32 	%p16, %r85, %r29;
	@%p16 bra 	$L__BB23_22;
$L__BB23_23:
	setp.lt.u32 	%p17, %r28, 3;
	@%p17 bra 	$L__BB23_25;
	add.s32 	%r86, %r32, %r112;
	mul.wide.s32 	%rd22, %r86, 16;
	add.s64 	%rd23, %rd2, %rd22;
	add.s32 	%r87, %r33, %r112;
	mul.wide.s32 	%rd24, %r87, 16;
	add.s64 	%rd25, %rd1, %rd24;
	ld.global.nc.v2.f64 	{%fd307, %fd308}, [%rd23];
	ld.global.nc.v2.f64 	{%fd309, %fd310}, [%rd25];
	mul.f64 	%fd311, %fd307, %fd309;
	mul.f64 	%fd312, %fd308, %fd310;
	sub.f64 	%fd313, %fd311, %fd312;
	mul.f64 	%fd314, %fd308, %fd309;
	fma.rn.f64 	%fd315, %fd310, %fd307, %fd314;
	add.f64 	%fd316, %fd585, %fd313;
	add.f64 	%fd317, %fd586, %fd315;
	ld.global.nc.v2.f64 	{%fd318, %fd319}, [%rd23+16];
	ld.global.nc.v2.f64 	{%fd320, %fd321}, [%rd25+16];
	mul.f64 	%fd322, %fd318, %fd320;
	mul.f64 	%fd323, %fd319, %fd321;
	sub.f64 	%fd324, %fd322, %fd323;
	mul.f64 	%fd325, %fd319, %fd320;
	fma.rn.f64 	%fd326, %fd321, %fd318, %fd325;
	add.f64 	%fd327, %fd316, %fd324;
	add.f64 	%fd328, %fd317, %fd326;
	ld.global.nc.v2.f64 	{%fd329, %fd330}, [%rd23+32];
	ld.global.nc.v2.f64 	{%fd331, %fd332}, [%rd25+32];
	mul.f64 	%fd333, %fd329, %fd331;
	mul.f64 	%fd334, %fd330, %fd332;
	sub.f64 	%fd335, %fd333, %fd334;
	mul.f64 	%fd336, %fd330, %fd331;
	fma.rn.f64 	%fd337, %fd332, %fd329, %fd336;
	add.f64 	%fd338, %fd327, %fd335;
	add.f64 	%fd339, %fd328, %fd337;
	ld.global.nc.v2.f64 	{%fd340, %fd341}, [%rd23+48];
	ld.global.nc.v2.f64 	{%fd342, %fd343}, [%rd25+48];
	mul.f64 	%fd344, %fd340, %fd342;
	mul.f64 	%fd345, %fd341, %fd343;
	sub.f64 	%fd346, %fd344, %fd345;
	mul.f64 	%fd347, %fd341, %fd342;
	fma.rn.f64 	%fd348, %fd343, %fd340, %fd347;
	add.f64 	%fd585, %fd338, %fd346;
	add.f64 	%fd586, %fd339, %fd348;
	add.s32 	%r112, %r112, 4;
$L__BB23_25:
	setp.eq.s32 	%p18, %r30, 0;
	@%p18 bra 	$L__BB23_27;
	add.s32 	%r88, %r32, %r112;
	mul.wide.s32 	%rd26, %r88, 16;
	add.s64 	%rd27, %rd2, %rd26;
	add.s32 	%r89, %r33, %r112;
	mul.wide.s32 	%rd28, %r89, 16;
	add.s64 	%rd29, %rd1, %rd28;
	ld.global.nc.v2.f64 	{%fd349, %fd350}, [%rd27];
	ld.global.nc.v2.f64 	{%fd351, %fd352}, [%rd29];
	mul.f64 	%fd353, %fd349, %fd351;
	mul.f64 	%fd354, %fd350, %fd352;
	sub.f64 	%fd355, %fd353, %fd354;
	mul.f64 	%fd356, %fd350, %fd351;
	fma.rn.f64 	%fd357, %fd352, %fd349, %fd356;
	add.f64 	%fd358, %fd585, %fd355;
	add.f64 	%fd359, %fd586, %fd357;
	ld.global.nc.v2.f64 	{%fd360, %fd361}, [%rd27+16];
	ld.global.nc.v2.f64 	{%fd362, %fd363}, [%rd29+16];
	mul.f64 	%fd364, %fd360, %fd362;
	mul.f64 	%fd365, %fd361, %fd363;
	sub.f64 	%fd366, %fd364, %fd365;
	mul.f64 	%fd367, %fd361, %fd362;
	fma.rn.f64 	%fd368, %fd363, %fd360, %fd367;
	add.f64 	%fd585, %fd358, %fd366;
	add.f64 	%fd586, %fd359, %fd368;
	add.s32 	%r112, %r112, 2;
$L__BB23_27:
	add.s32 	%r90, %r32, %r112;
	mul.wide.s32 	%rd30, %r90, 16;
	add.s64 	%rd31, %rd2, %rd30;
	add.s32 	%r91, %r33, %r112;
	mul.wide.s32 	%rd32, %r91, 16;
	add.s64 	%rd33, %rd1, %rd32;
	ld.global.nc.v2.f64 	{%fd369, %fd370}, [%rd31];
	ld.global.nc.v2.f64 	{%fd371, %fd372}, [%rd33];
	mul.f64 	%fd373, %fd369, %fd371;
	mul.f64 	%fd374, %fd370, %fd372;
	sub.f64 	%fd375, %fd373, %fd374;
	mul.f64 	%fd376, %fd370, %fd371;
	fma.rn.f64 	%fd377, %fd372, %fd369, %fd376;
	add.f64 	%fd585, %fd585, %fd375;
	add.f64 	%fd586, %fd586, %fd377;
	add.s32 	%r41, %r110, 1;
	setp.eq.s32 	%p19, %r110, %r58;
	mov.u32 	%r110, %r41;
	@%p19 bra 	$L__BB23_39;
	bra.uni 	$L__BB23_20;
$L__BB23_28:
	setp.lt.s32 	%p7, %r58, 1;
	@%p7 bra 	$L__BB23_39;
	shl.b32 	%r70, %r58, 1;
	and.b32  	%r71, %r70, 6;
	add.s32 	%r42, %r71, -1;
	and.b32  	%r43, %r70, -8;
	and.b32  	%r44, %r58, 3;
	and.b32  	%r45, %r58, 1;
	mov.f64 	%fd586, 0d0000000000000000;
	mov.u32 	%r115, %r1;
	mov.f64 	%fd585, %fd586;
$L__BB23_30:
	setp.lt.u32 	%p8, %r58, 4;
	add.s32 	%r72, %r115, %r4;
	add.s32 	%r73, %r115, %r58;
	mad.lo.s32 	%r47, %r72, %r55, %r5;
	mad.lo.s32 	%r48, %r73, %r56, %r58;
	mov.u32 	%r117, %r1;
	@%p8 bra 	$L__BB23_33;
	mov.u32 	%r117, %r1;
$L__BB23_32:
	.pragma "nounroll";
	add.s32 	%r74, %r47, %r117;
	mul.wide.s32 	%rd6, %r74, 16;
	add.s64 	%rd7, %rd2, %rd6;
	add.s32 	%r75, %r48, %r117;
	mul.wide.s32 	%rd8, %r75, 16;
	add.s64 	%rd9, %rd1, %rd8;
	ld.global.nc.v2.f64 	{%fd70, %fd71}, [%rd7];
	ld.global.nc.v2.f64 	{%fd72, %fd73}, [%rd9];
	mul.f64 	%fd74, %fd70, %fd72;
	mul.f64 	%fd75, %fd71, %fd73;
	sub.f64 	%fd76, %fd74, %fd75;
	mul.f64 	%fd77, %fd71, %fd72;
	fma.rn.f64 	%fd78, %fd73, %fd70, %fd77;
	add.f64 	%fd79, %fd585, %fd76;
	add.f64 	%fd80, %fd586, %fd78;
	ld.global.nc.v2.f64 	{%fd81, %fd82}, [%rd7+16];
	ld.global.nc.v2.f64 	{%fd83, %fd84}, [%rd9+16];
	mul.f64 	%fd85, %fd81, %fd83;
	mul.f64 	%fd86, %fd82, %fd84;
	sub.f64 	%fd87, %fd85, %fd86;
	mul.f64 	%fd88, %fd82, %fd83;
	fma.rn.f64 	%fd89, %fd84, %fd81, %fd88;
	add.f64 	%fd90, %fd79, %fd87;
	add.f64 	%fd91, %fd80, %fd89;
	ld.global.nc.v2.f64 	{%fd92, %fd93}, [%rd7+32];
	ld.global.nc.v2.f64 	{%fd94, %fd95}, [%rd9+32];
	mul.f64 	%fd96, %fd92, %fd94;
	mul.f64 	%fd97, %fd93, %fd95;
	sub.f64 	%fd98, %fd96, %fd97;
	mul.f64 	%fd99, %fd93, %fd94;
	fma.rn.f64 	%fd100, %fd95, %fd92, %fd99;
	add.f64 	%fd101, %fd90, %fd98;
	add.f64 	%fd102, %fd91, %fd100;
	ld.global.nc.v2.f64 	{%fd103, %fd104}, [%rd7+48];
	ld.global.nc.v2.f64 	{%fd105, %fd106}, [%rd9+48];
	mul.f64 	%fd107, %fd103, %fd105;
	mul.f64 	%fd108, %fd104, %fd106;
	sub.f64 	%fd109, %fd107, %fd108;
	mul.f64 	%fd110, %fd104, %fd105;
	fma.rn.f64 	%fd111, %fd106, %fd103, %fd110;
	add.f64 	%fd112, %fd101, %fd109;
	add.f64 	%fd113, %fd102, %fd111;
	ld.global.nc.v2.f64 	{%fd114, %fd115}, [%rd7+64];
	ld.global.nc.v2.f64 	{%fd116, %fd117}, [%rd9+64];
	mul.f64 	%fd118, %fd114, %fd116;
	mul.f64 	%fd119, %fd115, %fd117;
	sub.f64 	%fd120, %fd118, %fd119;
	mul.f64 	%fd121, %fd115, %fd116;
	fma.rn.f64 	%fd122, %fd117, %fd114, %fd121;
	add.f64 	%fd123, %fd112, %fd120;
	add.f64 	%fd124, %fd113, %fd122;
	ld.global.nc.v2.f64 	{%fd125, %fd126}, [%rd7+80];
	ld.global.nc.v2.f64 	{%fd127, %fd128}, [%rd9+80];
	mul.f64 	%fd129, %fd125, %fd127;
	mul.f64 	%fd130, %fd126, %fd128;
	sub.f64 	%fd131, %fd129, %fd130;
	mul.f64 	%fd132, %fd126, %fd127;
	fma.rn.f64 	%fd133, %fd128, %fd125, %fd132;
	add.f64 	%fd134, %fd123, %fd131;
	add.f64 	%fd135, %fd124, %fd133;
	ld.global.nc.v2.f64 	{%fd136, %fd137}, [%rd7+96];
	ld.global.nc.v2.f64 	{%fd138, %fd139}, [%rd9+96];
	mul.f64 	%fd140, %fd136, %fd138;
	mul.f64 	%fd141, %fd137, %fd139;
	sub.f64 	%fd142, %fd140, %fd141;
	mul.f64 	%fd143, %fd137, %fd138;
	fma.rn.f64 	%fd144, %fd139, %fd136, %fd143;
	add.f64 	%fd145, %fd134, %fd142;
	add.f64 	%fd146, %fd135, %fd144;
	ld.global.nc.v2.f64 	{%fd147, %fd148}, [%rd7+112];
	ld.global.nc.v2.f64 	{%fd149, %fd150}, [%rd9+112];
	mul.f64 	%fd151, %fd147, %fd149;
	mul.f64 	%fd152, %fd148, %fd150;
	sub.f64 	%fd153, %fd151, %fd152;
	mul.f64 	%fd154, %fd148, %fd149;
	fma.rn.f64 	%fd155, %fd150, %fd147, %fd154;
	add.f64 	%fd585, %fd145, %fd153;
	add.f64 	%fd586, %fd146, %fd155;
	add.s32 	%r117, %r117, 8;
	add.s32 	%r76, %r117, %r58;
	setp.ne.s32 	%p9, %r76, %r43;
	@%p9 bra 	$L__BB23_32;
$L__BB23_33:
	setp.eq.s32 	%p10, %r44, 0;
	@%p10 bra 	$L__BB23_38;
	setp.lt.u32 	%p11, %r42, 3;
	@%p11 bra 	$L__BB23_36;
	add.s32 	%r77, %r47, %r117;
	mul.wide.s32 	%rd10, %r77, 16;
	add.s64 	%rd11, %rd2, %rd10;
	add.s32 	%r78, %r48, %r117;
	mul.wide.s32 	%rd12, %r78, 16;
	add.s64 	%rd13, %rd1, %rd12;
	ld.global.nc.v2.f64 	{%fd157, %fd158}, [%rd11];
	ld.global.nc.v2.f64 	{%fd159, %fd160}, [%rd13];
	mul.f64 	%fd161, %fd157, %fd159;
	mul.f64 	%fd162, %fd158, %fd160;
	sub.f64 	%fd163, %fd161, %fd162;
	mul.f64 	%fd164, %fd158, %fd159;
	fma.rn.f64 	%fd165, %fd160, %fd157, %fd164;
	add.f64 	%fd166, %fd585, %fd163;
	add.f64 	%fd167, %fd586, %fd165;
	ld.global.nc.v2.f64 	{%fd168, %fd169}, [%rd11+16];
	ld.global.nc.v2.f64 	{%fd170, %fd171}, [%rd13+16];
	mul.f64 	%fd172, %fd168, %fd170;
	mul.f64 	%fd173, %fd169, %fd171;
	sub.f64 	%fd174, %fd172, %fd173;
	mul.f64 	%fd175, %fd169, %fd170;
	fma.rn.f64 	%fd176, %fd171, %fd168, %fd175;
	add.f64 	%fd177, %fd166, %fd174;
	add.f64 	%fd178, %fd167, %fd176;
	ld.global.nc.v2.f64 	{%fd179, %fd180}, [%rd11+32];
	ld.global.nc.v2.f64 	{%fd181, %fd182}, [%rd13+32];
	mul.f64 	%fd183, %fd179, %fd181;
	mul.f64 	%fd184, %fd180, %fd182;
	sub.f64 	%fd185, %fd183, %fd184;
	mul.f64 	%fd186, %fd180, %fd181;
	fma.rn.f64 	%fd187, %fd182, %fd179, %fd186;
	add.f64 	%fd188, %fd177, %fd185;
	add.f64 	%fd189, %fd178, %fd187;
	ld.global.nc.v2.f64 	{%fd190, %fd191}, [%rd11+48];
	ld.global.nc.v2.f64 	{%fd192, %fd193}, [%rd13+48];
	mul.f64 	%fd194, %fd190, %fd192;
	mul.f64 	%fd195, %fd191, %fd193;
	sub.f64 	%fd196, %fd194, %fd195;
	mul.f64 	%fd197, %fd191, %fd192;
	fma.rn.f64 	%fd198, %fd193, %fd190, %fd197;
	add.f64 	%fd585, %fd188, %fd196;
	add.f64 	%fd586, %fd189, %fd198;
	add.s32 	%r117, %r117, 4;
$L__BB23_36:
	setp.eq.s32 	%p12, %r45, 0;
	@%p12 bra 	$L__BB23_38;
	add.s32 	%r79, %r47, %r117;
	mul.wide.s32 	%rd14, %r79, 16;
	add.s64 	%rd15, %rd2, %rd14;
	add.s32 	%r80, %r48, %r117;
	mul.wide.s32 	%rd16, %r80, 16;
	add.s64 	%rd17, %rd1, %rd16;
	ld.global.nc.v2.f64 	{%fd199, %fd200}, [%rd15];
	ld.global.nc.v2.f64 	{%fd201, %fd202}, [%rd17];
	mul.f64 	%fd203, %fd199, %fd201;
	mul.f64 	%fd204, %fd200, %fd202;
	sub.f64 	%fd205, %fd203, %fd204;
	mul.f64 	%fd206, %fd200, %fd201;
	fma.rn.f64 	%fd207, %fd202, %fd199, %fd206;
	add.f64 	%fd208, %fd585, %fd205;
	add.f64 	%fd209, %fd586, %fd207;
	ld.global.nc.v2.f64 	{%fd210, %fd211}, [%rd15+16];
	ld.global.nc.v2.f64 	{%fd212, %fd213}, [%rd17+16];
	mul.f64 	%fd214, %fd210, %fd212;
	mul.f64 	%fd215, %fd211, %fd213;
	sub.f64 	%fd216, %fd214, %fd215;
	mul.f64 	%fd217, %fd211, %fd212;
	fma.rn.f64 	%fd218, %fd213, %fd210, %fd217;
	add.f64 	%fd585, %fd208, %fd216;
	add.f64 	%fd586, %fd209, %fd218;
$L__BB23_38:
	add.s32 	%r115, %r115, 1;
	setp.ne.s32 	%p13, %r115, %r58;
	@%p13 bra 	$L__BB23_30;
$L__BB23_39:
	mad.lo.s32 	%r102, %r60, %r3, %r2;
	cvta.to.global.u64 	%rd50, %rd3;
	mul.wide.s32 	%rd51, %r102, 16;
	add.s64 	%rd52, %rd50, %rd51;
	st.global.v2.f64 	[%rd52], {%fd585, %fd586};
$L__BB23_40:
	ret;

}
	// .globl	_cupy_convolve1D2O_int32
.visible .entry _cupy_convolve1D2O_int32(
	.param .u64 .ptr .align 1 _cupy_convolve1D2O_int32_param_0,
	.param .u32 _cupy_convolve1D2O_int32_param_1,
	.param .u64 .ptr .align 1 _cupy_convolve1D2O_int32_param_2,
	.param .u32 _cupy_convolve1D2O_int32_param_3,
	.param .u32 _cupy_convolve1D2O_int32_param_4,
	.param .u32 _cupy_convolve1D2O_int32_param_5,
	.param .u64 .ptr .align 1 _cupy_convolve1D2O_int32_param_6,
	.param .u32 _cupy_convolve1D2O_int32_param_7
)
.maxntid 512
{
	.reg .pred 	%p<21>;
	.reg .b32 	%r<150>;
	.reg .b64 	%rd<46>;

	ld.param.u64 	%rd8, [_cupy_convolve1D2O_int32_param_0];
	ld.param.u64 	%rd9, [_cupy_convolve1D2O_int32_param_2];
	ld.param.u32 	%r43, [_cupy_convolve1D2O_int32_param_3];
	ld.param.u32 	%r44, [_cupy_convolve1D2O_int32_param_4];
	ld.param.u32 	%r45, [_cupy_convolve1D2O_int32_param_5];
	ld.param.u64 	%rd10, [_cupy_convolve1D2O_int32_param_6];
	ld.param.u32 	%r46, [_cupy_convolve1D2O_int32_param_7];
	cvta.to.global.u64 	%rd1, %rd9;
	cvta.to.global.u64 	%rd2, %rd8;
	cvta.to.global.u64 	%rd3, %rd10;
	mov.u32 	%r47, %ctaid.x;
	mov.u32 	%r48, %ntid.x;
	mov.u32 	%r49, %tid.x;
	mad.lo.s32 	%r148, %r47, %r48, %r49;
	mov.u32 	%r50, %nctaid.x;
	mul.lo.s32 	%r2, %r48, %r50;
	setp.ge.s32 	%p1, %r148, %r46;
	@%p1 bra 	$L__BB24_21;
	setp.eq.s32 	%p2, %r45, 0;
	@%p2 bra 	$L__BB24_2;
	bra.uni 	$L__BB24_20;
$L__BB24_2:
	setp.gt.s32 	%p4, %r44, 0;
	@%p4 bra 	$L__BB24_3;
	bra.uni 	$L__BB24_19;
$L__BB24_3:
	and.b32  	%r3, %r44, 7;
	and.b32  	%r4, %r44, 3;
	and.b32  	%r5, %r44, 2147483640;
	neg.s32 	%r6, %r5;
	add.s64 	%rd4, %rd2, -12;
$L__BB24_4:
	ld.param.u32 	%r130, [_cupy_convolve1D2O_int32_param_1];
	setp.gt.s32 	%p6, %r43, 0;
	setp.gt.s32 	%p7, %r148, -1;
	setp.lt.s32 	%p8, %r148, %r130;
	and.pred  	%p9, %p7, %p6;
	and.pred  	%p10, %p9, %p8;
	mov.b32 	%r147, 0;
	@%p10 bra 	$L__BB24_6;
$L__BB24_5:
	mul.wide.s32 	%rd43, %r148, 4;
	add.s64 	%rd44, %rd3, %rd43;
	st.global.u32 	[%rd44], %r147;
	add.s32 	%r148, %r148, %r2;
	setp.lt.s32 	%p20, %r148, %r46;
	@%p20 bra 	$L__BB24_4;
	bra.uni 	$L__BB24_21;
$L__BB24_6:
	add.s32 	%r10, %r148, %r44;
	mov.b32 	%r133, 0;
	mov.u32 	%r147, %r133;
$L__BB24_7:
	setp.lt.u32 	%p11, %r44, 8;
	not.b32 	%r57, %r133;
	add.s32 	%r58, %r148, %r43;
	add.s32 	%r59, %r58, %r57;
	mul.wide.s32 	%rd15, %r59, 4;
	add.s64 	%rd16, %rd2, %rd15;
	ld.global.nc.u32 	%r13, [%rd16];
	mul.lo.s32 	%r14, %r133, %r43;
	mov.b32 	%r142, 0;
	@%p11 bra 	$L__BB24_10;
	add.s32 	%r60, %r44, %r148;
	add.s32 	%r135, %r60, -1;
	mul.wide.u32 	%rd17, %r14, 4;
	add.s64 	%rd18, %rd1, %rd17;
	add.s64 	%rd45, %rd18, 16;
	mov.u32 	%r136, %r6;
$L__BB24_9:
	.pragma "nounroll";
	mul.wide.s32 	%rd19, %r135, 4;
	add.s64 	%rd20, %rd4, %rd19;
	ld.global.nc.u32 	%r61, [%rd20+12];
	mul.lo.s32 	%r62, %r61, %r13;
	ld.global.nc.u32 	%r63, [%rd45+-16];
	mad.lo.s32 	%r64, %r62, %r63, %r147;
	ld.global.nc.u32 	%r65, [%rd20+8];
	mul.lo.s32 	%r66, %r65, %r13;
	ld.global.nc.u32 	%r67, [%rd45+-12];
	mad.lo.s32 	%r68, %r66, %r67, %r64;
	ld.global.nc.u32 	%r69, [%rd20+4];
	mul.lo.s32 	%r70, %r69, %r13;
	ld.global.nc.u32 	%r71, [%rd45+-8];
	mad.lo.s32 	%r72, %r70, %r71, %r68;
	ld.global.nc.u32 	%r73, [%rd20];
	mul.lo.s32 	%r74, %r73, %r13;
	ld.global.nc.u32 	%r75, [%rd45+-4];
	mad.lo.s32 	%r76, %r74, %r75, %r72;
	ld.global.nc.u32 	%r77, [%rd20+-4];
	mul.lo.s32 	%r78, %r77, %r13;
	ld.global.nc.u32 	%r79, [%rd45];
	mad.lo.s32 	%r80, %r78, %r79, %r76;
	ld.global.nc.u32 	%r81, [%rd20+-8];
	mul.lo.s32 	%r82, %r81, %r13;
	ld.global.nc.u32 	%r83, [%rd45+4];
	mad.lo.s32 	%r84, %r82, %r83, %r80;
	ld.global.nc.u32 	%r85, [%rd20+-12];
	mul.lo.s32 	%r86, %r85, %r13;
	ld.global.nc.u32 	%r87, [%rd45+8];
	mad.lo.s32 	%r88, %r86, %r87, %r84;
	ld.global.nc.u32 	%r89, [%rd20+-16];
	mul.lo.s32 	%r90, %r89, %r13;
	ld.global.nc.u32 	%r91, [%rd45+12];
	mad.lo.s32 	%r147, %r90, %r91, %r88;
	add.s32 	%r136, %r136, 8;
	add.s32 	%r135, %r135, -8;
	add.s64 	%rd45, %rd45, 32;
	setp.eq.s32 	%p12, %r136, 0;
	mov.u32 	%r142, %r5;
	@%p12 bra 	$L__BB24_10;
	bra.uni 	$L__BB24_9;
$L__BB24_10:
	setp.eq.s32 	%p13, %r3, 0;
	@%p13 bra 	$L__BB24_18;
	add.s32 	%r93, %r3, -1;
	setp.lt.u32 	%p14, %r93, 3;
	@%p14 bra 	$L__BB24_13;
	not.b32 	%r94, %r142;
	add.s32 	%r95, %r10, %r94;
	mul.wide.s32 	%rd21, %r95, 4;
	add.s64 	%rd22, %rd2, %rd21;
	ld.global.nc.u32 	%r96, [%rd22];
	mul.lo.s32 	%r97, %r96, %r13;
	add.s32 	%r98, %r142, %r14;
	mul.wide.u32 	%rd23, %r98, 4;
	add.s64 	%rd24, %rd1, %rd23;
	ld.global.nc.u32 	%r99, [%rd24];
	mad.lo.s32 	%r100, %r97, %r99, %r147;
	ld.global.nc.u32 	%r101, [%rd22+-4];
	mul.lo.s32 	%r102, %r101, %r13;
	cvt.u64.u32 	%rd25, %r14;
	cvt.u64.u32 	%rd26, %r142;
	add.s64 	%rd27, %rd26, %rd25;
	shl.b64 	%rd28, %rd27, 2;
	add.s64 	%rd29, %rd1, %rd28;
	ld.global.nc.u32 	%r103, [%rd29+4];
	mad.lo.s32 	%r104, %r102, %r103, %r100;
	ld.global.nc.u32 	%r105, [%rd22+-8];
	mul.lo.s32 	%r106, %r105, %r13;
	ld.global.nc.u32 	%r107, [%rd29+8];
	mad.lo.s32 	%r108, %r106, %r107, %r104;
	ld.global.nc.u32 	%r109, [%rd22+-12];
	mul.lo.s32 	%r110, %r109, %r13;
	ld.global.nc.u32 	%r111, [%rd29+12];
	mad.lo.s32 	%r147, %r110, %r111, %r108;
	add.s32 	%r142, %r142, 4;
$L__BB24_13:
	setp.eq.s32 	%p15, %r4, 0;
	@%p15 bra 	$L__BB24_18;
	setp.eq.s32 	%p16, %r4, 1;
	@%p16 bra 	$L__BB24_16;
	not.b32 	%r113, %r142;
	add.s32 	%r114, %r10, %r113;
	mul.wide.s32 	%rd30, %r114, 4;
	add.s64 	%rd31, %rd2, %rd30;
	ld.global.nc.u32 	%r115, [%rd31];
	mul.lo.s32 	%r116, %r115, %r13;
	add.s32 	%r117, %r142, %r14;
	mul.wide.u32 	%rd32, %r117, 4;
	add.s64 	%rd33, %rd1, %rd32;
	ld.global.nc.u32 	%r118, [%rd33];
	mad.lo.s32 	%r119, %r116, %r118, %r147;
	ld.global.nc.u32 	%r120, [%rd31+-4];
	mul.lo.s32 	%r121, %r120, %r13;
	cvt.u64.u32 	%rd34, %r14;
	cvt.u64.u32 	%rd35, %r142;
	add.s64 	%rd36, %rd35, %rd34;
	shl.b64 	%rd37, %rd36, 2;
	add.s64 	%rd38, %rd1, %rd37;
	ld.global.nc.u32 	%r122, [%rd38+4];
	mad.lo.s32 	%r147, %r121, %r122, %r119;
	add.s32 	%r142, %r142, 2;
$L__BB24_16:
	and.b32  	%r123, %r44, 1;
	setp.eq.b32 	%p17, %r123, 1;
	not.pred 	%p18, %p17;
	@%p18 bra 	$L__BB24_18;
	not.b32 	%r124, %r142;
	add.s32 	%r125, %r10, %r124;
	mul.wide.s32 	%rd39, %r125, 4;
	add.s64 	%rd40, %rd2, %rd39;
	ld.global.nc.u32 	%r126, [%rd40];
	mul.lo.s32 	%r127, %r126, %r13;
	add.s32 	%r128, %r142, %r14;
	mul.wide.u32 	%rd41, %r128, 4;
	add.s64 	%rd42, %rd1, %rd41;
	ld.global.nc.u32 	%r129, [%rd42];
	mad.lo.s32 	%r147, %r127, %r129, %r147;
$L__BB24_18:
	add.s32 	%r133, %r133, 1;
	setp.eq.s32 	%p19, %r133, %r43;
	@%p19 bra 	$L__BB24_5;
	bra.uni 	$L__BB24_7;
$L__BB24_19:
	mul.wide.s32 	%rd13, %r148, 4;
	add.s64 	%rd14, %rd3, %rd13;
	mov.b32 	%r52, 0;
	st.global.u32 	[%rd14], %r52;
	add.s32 	%r148, %r148, %r2;
	setp.lt.s32 	%p5, %r148, %r46;
	@%p5 bra 	$L__BB24_19;
	bra.uni 	$L__BB24_21;
$L__BB24_20:
	mul.wide.s32 	%rd11, %r148, 4;
	add.s64 	%rd12, %rd3, %rd11;
	mov.b32 	%r51, 0;
	st.global.u32 	[%rd12], %r51;
	add.s32 	%r148, %r148, %r2;
	setp.lt.s32 	%p3, %r148, %r46;
	@%p3 bra 	$L__BB24_20;
$L__BB24_21:
	ret;

}
	// .globl	_cupy_convolve1D2O_int64
.visible .entry _cupy_convolve1D2O_int64(
	.param .u64 .ptr .align 1 _cupy_convolve1D2O_int64_param_0,
	.param .u32 _cupy_convolve1D2O_int64_param_1,
	.param .u64 .ptr .align 1 _cupy_convolve1D2O_int64_param_2,
	.param .u32 _cupy_convolve1D2O_int64_param_3,
	.param .u32 _cupy_convolve1D2O_int64_param_4,
	.param .u32 _cupy_convolve1D2O_int64_param_5,
	.param .u64 .ptr .align 1 _cupy_convolve1D2O_int64_param_6,
	.param .u32 _cupy_convolve1D2O_int64_param_7
)
.maxntid 512
{
	.reg .pred 	%p<20>;
	.reg .b32 	%r<62>;
	.reg .b64 	%rd<134>;

	ld.param.u64 	%rd23, [_cupy_convolve1D2O_int64_param_0];
	ld.param.u32 	%r30, [_cupy_convolve1D2O_int64_param_1];
	ld.param.u64 	%rd24, [_cupy_convolve1D2O_int64_param_2];
	ld.param.u32 	%r31, [_cupy_convolve1D2O_int64_param_3];
	ld.param.u32 	%r32, [_cupy_convolve1D2O_int64_param_4];
	ld.param.u32 	%r33, [_cupy_convolve1D2O_int64_param_5];
	ld.param.u64 	%rd25, [_cupy_convolve1D2O_int64_param_6];
	ld.param.u32 	%r34, [_cupy_convolve1D2O_int64_param_7];
	cvta.to.global.u64 	%rd1, %rd24;
	cvta.to.global.u64 	%rd2, %rd23;
	cvta.to.global.u64 	%rd3, %rd25;
	mov.u32 	%r35, %ctaid.x;
	mov.u32 	%r36, %ntid.x;
	mov.u32 	%r37, %tid.x;
	mad.lo.s32 	%r60, %r35, %r36, %r37;
	mov.u32 	%r38, %nctaid.x;
	mul.lo.s32 	%r2, %r36, %r38;
	setp.ge.s32 	%p1, %r60, %r34;
	@%p1 bra 	$L__BB25_21;
	setp.eq.s32 	%p2, %r33, 0;
	@%p2 bra 	$L__BB25_2;
	bra.uni 	$L__BB25_20;
$L__BB25_2:
	setp.gt.s32 	%p4, %r32, 0;
	@%p4 bra 	$L__BB25_3;
	bra.uni 	$L__BB25_19;
$L__BB25_3:
	and.b32  	%r3, %r32, 7;
	and.b32  	%r4, %r32, 3;
	and.b32  	%r5, %r32, 2147483640;
	and.b32  	%r6, %r32, 1;
	neg.s32 	%r7, %r5;
	add.s64 	%rd4, %rd2, -24;
	add.s32 	%r8, %r32, -1;
$L__BB25_4:
	setp.gt.s32 	%p6, %r31, 0;
	setp.gt.s32 	%p7, %r60, -1;
	setp.lt.s32 	%p8, %r60, %r30;
	and.pred  	%p9, %p7, %p6;
	and.pred  	%p10, %p9, %p8;
	mov.b64 	%rd133, 0;
	@%p10 bra 	$L__BB25_6;
$L__BB25_5:
	mul.wide.s32 	%rd121, %r60, 8;
	add.s64 	%rd122, %rd3, %rd121;
	st.global.u64 	[%rd122], %rd133;
	add.s32 	%r60, %r60, %r2;
	setp.lt.s32 	%p19, %r60, %r34;
	@%p19 bra 	$L__BB25_4;
	bra.uni 	$L__BB25_21;
$L__BB25_6:
	add.s32 	%r11, %r60, %r31;
	add.s32 	%r12, %r60, %r32;
	mov.b64 	%rd133, 0;
	mov.b32 	%r54, 0;
	add.s32 	%r19, %r8, %r60;
$L__BB25_7:
	setp.lt.u32 	%p11, %r32, 8;
	not.b32 	%r41, %r54;
	add.s32 	%r42, %r11, %r41;
	mul.wide.s32 	%rd35, %r42, 8;
	add.s64 	%rd36, %rd2, %rd35;
	ld.global.nc.u64 	%rd7, [%rd36];
	mul.lo.s32 	%r14, %r54, %r31;
	mov.b32 	%r58, 0;
	@%p11 bra 	$L__BB25_10;
	mul.wide.u32 	%rd37, %r14, 8;
	add.s64 	%rd38, %rd1, %rd37;
	add.s64 	%rd125, %rd38, 32;
	mov.u32 	%r55, %r19;
	mov.u32 	%r56, %r7;
$L__BB25_9:
	.pragma "nounroll";
	mul.wide.s32 	%rd39, %r55, 8;
	add.s64 	%rd40, %rd4, %rd39;
	ld.global.nc.u64 	%rd41, [%rd40+24];
	mul.lo.s64 	%rd42, %rd41, %rd7;
	ld.global.nc.u64 	%rd43, [%rd125+-32];
	mad.lo.s64 	%rd44, %rd42, %rd43, %rd133;
	ld.global.nc.u64 	%rd45, [%rd40+16];
	mul.lo.s64 	%rd46, %rd45, %rd7;
	ld.global.nc.u64 	%rd47, [%rd125+-24];
	mad.lo.s64 	%rd48, %rd46, %rd47, %rd44;
	ld.global.nc.u64 	%rd49, [%rd40+8];
	mul.lo.s64 	%rd50, %rd49, %rd7;
	ld.global.nc.u64 	%rd51, [%rd125+-16];
	mad.lo.s64 	%rd52, %rd50, %rd51, %rd48;
	ld.global.nc.u64 	%rd53, [%rd40];
	mul.lo.s64 	%rd54, %rd53, %rd7;
	ld.global.nc.u64 	%rd55, [%rd125+-8];
	mad.lo.s64 	%rd56, %rd54, %rd55, %rd52;
	ld.global.nc.u64 	%rd57, [%rd40+-8];
	mul.lo.s64 	%rd58, %rd57, %rd7;
	ld.global.nc.u64 	%rd59, [%rd125];
	mad.lo.s64 	%rd60, %rd58, %rd59, %rd56;
	ld.global.nc.u64 	%rd61, [%rd40+-16];
	mul.lo.s64 	%rd62, %rd61, %rd7;
	ld.global.nc.u64 	%rd63, [%rd125+8];
	mad.lo.s64 	%rd64, %rd62, %rd63, %rd60;
	ld.global.nc.u64 	%rd65, [%rd40+-24];
	mul.lo.s64 	%rd66, %rd65, %rd7;
	ld.global.nc.u64 	%rd67, [%rd125+16];
	mad.lo.s64 	%rd68, %rd66, %rd67, %rd64;
	ld.global.nc.u64 	%rd69, [%rd40+-32];
	mul.lo.s64 	%rd70, %rd69, %rd7;
	ld.global.nc.u64 	%rd71, [%rd125+24];
	mad.lo.s64 	%rd133, %rd70, %rd71, %rd68;
	add.s32 	%r56, %r56, 8;
	add.s32 	%r55, %r55, -8;
	add.s64 	%rd125, %rd125, 64;
	setp.eq.s32 	%p12, %r56, 0;
	mov.u32 	%r58, %r5;
	@%p12 bra 	$L__BB25_10;
	bra.uni 	$L__BB25_9;
$L__BB25_10:
	setp.eq.s32 	%p13, %r3, 0;
	@%p13 bra 	$L__BB25_18;
	add.s32 	%r43, %r3, -1;
	setp.lt.u32 	%p14, %r43, 3;
	@%p14 bra 	$L__BB25_13;
	not.b32 	%r44, %r58;
	add.s32 	%r45, %r12, %r44;
	mul.wide.s32 	%rd73, %r45, 8;
	add.s64 	%rd74, %rd2, %rd73;
	ld.global.nc.u64 	%rd75, [%rd74];
	mul.lo.s64 	%rd76, %rd75, %rd7;
	add.s32 	%r46, %r58, %r14;
	mul.wide.u32 	%rd77, %r46, 8;
	add.s64 	%rd78, %rd1, %rd77;
	ld.global.nc.u64 	%rd79, [%rd78];
	mad.lo.s64 	%rd80, %rd76, %rd79, %rd133;
	ld.global.nc.u64 	%rd81, [%rd74+-8];
	mul.lo.s64 	%rd82, %rd81, %rd7;
	cvt.u64.u32 	%rd83, %r14;
	cvt.u64.u32 	%rd84, %r58;
	add.s64 	%rd85, %rd84, %rd83;
	shl.b64 	%rd86, %rd85, 3;
	add.s64 	%rd87, %rd1, %rd86;
	ld.global.nc.u64 	%rd88, [%rd87+8];
	mad.lo.s64 	%rd89, %rd82, %rd88, %rd80;
	ld.global.nc.u64 	%rd90, [%rd74+-16];
	mul.lo.s64 	%rd91, %rd90, %rd7;
	ld.global.nc.u64 	%rd92, [%rd87+16];
	mad.lo.s64 	%rd93, %rd91, %rd92, %rd89;
	ld.global.nc.u64 	%rd94, [%rd74+-24];
	mul.lo.s64 	%rd95, %rd94, %rd7;
	ld.global.nc.u64 	%rd96, [%rd87+24];
	mad.lo.s64 	%rd133, %rd95, %rd96, %rd93;
	add.s32 	%r58, %r58, 4;
$L__BB25_13:
	setp.eq.s32 	%p15, %r4, 0;
	@%p15 bra 	$L__BB25_18;
	setp.eq.s32 	%p16, %r4, 1;
	@%p16 bra 	$L__BB25_16;
	not.b32 	%r47, %r58;
	add.s32 	%r48, %r12, %r47;
	mul.wide.s32 	%rd98, %r48, 8;
	add.s64 	%rd99, %rd2, %rd98;
	ld.global.nc.u64 	%rd100, [%rd99];
	mul.lo.s64 	%rd101, %rd100, %rd7;
	add.s32 	%r49, %r58, %r14;
	mul.wide.u32 	%rd102, %r49, 8;
	add.s64 	%rd103, %rd1, %rd102;
	ld.global.nc.u64 	%rd104, [%rd103];
	mad.lo.s64 	%rd105, %rd101, %rd104, %rd133;
	ld.global.nc.u64 	%rd106, [%rd99+-8];
	mul.lo.s64 	%rd107, %rd106, %rd7;
	cvt.u64.u32 	%rd108, %r14;
	cvt.u64.u32 	%rd109, %r58;
	add.s64 	%rd110, %rd109, %rd108;
	shl.b64 	%rd111, %rd110, 3;
	add.s64 	%rd112, %rd1, %rd111;
	ld.global.nc.u64 	%rd113, [%rd112+8];
	mad.lo.s64 	%rd133, %rd107, %rd113, %rd105;
	add.s32 	%r58, %r58, 2;
$L__BB25_16:
	setp.eq.s32 	%p17, %r6, 0;
	@%p17 bra 	$L__BB25_18;
	not.b32 	%r50, %r58;
	add.s32 	%r51, %r12, %r50;
	mul.wide.s32 	%rd114, %r51, 8;
	add.s64 	%rd115, %rd2, %rd114;
	ld.global.nc.u64 	%rd116, [%rd115];
	mul.lo.s64 	%rd117, %rd116, %rd7;
	add.s32 	%r52, %r58, %r14;
	mul.wide.u32 	%rd118, %r52, 8;
	add.s64 	%rd119, %rd1, %rd118;
	ld.global.nc.u64 	%rd120, [%rd119];
	mad.lo.s64 	%rd133, %rd117, %rd120, %rd133;
$L__BB25_18:
	add.s32 	%r54, %r54, 1;
	setp.eq.s32 	%p18, %r54, %r31;
	@%p18 bra 	$L__BB25_5;
	bra.uni 	$L__BB25_7;
$L__BB25_19:
	mul.wide.s32 	%rd29, %r60, 8;
	add.s64 	%rd30, %rd3, %rd29;
	mov.b64 	%rd31, 0;
	st.global.u64 	[%rd30], %rd31;
	add.s32 	%r60, %r60, %r2;
	setp.lt.s32 	%p5, %r60, %r34;
	@%p5 bra 	$L__BB25_19;
	bra.uni 	$L__BB25_21;
$L__BB25_20:
	mul.wide.s32 	%rd26, %r60, 8;
	add.s64 	%rd27, %rd3, %rd26;
	mov.b64 	%rd28, 0;
	st.global.u64 	[%rd27], %rd28;
	add.s32 	%r60, %r60, %r2;
	setp.lt.s32 	%p3, %r60, %r34;
	@%p3 bra 	$L__BB25_20;
$L__BB25_21:
	ret;

}
	// .globl	_cupy_convolve1D2O_float32
.visible .entry _cupy_convolve1D2O_float32(
	.param .u64 .ptr .align 1 _cupy_convolve1D2O_float32_param_0,
	.param .u32 _cupy_convolve1D2O_float32_param_1,
	.param .u64 .ptr .align 1 _cupy_convolve1D2O_float32_param_2,
	.param .u32 _cupy_convolve1D2O_float32_param_3,
	.param .u32 _cupy_convolve1D2O_float32_param_4,
	.param .u32 _cupy_convolve1D2O_float32_param_5,
	.param .u64 .ptr .align 1 _cupy_convolve1D2O_float32_param_6,
	.param .u32 _cupy_convolve1D2O_float32_param_7
)
.maxntid 512
{
	.reg .pred 	%p<21>;
	.reg .b32 	%r<65>;
	.reg .b32 	%f<87>;
	.reg .b64 	%rd<46>;

	ld.param.u64 	%rd8, [_cupy_convolve1D2O_float32_param_0];
	ld.param.u64 	%rd9, [_cupy_convolve1D2O_float32_param_2];
	ld.param.u32 	%r28, [_cupy_convolve1D2O_float32_param_3];
	ld.param.u32 	%r29, [_cupy_convolve1D2O_float32_param_4];
	ld.param.u32 	%r30, [_cupy_convolve1D2O_float32_param_5];
	ld.param.u64 	%rd10, [_cupy_convolve1D2O_float32_param_6];
	ld.param.u32 	%r31, [_cupy_convolve1D2O_float32_param_7];
	cvta.to.global.u64 	%rd1, %rd9;
	cvta.to.global.u64 	%rd2, %rd8;
	cvta.to.global.u64 	%rd3, %rd10;
	mov.u32 	%r32, %ctaid.x;
	mov.u32 	%r33, %ntid.x;
	mov.u32 	%r34, %tid.x;
	mad.lo.s32 	%r63, %r32, %r33, %r34;
	mov.u32 	%r35, %nctaid.x;
	mul.lo.s32 	%r2, %r33, %r35;
	setp.ge.s32 	%p1, %r63, %r31;
	@%p1 bra 	$L__BB26_21;
	setp.eq.s32 	%p2, %r30, 0;
	@%p2 bra 	$L__BB26_2;
	bra.uni 	$L__BB26_20;
$L__BB26_2:
	setp.gt.s32 	%p4, %r29, 0;
	@%p4 bra 	$L__BB26_3;
	bra.uni 	$L__BB26_19;
$L__BB26_3:
	and.b32  	%r3, %r29, 7;
	and.b32  	%r4, %r29, 3;
	and.b32  	%r5, %r29, 2147483640;
	neg.s32 	%r6, %r5;
	add.s64 	%rd4, %rd2, -12;
$L__BB26_4:
	ld.param.u32 	%r55, [_cupy_convolve1D2O_float32_param_1];
	setp.gt.s32 	%p6, %r28, 0;
	setp.gt.s32 	%p7, %r63, -1;
	setp.lt.s32 	%p8, %r63, %r55;
	and.pred  	%p9, %p7, %p6;
	and.pred  	%p10, %p9, %p8;
	mov.f32 	%f86, 0f00000000;
	@%p10 bra 	$L__BB26_6;
$L__BB26_5:
	mul.wide.s32 	%rd43, %r63, 4;
	add.s64 	%rd44, %rd3, %rd43;
	st.global.f32 	[%rd44], %f86;
	add.s32 	%r63, %r63, %r2;
	setp.lt.s32 	%p20, %r63, %r31;
	@%p20 bra 	$L__BB26_4;
	bra.uni 	$L__BB26_21;
$L__BB26_6:
	add.s32 	%r9, %r63, %r29;
	mov.f32 	%f86, 0f00000000;
	mov.b32 	%r57, 0;
$L__BB26_7:
	setp.lt.u32 	%p11, %r29, 8;
	not.b32 	%r40, %r57;
	add.s32 	%r41, %r63, %r28;
	add.s32 	%r42, %r41, %r40;
	mul.wide.s32 	%rd15, %r42, 4;
	add.s64 	%rd16, %rd2, %rd15;
	ld.global.nc.f32 	%f3, [%rd16];
	mul.lo.s32 	%r11, %r57, %r28;
	mov.b32 	%r61, 0;
	@%p11 bra 	$L__BB26_10;
	add.s32 	%r43, %r29, %r63;
	add.s32 	%r58, %r43, -1;
	mul.wide.u32 	%rd17, %r11, 4;
	add.s64 	%rd18, %rd1, %rd17;
	add.s64 	%rd45, %rd18, 16;
	mov.u32 	%r59, %r6;
$L__BB26_9:
	.pragma "nounroll";
	mul.wide.s32 	%rd19, %r58, 4;
	add.s64 	%rd20, %rd4, %rd19;
	ld.global.nc.f32 	%f19, [%rd20+12];
	mul.f32 	%f20, %f3, %f19;
	ld.global.nc.f32 	%f21, [%rd45+-16];
	fma.rn.f32 	%f22, %f20, %f21, %f86;
	ld.global.nc.f32 	%f23, [%rd20+8];
	mul.f32 	%f24, %f3, %f23;
	ld.global.nc.f32 	%f25, [%rd45+-12];
	fma.rn.f32 	%f26, %f24, %f25, %f22;
	ld.global.nc.f32 	%f27, [%rd20+4];
	mul.f32 	%f28, %f3, %f27;
	ld.global.nc.f32 	%f29, [%rd45+-8];
	fma.rn.f32 	%f30, %f28, %f29, %f26;
	ld.global.nc.f32 	%f31, [%rd20];
	mul.f32 	%f32, %f3, %f31;
	ld.global.nc.f32 	%f33, [%rd45+-4];
	fma.rn.f32 	%f34, %f32, %f33, %f30;
	ld.global.nc.f32 	%f35, [%rd20+-4];
	mul.f32 	%f36, %f3, %f35;
	ld.global.nc.f32 	%f37, [%rd45];
	fma.rn.f32 	%f38, %f36, %f37, %f34;
	ld.global.nc.f32 	%f39, [%rd20+-8];
	mul.f32 	%f40, %f3, %f39;
	ld.global.nc.f32 	%f41, [%rd45+4];
	fma.rn.f32 	%f42, %f40, %f41, %f38;
	ld.global.nc.f32 	%f43, [%rd20+-12];
	mul.f32 	%f44, %f3, %f43;
	ld.global.nc.f32 	%f45, [%rd45+8];
	fma.rn.f32 	%f46, %f44, %f45, %f42;
	ld.global.nc.f32 	%f47, [%rd20+-16];
	mul.f32 	%f48, %f3, %f47;
	ld.global.nc.f32 	%f49, [%rd45+12];
	fma.rn.f32 	%f86, %f48, %f49, %f46;
	add.s32 	%r59, %r59, 8;
	add.s32 	%r58, %r58, -8;
	add.s64 	%rd45, %rd45, 32;
	setp.eq.s32 	%p12, %r59, 0;
	mov.u32 	%r61, %r5;
	@%p12 bra 	$L__BB26_10;
	bra.uni 	$L__BB26_9;
$L__BB26_10:
	setp.eq.s32 	%p13, %r3, 0;
	@%p13 bra 	$L__BB26_18;
	add.s32 	%r44, %r3, -1;
	setp.lt.u32 	%p14, %r44, 3;
	@%p14 bra 	$L__BB26_13;
	not.b32 	%r45, %r61;
	add.s32 	%r46, %r9, %r45;
	mul.wide.s32 	%rd21, %r46, 4;
	add.s64 	%rd22, %rd2, %rd21;
	ld.global.nc.f32 	%f51, [%rd22];
	mul.f32 	%f52, %f3, %f51;
	add.s32 	%r47, %r61, %r11;
	mul.wide.u32 	%rd23, %r47, 4;
	add.s64 	%rd24, %rd1, %rd23;
	ld.global.nc.f32 	%f53, [%rd24];
	fma.rn.f32 	%f54, %f52, %f53, %f86;
	ld.global.nc.f32 	%f55, [%rd22+-4];
	mul.f32 	%f56, %f3, %f55;
	cvt.u64.u32 	%rd25, %r11;
	cvt.u64.u32 	%rd26, %r61;
	add.s64 	%rd27, %rd26, %rd25;
	shl.b64 	%rd28, %rd27, 2;
	add.s64 	%rd29, %rd1, %rd28;
	ld.global.nc.f32 	%f57, [%rd29+4];
	fma.rn.f32 	%f58, %f56, %f57, %f54;
	ld.global.nc.f32 	%f59, [%rd22+-8];
	mul.f32 	%f60, %f3, %f59;
	ld.global.nc.f32 	%f61, [%rd29+8];
	fma.rn.f32 	%f62, %f60, %f61, %f58;
	ld.global.nc.f32 	%f63, [%rd22+-12];
	mul.f32 	%f64, %f3, %f63;
	ld.global.nc.f32 	%f65, [%rd29+12];
	fma.rn.f32 	%f86, %f64, %f65, %f62;
	add.s32 	%r61, %r61, 4;
$L__BB26_13:
	setp.eq.s32 	%p15, %r4, 0;
	@%p15 bra 	$L__BB26_18;
	setp.eq.s32 	%p16, %r4, 1;
	@%p16 bra 	$L__BB26_16;
	not.b32 	%r48, %r61;
	add.s32 	%r49, %r9, %r48;
	mul.wide.s32 	%rd30, %r49, 4;
	add.s64 	%rd31, %rd2, %rd30;
	ld.global.nc.f32 	%f67, [%rd31];
	mul.f32 	%f68, %f3, %f67;
	add.s32 	%r50, %r61, %r11;
	mul.wide.u32 	%rd32, %r50, 4;
	add.s64 	%rd33, %rd1, %rd32;
	ld.global.nc.f32 	%f69, [%rd33];
	fma.rn.f32 	%f70, %f68, %f69, %f86;
	ld.global.nc.f32 	%f71, [%rd31+-4];
	mul.f32 	%f72, %f3, %f71;
	cvt.u64.u32 	%rd34, %r11;
	cvt.u64.u32 	%rd35, %r61;
	add.s64 	%rd36, %rd35, %rd34;
	shl.b64 	%rd37, %rd36, 2;
	add.s64 	%rd38, %rd1, %rd37;
	ld.global.nc.f32 	%f73, [%rd38+4];
	fma.rn.f32 	%f86, %f72, %f73, %f70;
	add.s32 	%r61, %r61, 2;
$L__BB26_16:
	and.b32  	%r51, %r29, 1;
	setp.eq.b32 	%p17, %r51, 1;
	not.pred 	%p18, %p17;
	@%p18 bra 	$L__BB26_18;
	not.b32 	%r52, %r61;
	add.s32 	%r53, %r9, %r52;
	mul.wide.s32 	%rd39, %r53, 4;
	add.s64 	%rd40, %rd2, %rd39;
	ld.global.nc.f32 	%f74, [%rd40];
	mul.f32 	%f75, %f3, %f74;
	add.s32 	%r54, %r61, %r11;
	mul.wide.u32 	%rd41, %r54, 4;
	add.s64 	%rd42, %rd1, %rd41;
	ld.global.nc.f32 	%f76, [%rd42];
	fma.rn.f32 	%f86, %f75, %f76, %f86;
$L__BB26_18:
	add.s32 	%r57, %r57, 1;
	setp.eq.s32 	%p19, %r57, %r28;
	@%p19 bra 	$L__BB26_5;
	bra.uni 	$L__BB26_7;
$L__BB26_19:
	mul.wide.s32 	%rd13, %r63, 4;
	add.s64 	%rd14, %rd3, %rd13;
	mov.b32 	%r37, 0;
	st.global.u32 	[%rd14], %r37;
	add.s32 	%r63, %r63, %r2;
	setp.lt.s32 	%p5, %r63, %r31;
	@%p5 bra 	$L__BB26_19;
	bra.uni 	$L__BB26_21;
$L__BB26_20:
	mul.wide.s32 	%rd11, %r63, 4;
	add.s64 	%rd12, %rd3, %rd11;
	mov.b32 	%r36, 0;
	st.global.u32 	[%rd12], %r36;
	add.s32 	%r63, %r63, %r2;
	setp.lt.s32 	%p3, %r63, %r31;
	@%p3 bra 	$L__BB26_20;
$L__BB26_21:
	ret;

}
	// .globl	_cupy_convolve1D2O_float64
.visible .entry _cupy_convolve1D2O_float64(
	.param .u64 .ptr .align 1 _cupy_convolve1D2O_float64_param_0,
	.param .u32 _cupy_convolve1D2O_float64_param_1,
	.param .u64 .ptr .align 1 _cupy_convolve1D2O_float64_param_2,
	.param .u32 _cupy_convolve1D2O_float64_param_3,
	.param .u32 _cupy_convolve1D2O_float64_param_4,
	.param .u32 _cupy_convolve1D2O_float64_param_5,
	.param .u64 .ptr .align 1 _cupy_convolve1D2O_float64_param_6,
	.param .u32 _cupy_convolve1D2O_float64_param_7
)
.maxntid 512
{
	.reg .pred 	%p<20>;
	.reg .b32 	%r<62>;
	.reg .b64 	%rd<48>;
	.reg .b64 	%fd<87>;

	ld.param.u64 	%rd8, [_cupy_convolve1D2O_float64_param_0];
	ld.param.u32 	%r30, [_cupy_convolve1D2O_float64_param_1];
	ld.param.u64 	%rd9, [_cupy_convolve1D2O_float64_param_2];
	ld.param.u32 	%r31, [_cupy_convolve1D2O_float64_param_3];
	ld.param.u32 	%r32, [_cupy_convolve1D2O_float64_param_4];
	ld.param.u32 	%r33, [_cupy_convolve1D2O_float64_param_5];
	ld.param.u64 	%rd10, [_cupy_convolve1D2O_float64_param_6];
	ld.param.u32 	%r34, [_cupy_convolve1D2O_float64_param_7];
	cvta.to.global.u64 	%rd1, %rd9;
	cvta.to.global.u64 	%rd2, %rd8;
	cvta.to.global.u64 	%rd3, %rd10;
	mov.u32 	%r35, %ctaid.x;
	mov.u32 	%r36, %ntid.x;
	mov.u32 	%r37, %tid.x;
	mad.lo.s32 	%r60, %r35, %r36, %r37;
	mov.u32 	%r38, %nctaid.x;
	mul.lo.s32 	%r2, %r36, %r38;
	setp.ge.s32 	%p1, %r60, %r34;
	@%p1 bra 	$L__BB27_21;
	setp.eq.s32 	%p2, %r33, 0;
	@%p2 bra 	$L__BB27_2;
	bra.uni 	$L__BB27_20;
$L__BB27_2:
	setp.gt.s32 	%p4, %r32, 0;
	@%p4 bra 	$L__BB27_3;
	bra.uni 	$L__BB27_19;
$L__BB27_3:
	and.b32  	%r3, %r32, 7;
	and.b32  	%r4, %r32, 3;
	and.b32  	%r5, %r32, 2147483640;
	and.b32  	%r6, %r32, 1;
	neg.s32 	%r7, %r5;
	add.s64 	%rd4, %rd2, -24;
	add.s32 	%r8, %r32, -1;
$L__BB27_4:
	setp.gt.s32 	%p6, %r31, 0;
	setp.gt.s32 	%p7, %r60, -1;
	setp.lt.s32 	%p8, %r60, %r30;
	and.pred  	%p9, %p7, %p6;
	and.pred  	%p10, %p9, %p8;
	mov.f64 	%fd86, 0d0000000000000000;
	@%p10 bra 	$L__BB27_6;
$L__BB27_5:
	mul.wide.s32 	%rd45, %r60, 8;
	add.s64 	%rd46, %rd3, %rd45;
	st.global.f64 	[%rd46], %fd86;
	add.s32 	%r60, %r60, %r2;
	setp.lt.s32 	%p19, %r60, %r34;
	@%p19 bra 	$L__BB27_4;
	bra.uni 	$L__BB27_21;
$L__BB27_6:
	add.s32 	%r11, %r60, %r31;
	add.s32 	%r12, %r60, %r32;
	mov.f64 	%fd86, 0d0000000000000000;
	mov.b32 	%r54, 0;
	add.s32 	%r19, %r8, %r60;
$L__BB27_7:
	setp.lt.u32 	%p11, %r32, 8;
	not.b32 	%r41, %r54;
	add.s32 	%r42, %r11, %r41;
	mul.wide.s32 	%rd17, %r42, 8;
	add.s64 	%rd18, %rd2, %rd17;
	ld.global.nc.f64 	%fd3, [%rd18];
	mul.lo.s32 	%r14, %r54, %r31;
	mov.b32 	%r58, 0;
	@%p11 bra 	$L__BB27_10;
	mul.wide.u32 	%rd19, %r14, 8;
	add.s64 	%rd20, %rd1, %rd19;
	add.s64 	%rd47, %rd20, 32;
	mov.u32 	%r55, %r19;
	mov.u32 	%r56, %r7;
$L__BB27_9:
	.pragma "nounroll";
	mul.wide.s32 	%rd21, %r55, 8;
	add.s64 	%rd22, %rd4, %rd21;
	ld.global.nc.f64 	%fd19, [%rd22+24];
	mul.f64 	%fd20, %fd3, %fd19;
	ld.global.nc.f64 	%fd21, [%rd47+-32];
	fma.rn.f64 	%fd22, %fd20, %fd21, %fd86;
	ld.global.nc.f64 	%fd23, [%rd22+16];
	mul.f64 	%fd24, %fd3, %fd23;
	ld.global.nc.f64 	%fd25, [%rd47+-24];
	fma.rn.f64 	%fd26, %fd24, %fd25, %fd22;
	ld.global.nc.f64 	%fd27, [%rd22+8];
	mul.f64 	%fd28, %fd3, %fd27;
	ld.global.nc.f64 	%fd29, [%rd47+-16];
	fma.rn.f64 	%fd30, %fd28, %fd29, %fd26;
	ld.global.nc.f64 	%fd31, [%rd22];
	mul.f64 	%fd32, %fd3, %fd31;
	ld.global.nc.f64 	%fd33, [%rd47+-8];
	fma.rn.f64 	%fd34, %fd32, %fd33, %fd30;
	ld.global.nc.f64 	%fd35, [%rd22+-8];
	mul.f64 	%fd36, %fd3, %fd35;
	ld.global.nc.f64 	%fd37, [%rd47];
	fma.rn.f64 	%fd38, %fd36, %fd37, %fd34;
	ld.global.nc.f64 	%fd39, [%rd22+-16];
	mul.f64 	%fd40, %fd3, %fd39;
	ld.global.nc.f64 	%fd41, [%rd47+8];
	fma.rn.f64 	%fd42, %fd40, %fd41, %fd38;
	ld.global.nc.f64 	%fd43, [%rd22+-24];
	mul.f64 	%fd44, %fd3, %fd43;
	ld.global.nc.f64 	%fd45, [%rd47+16];
	fma.rn.f64 	%fd46, %fd44, %fd45, %fd42;
	ld.global.nc.f64 	%fd47, [%rd22+-32];
	mul.f64 	%fd48, %fd3, %fd47;
	ld.global.nc.f64 	%fd49, [%rd47+24];
	fma.rn.f64 	%fd86, %fd48, %fd49, %fd46;
	add.s32 	%r56, %r56, 8;
	add.s32 	%r55, %r55, -8;
	add.s64 	%rd47, %rd47, 64;
	setp.eq.s32 	%p12, %r56, 0;
	mov.u32 	%r58, %r5;
	@%p12 bra 	$L__BB27_10;
	bra.uni 	$L__BB27_9;
$L__BB27_10:
	setp.eq.s32 	%p13, %r3, 0;
	@%p13 bra 	$L__BB27_18;
	add.s32 	%r43, %r3, -1;
	setp.lt.u32 	%p14, %r43, 3;
	@%p14 bra 	$L__BB27_13;
	not.b32 	%r44, %r58;
	add.s32 	%r45, %r12, %r44;
	mul.wide.s32 	%rd23, %r45, 8;
	add.s64 	%rd24, %rd2, %rd23;
	ld.global.nc.f64 	%fd51, [%rd24];
	mul.f64 	%fd52, %fd3, %fd51;
	add.s32 	%r46, %r58, %r14;
	mul.wide.u32 	%rd25, %r46, 8;
	add.s64 	%rd26, %rd1, %rd25;
	ld.global.nc.f64 	%fd53, [%rd26];
	fma.rn.f64 	%fd54, %fd52, %fd53, %fd86;
	ld.global.nc.f64 	%fd55, [%rd24+-8];
	mul.f64 	%fd56, %fd3, %fd55;
	cvt.u64.u32 	%rd27, %r14;
	cvt.u64.u32 	%rd28, %r58;
	add.s64 	%rd29, %rd28, %rd27;
	shl.b64 	%rd30, %rd29, 3;
	add.s64 	%rd31, %rd1, %rd30;
	ld.global.nc.f64 	%fd57, [%rd31+8];
	fma.rn.f64 	%fd58, %fd56, %fd57, %fd54;
	ld.global.nc.f64 	%fd59, [%rd24+-16];
	mul.f64 	%fd60, %fd3, %fd59;
	ld.global.nc.f64 	%fd61, [%rd31+16];
	fma.rn.f64 	%fd62, %fd60, %fd61, %fd58;
	ld.global.nc.f64 	%fd63, [%rd24+-24];
	mul.f64 	%fd64, %fd3, %fd63;
	ld.global.nc.f64 	%fd65, [%rd31+24];
	fma.rn.f64 	%fd86, %fd64, %fd65, %fd62;
	add.s32 	%r58, %r58, 4;
$L__BB27_13:
	setp.eq.s32 	%p15, %r4, 0;
	@%p15 bra 	$L__BB27_18;
	setp.eq.s32 	%p16, %r4, 1;
	@%p16 bra 	$L__BB27_16;
	not.b32 	%r47, %r58;
	add.s32 	%r48, %r12, %r47;
	mul.wide.s32 	%rd32, %r48, 8;
	add.s64 	%rd33, %rd2, %rd32;
	ld.global.nc.f64 	%fd67, [%rd33];
	mul.f64 	%fd68, %fd3, %fd67;
	add.s32 	%r49, %r58, %r14;
	mul.wide.u32 	%rd34, %r49, 8;
	add.s64 	%rd35, %rd1, %rd34;
	ld.global.nc.f64 	%fd69, [%rd35];
	fma.rn.f64 	%fd70, %fd68, %fd69, %fd86;
	ld.global.nc.f64 	%fd71, [%rd33+-8];
	mul.f64 	%fd72, %fd3, %fd71;
	cvt.u64.u32 	%rd36, %r14;
	cvt.u64.u32 	%rd37, %r58;
	add.s64 	%rd38, %rd37, %rd36;
	shl.b64 	%rd39, %rd38, 3;
	add.s64 	%rd40, %rd1, %rd39;
	ld.global.nc.f64 	%fd73, [%rd40+8];
	fma.rn.f64 	%fd86, %fd72, %fd73, %fd70;
	add.s32 	%r58, %r58, 2;
$L__BB27_16:
	setp.eq.s32 	%p17, %r6, 0;
	@%p17 bra 	$L__BB27_18;
	not.b32 	%r50, %r58;
	add.s32 	%r51, %r12, %r50;
	mul.wide.s32 	%rd41, %r51, 8;
	add.s64 	%rd42, %rd2, %rd41;
	ld.global.nc.f64 	%fd74, [%rd42];
	mul.f64 	%fd75, %fd3, %fd74;
	add.s32 	%r52, %r58, %r14;
	mul.wide.u32 	%rd43, %r52, 8;
	add.s64 	%rd44, %rd1, %rd43;
	ld.global.nc.f64 	%fd76, [%rd44];
	fma.rn.f64 	%fd86, %fd75, %fd76, %fd86;
$L__BB27_18:
	add.s32 	%r54, %r54, 1;
	setp.eq.s32 	%p18, %r54, %r31;
	@%p18 bra 	$L__BB27_5;
	bra.uni 	$L__BB27_7;
$L__BB27_19:
	mul.wide.s32 	%rd14, %r60, 8;
	add.s64 	%rd15, %rd3, %rd14;
	mov.b64 	%rd16, 0;
	st.global.u64 	[%rd15], %rd16;
	add.s32 	%r60, %r60, %r2;
	setp.lt.s32 	%p5, %r60, %r34;
	@%p5 bra 	$L__BB27_19;
	bra.uni 	$L__BB27_21;
$L__BB27_20:
	mul.wide.s32 	%rd11, %r60, 8;
	add.s64 	%rd12, %rd3, %rd11;
	mov.b64 	%rd13, 0;
	st.global.u64 	[%rd12], %rd13;
	add.s32 	%r60, %r60, %r2;
	setp.lt.s32 	%p3, %r60, %r34;
	@%p3 bra 	$L__BB27_20;
$L__BB27_21:
	ret;

}
	// .globl	_cupy_convolve1D2O_complex64
.visible .entry _cupy_convolve1D2O_complex64(
	.param .u64 .ptr .align 1 _cupy_convolve1D2O_complex64_param_0,
	.param .u32 _cupy_convolve1D2O_complex64_param_1,
	.param .u64 .ptr .align 1 _cupy_convolve1D2O_complex64_param_2,
	.param .u32 _cupy_convolve1D2O_complex64_param_3,
	.param .u32 _cupy_convolve1D2O_complex64_param_4,
	.param .u32 _cupy_convolve1D2O_complex64_param_5,
	.param .u64 .ptr .align 1 _cupy_convolve1D2O_complex64_param_6,
	.param .u32 _cupy_convolve1D2O_complex64_param_7
)
.maxntid 512
{
	.reg .pred 	%p<18>;
	.reg .b32 	%r<54>;
	.reg .b32 	%f<153>;
	.reg .b64 	%rd<37>;

	ld.param.u64 	%rd8, [_cupy_convolve1D2O_complex64_param_0];
	ld.param.u32 	%r27, [_cupy_convolve1D2O_complex64_param_1];
	ld.param.u64 	%rd9, [_cupy_convolve1D2O_complex64_param_2];
	ld.param.u32 	%r28, [_cupy_convolve1D2O_complex64_param_3];
	ld.param.u32 	%r29, [_cupy_convolve1D2O_complex64_param_4];
	ld.param.u32 	%r30, [_cupy_convolve1D2O_complex64_param_5];
	ld.param.u64 	%rd10, [_cupy_convolve1D2O_complex64_param_6];
	ld.param.u32 	%r31, [_cupy_convolve1D2O_complex64_param_7];
	cvta.to.global.u64 	%rd1, %rd9;
	cvta.to.global.u64 	%rd2, %rd8;
	cvta.to.global.u64 	%rd3, %rd10;
	mov.u32 	%r32, %ctaid.x;
	mov.u32 	%r33, %ntid.x;
	mov.u32 	%r34, %tid.x;
	mad.lo.s32 	%r52, %r32, %r33, %r34;
	mov.u32 	%r35, %nctaid.x;
	mul.lo.s32 	%r2, %r33, %r35;
	setp.ge.s32 	%p1, %r52, %r31;
	@%p1 bra 	$L__BB28_18;
	setp.eq.s32 	%p2, %r30, 0;
	@%p2 bra 	$L__BB28_2;
	bra.uni 	$L__BB28_17;
$L__BB28_2:
	setp.gt.s32 	%p4, %r29, 0;
	@%p4 bra 	$L__BB28_3;
	bra.uni 	$L__BB28_16;
$L__BB28_3:
	and.b32  	%r3, %r29, 3;
	and.b32  	%r4, %r29, 2147483644;
	and.b32  	%r5, %r29, 1;
	neg.s32 	%r6, %r4;
	add.s64 	%rd4, %rd2, -8;
	add.s32 	%r7, %r29, -1;
$L__BB28_4:
	setp.gt.s32 	%p6, %r28, 0;
	setp.gt.s32 	%p7, %r52, -1;
	setp.lt.s32 	%p8, %r52, %r27;
	and.pred  	%p9, %p7, %p6;
	and.pred  	%p10, %p9, %p8;
	mov.f32 	%f151, 0f00000000;
	mov.f32 	%f152, %f151;
	@%p10 bra 	$L__BB28_6;
$L__BB28_5:
	mul.wide.s32 	%rd34, %r52, 8;
	add.s64 	%rd35, %rd3, %rd34;
	st.global.v2.f32 	[%rd35], {%f151, %f152};
	add.s32 	%r52, %r52, %r2;
	setp.lt.s32 	%p17, %r52, %r31;
	@%p17 bra 	$L__BB28_4;
	bra.uni 	$L__BB28_18;
$L__BB28_6:
	add.s32 	%r10, %r52, %r28;
	add.s32 	%r11, %r52, %r29;
	mov.f32 	%f152, 0f00000000;
	mov.b32 	%r47, 0;
	add.s32 	%r18, %r7, %r52;
	mov.f32 	%f151, %f152;
$L__BB28_7:
	setp.lt.u32 	%p11, %r29, 4;
	not.b32 	%r38, %r47;
	add.s32 	%r39, %r10, %r38;
	mul.wide.s32 	%rd15, %r39, 8;
	add.s64 	%rd16, %rd2, %rd15;
	ld.global.nc.v2.f32 	{%f5, %f6}, [%rd16];
	mul.lo.s32 	%r13, %r47, %r28;
	mov.b32 	%r51, 0;
	@%p11 bra 	$L__BB28_10;
	mul.wide.u32 	%rd17, %r13, 8;
	add.s64 	%rd18, %rd1, %rd17;
	add.s64 	%rd36, %rd18, 16;
	mov.u32 	%r48, %r18;
	mov.u32 	%r49, %r6;
$L__BB28_9:
	.pragma "nounroll";
	mul.wide.s32 	%rd19, %r48, 8;
	add.s64 	%rd20, %rd4, %rd19;
	ld.global.nc.v2.f32 	{%f30, %f31}, [%rd20+8];
	mul.f32 	%f32, %f5, %f30;
	mul.f32 	%f33, %f6, %f31;
	sub.f32 	%f34, %f32, %f33;
	mul.f32 	%f35, %f6, %f30;
	fma.rn.f32 	%f36, %f31, %f5, %f35;
	ld.global.nc.v2.f32 	{%f37, %f38}, [%rd36+-16];
	mul.f32 	%f39, %f34, %f37;
	mul.f32 	%f40, %f36, %f38;
	sub.f32 	%f41, %f39, %f40;
	mul.f32 	%f42, %f36, %f37;
	fma.rn.f32 	%f43, %f34, %f38, %f42;
	add.f32 	%f44, %f151, %f41;
	add.f32 	%f45, %f152, %f43;
	ld.global.nc.v2.f32 	{%f46, %f47}, [%rd20];
	mul.f32 	%f48, %f5, %f46;
	mul.f32 	%f49, %f6, %f47;
	sub.f32 	%f50, %f48, %f49;
	mul.f32 	%f51, %f6, %f46;
	fma.rn.f32 	%f52, %f47, %f5, %f51;
	ld.global.nc.v2.f32 	{%f53, %f54}, [%rd36+-8];
	mul.f32 	%f55, %f50, %f53;
	mul.f32 	%f56, %f52, %f54;
	sub.f32 	%f57, %f55, %f56;
	mul.f32 	%f58, %f52, %f53;
	fma.rn.f32 	%f59, %f50, %f54, %f58;
	add.f32 	%f60, %f44, %f57;
	add.f32 	%f61, %f45, %f59;
	ld.global.nc.v2.f32 	{%f62, %f63}, [%rd20+-8];
	mul.f32 	%f64, %f5, %f62;
	mul.f32 	%f65, %f6, %f63;
	sub.f32 	%f66, %f64, %f65;
	mul.f32 	%f67, %f6, %f62;
	fma.rn.f32 	%f68, %f63, %f5, %f67;
	ld.global.nc.v2.f32 	{%f69, %f70}, [%rd36];
	mul.f32 	%f71, %f66, %f69;
	mul.f32 	%f72, %f68, %f70;
	sub.f32 	%f73, %f71, %f72;
	mul.f32 	%f74, %f68, %f69;
	fma.rn.f32 	%f75, %f66, %f70, %f74;
	add.f32 	%f76, %f60, %f73;
	add.f32 	%f77, %f61, %f75;
	ld.global.nc.v2.f32 	{%f78, %f79}, [%rd20+-16];
	mul.f32 	%f80, %f5, %f78;
	mul.f32 	%f81, %f6, %f79;
	sub.f32 	%f82, %f80, %f81;
	mul.f32 	%f83, %f6, %f78;
	fma.rn.f32 	%f84, %f79, %f5, %f83;
	ld.global.nc.v2.f32 	{%f85, %f86}, [%rd36+8];
	mul.f32 	%f87, %f82, %f85;
	mul.f32 	%f88, %f84, %f86;
	sub.f32 	%f89, %f87, %f88;
	mul.f32 	%f90, %f84, %f85;
	fma.rn.f32 	%f91, %f82, %f86, %f90;
	add.f32 	%f151, %f76, %f89;
	add.f32 	%f152, %f77, %f91;
	add.s32 	%r49, %r49, 4;
	add.s32 	%r48, %r48, -4;
	add.s64 	%rd36, %rd36, 32;
	setp.eq.s32 	%p12, %r49, 0;
	mov.u32 	%r51, %r4;
	@%p12 bra 	$L__BB28_10;
	bra.uni 	$L__BB28_9;
$L__BB28_10:
	setp.eq.s32 	%p13, %r3, 0;
	@%p13 bra 	$L__BB28_15;
	setp.eq.s32 	%p14, %r3, 1;
	@%p14 bra 	$L__BB28_13;
	not.b32 	%r40, %r51;
	add.s32 	%r41, %r11, %r40;
	mul.wide.s32 	%rd21, %r41, 8;
	add.s64 	%rd22, %rd2, %rd21;
	ld.global.nc.v2.f32 	{%f93, %f94}, [%rd22];
	mul.f32 	%f95, %f5, %f93;
	mul.f32 	%f96, %f6, %f94;
	sub.f32 	%f97, %f95, %f96;
	mul.f32 	%f98, %f6, %f93;
	fma.rn.f32 	%f99, %f94, %f5, %f98;
	add.s32 	%r42, %r51, %r13;
	mul.wide.u32 	%rd23, %r42, 8;
	add.s64 	%rd24, %rd1, %rd23;
	ld.global.nc.v2.f32 	{%f100, %f101}, [%rd24];
	mul.f32 	%f102, %f97, %f100;
	mul.f32 	%f103, %f99, %f101;
	sub.f32 	%f104, %f102, %f103;
	mul.f32 	%f105, %f99, %f100;
	fma.rn.f32 	%f106, %f97, %f101, %f105;
	add.f32 	%f107, %f151, %f104;
	add.f32 	%f108, %f152, %f106;
	ld.global.nc.v2.f32 	{%f109, %f110}, [%rd22+-8];
	mul.f32 	%f111, %f5, %f109;
	mul.f32 	%f112, %f6, %f110;
	sub.f32 	%f113, %f111, %f112;
	mul.f32 	%f114, %f6, %f109;
	fma.rn.f32 	%f115, %f110, %f5, %f114;
	cvt.u64.u32 	%rd25, %r13;
	cvt.u64.u32 	%rd26, %r51;
	add.s64 	%rd27, %rd26, %rd25;
	shl.b64 	%rd28, %rd27, 3;
	add.s64 	%rd29, %rd1, %rd28;
	ld.global.nc.v2.f32 	{%f116, %f117}, [%rd29+8];
	mul.f32 	%f118, %f113, %f116;
	mul.f32 	%f119, %f115, %f117;
	sub.f32 	%f120, %f118, %f119;
	mul.f32 	%f121, %f115, %f116;
	fma.rn.f32 	%f122, %f113, %f117, %f121;
	add.f32 	%f151, %f107, %f120;
	add.f32 	%f152, %f108, %f122;
	add.s32 	%r51, %r51, 2;
$L__BB28_13:
	setp.eq.s32 	%p15, %r5, 0;
	@%p15 bra 	$L__BB28_15;
	not.b32 	%r43, %r51;
	add.s32 	%r44, %r11, %r43;
	mul.wide.s32 	%rd30, %r44, 8;
	add.s64 	%rd31, %rd2, %rd30;
	ld.global.nc.v2.f32 	{%f123, %f124}, [%rd31];
	mul.f32 	%f125, %f5, %f123;
	mul.f32 	%f126, %f6, %f124;
	sub.f32 	%f127, %f125, %f126;
	mul.f32 	%f128, %f6, %f123;
	fma.rn.f32 	%f129, %f124, %f5, %f128;
	add.s32 	%r45, %r51, %r13;
	mul.wide.u32 	%rd32, %r45, 8;
	add.s64 	%rd33, %rd1, %rd32;
	ld.global.nc.v2.f32 	{%f130, %f131}, [%rd33];
	mul.f32 	%f132, %f127, %f130;
	mul.f32 	%f133, %f129, %f131;
	sub.f32 	%f134, %f132, %f133;
	mul.f32 	%f135, %f129, %f130;
	fma.rn.f32 	%f136, %f127, %f131, %f135;
	add.f32 	%f151, %f151, %f134;
	add.f32 	%f152, %f152, %f136;
$L__BB28_15:
	add.s32 	%r47, %r47, 1;
	setp.eq.s32 	%p16, %r47, %r28;
	@%p16 bra 	$L__BB28_5;
	bra.uni 	$L__BB28_7;
$L__BB28_16:
	mul.wide.s32 	%rd13, %r52, 8;
	add.s64 	%rd14, %rd3, %rd13;
	mov.f32 	%f26, 0f00000000;
	st.global.v2.f32 	[%rd14], {%f26, %f26};
	add.s32 	%r52, %r52, %r2;
	setp.lt.s32 	%p5, %r52, %r31;
	@%p5 bra 	$L__BB28_16;
	bra.uni 	$L__BB28_18;
$L__BB28_17:
	mul.wide.s32 	%rd11, %r52, 8;
	add.s64 	%rd12, %rd3, %rd11;
	mov.f32 	%f25, 0f00000000;
	st.global.v2.f32 	[%rd12], {%f25, %f25};
	add.s32 	%r52, %r52, %r2;
	setp.lt.s32 	%p3, %r52, %r31;
	@%p3 bra 	$L__BB28_17;
$L__BB28_18:
	ret;

}
	// .globl	_cupy_convolve1D2O_complex128
.visible .entry _cupy_convolve1D2O_complex128(
	.param .u64 .ptr .align 1 _cupy_convolve1D2O_complex128_param_0,
	.param .u32 _cupy_convolve1D2O_complex128_param_1,
	.param .u64 .ptr .align 1 _cupy_convolve1D2O_complex128_param_2,
	.param .u32 _cupy_convolve1D2O_complex128_param_3,
	.param .u32 _cupy_convolve1D2O_complex128_param_4,
	.param .u32 _cupy_convolve1D2O_complex128_param_5,
	.param .u64 .ptr .align 1 _cupy_convolve1D2O_complex128_param_6,
	.param .u32 _cupy_convolve1D2O_complex128_param_7
)
.maxntid 512
{
	.reg .pred 	%p<19>;
	.reg .b32 	%r<57>;
	.reg .b64 	%rd<38>;
	.reg .b64 	%fd<153>;

	ld.param.u64 	%rd8, [_cupy_convolve1D2O_complex128_param_0];
	ld.param.u64 	%rd9, [_cupy_convolve1D2O_complex128_param_2];
	ld.param.u32 	%r23, [_cupy_convolve1D2O_complex128_param_3];
	ld.param.u32 	%r24, [_cupy_convolve1D2O_complex128_param_4];
	ld.param.u32 	%r25, [_cupy_convolve1D2O_complex128_param_5];
	ld.param.u64 	%rd7, [_cupy_convolve1D2O_complex128_param_6];
	ld.param.u32 	%r26, [_cupy_convolve1D2O_complex128_param_7];
	cvta.to.global.u64 	%rd1, %rd9;
	cvta.to.global.u64 	%rd2, %rd8;
	cvta.to.global.u64 	%rd3, %rd7;
	mov.u32 	%r27, %ctaid.x;
	mov.u32 	%r28, %ntid.x;
	mov.u32 	%r29, %tid.x;
	mad.lo.s32 	%r55, %r27, %r28, %r29;
	mov.u32 	%r30, %nctaid.x;
	mul.lo.s32 	%r2, %r28, %r30;
	setp.ge.s32 	%p1, %r55, %r26;
	@%p1 bra 	$L__BB29_18;
	setp.eq.s32 	%p2, %r25, 0;
	@%p2 bra 	$L__BB29_2;
	bra.uni 	$L__BB29_17;
$L__BB29_2:
	setp.gt.s32 	%p4, %r24, 0;
	@%p4 bra 	$L__BB29_3;
	bra.uni 	$L__BB29_16;
$L__BB29_3:
	and.b32  	%r3, %r24, 2147483644;
$L__BB29_4:
	ld.param.u32 	%r48, [_cupy_convolve1D2O_complex128_param_1];
	setp.gt.s32 	%p6, %r23, 0;
	setp.gt.s32 	%p7, %r55, -1;
	setp.lt.s32 	%p8, %r55, %r48;
	and.pred  	%p9, %p7, %p6;
	and.pred  	%p10, %p9, %p8;
	mov.f64 	%fd151, 0d0000000000000000;
	mov.f64 	%fd152, %fd151;
	@%p10 bra 	$L__BB29_6;
$L__BB29_5:
	ld.param.u64 	%rd36, [_cupy_convolve1D2O_complex128_param_6];
	cvta.to.global.u64 	%rd33, %rd36;
	mul.wide.s32 	%rd34, %r55, 16;
	add.s64 	%rd35, %rd33, %rd34;
	st.global.v2.f64 	[%rd35], {%fd151, %fd152};
	add.s32 	%r55, %r55, %r2;
	setp.lt.s32 	%p18, %r55, %r26;
	@%p18 bra 	$L__BB29_4;
	bra.uni 	$L__BB29_18;
$L__BB29_6:
	mov.f64 	%fd152, 0d0000000000000000;
	mov.b32 	%r50, 0;
	add.s32 	%r34, %r55, %r23;
	mov.f64 	%fd151, %fd152;
$L__BB29_7:
	setp.lt.u32 	%p11, %r24, 4;
	not.b32 	%r33, %r50;
	add.s32 	%r35, %r34, %r33;
	mul.wide.s32 	%rd14, %r35, 16;
	add.s64 	%rd15, %rd2, %rd14;
	ld.global.nc.v2.f64 	{%fd5, %fd6}, [%rd15];
	mul.lo.s32 	%r7, %r50, %r23;
	mov.b32 	%r54, 0;
	@%p11 bra 	$L__BB29_10;
	and.b32  	%r36, %r24, 2147483644;
	neg.s32 	%r52, %r36;
	add.s32 	%r37, %r24, %r55;
	add.s32 	%r51, %r37, -1;
	mul.wide.u32 	%rd16, %r7, 16;
	add.s64 	%rd17, %rd1, %rd16;
	add.s64 	%rd37, %rd17, 32;
$L__BB29_9:
	.pragma "nounroll";
	mul.wide.s32 	%rd18, %r51, 16;
	add.s64 	%rd19, %rd2, %rd18;
	ld.global.nc.v2.f64 	{%fd30, %fd31}, [%rd19];
	mul.f64 	%fd32, %fd5, %fd30;
	mul.f64 	%fd33, %fd6, %fd31;
	sub.f64 	%fd34, %fd32, %fd33;
	mul.f64 	%fd35, %fd6, %fd30;
	fma.rn.f64 	%fd36, %fd31, %fd5, %fd35;
	ld.global.nc.v2.f64 	{%fd37, %fd38}, [%rd37+-32];
	mul.f64 	%fd39, %fd34, %fd37;
	mul.f64 	%fd40, %fd36, %fd38;
	sub.f64 	%fd41, %fd39, %fd40;
	mul.f64 	%fd42, %fd36, %fd37;
	fma.rn.f64 	%fd43, %fd34, %fd38, %fd42;
	add.f64 	%fd44, %fd151, %fd41;
	add.f64 	%fd45, %fd152, %fd43;
	ld.global.nc.v2.f64 	{%fd46, %fd47}, [%rd19+-16];
	mul.f64 	%fd48, %fd5, %fd46;
	mul.f64 	%fd49, %fd6, %fd47;
	sub.f64 	%fd50, %fd48, %fd49;
	mul.f64 	%fd51, %fd6, %fd46;
	fma.rn.f64 	%fd52, %fd47, %fd5, %fd51;
	ld.global.nc.v2.f64 	{%fd53, %fd54}, [%rd37+-16];
	mul.f64 	%fd55, %fd50, %fd53;
	mul.f64 	%fd56, %fd52, %fd54;
	sub.f64 	%fd57, %fd55, %fd56;
	mul.f64 	%fd58, %fd52, %fd53;
	fma.rn.f64 	%fd59, %fd50, %fd54, %fd58;
	add.f64 	%fd60, %fd44, %fd57;
	add.f64 	%fd61, %fd45, %fd59;
	ld.global.nc.v2.f64 	{%fd62, %fd63}, [%rd19+-32];
	mul.f64 	%fd64, %fd5, %fd62;
	mul.f64 	%fd65, %fd6, %fd63;
	sub.f64 	%fd66, %fd64, %fd65;
	mul.f64 	%fd67, %fd6, %fd62;
	fma.rn.f64 	%fd68, %fd63, %fd5, %fd67;
	ld.global.nc.v2.f64 	{%fd69, %fd70}, [%rd37];
	mul.f64 	%fd71, %fd66, %fd69;
	mul.f64 	%fd72, %fd68, %fd70;
	sub.f64 	%fd73, %fd71, %fd72;
	mul.f64 	%fd74, %fd68, %fd69;
	fma.rn.f64 	%fd75, %fd66, %fd70, %fd74;
	add.f64 	%fd76, %fd60, %fd73;
	add.f64 	%fd77, %fd61, %fd75;
	ld.global.nc.v2.f64 	{%fd78, %fd79}, [%rd19+-48];
	mul.f64 	%fd80, %fd5, %fd78;
	mul.f64 	%fd81, %fd6, %fd79;
	sub.f64 	%fd82, %fd80, %fd81;
	mul.f64 	%fd83, %fd6, %fd78;
	fma.rn.f64 	%fd84, %fd79, %fd5, %fd83;
	ld.global.nc.v2.f64 	{%fd85, %fd86}, [%rd37+16];
	mul.f64 	%fd87, %fd82, %fd85;
	mul.f64 	%fd88, %fd84, %fd86;
	sub.f64 	%fd89, %fd87, %fd88;
	mul.f64 	%fd90, %fd84, %fd85;
	fma.rn.f64 	%fd91, %fd82, %fd86, %fd90;
	add.f64 	%fd151, %fd76, %fd89;
	add.f64 	%fd152, %fd77, %fd91;
	add.s32 	%r52, %r52, 4;
	add.s32 	%r51, %r51, -4;
	add.s64 	%rd37, %rd37, 64;
	setp.eq.s32 	%p12, %r52, 0;
	mov.u32 	%r54, %r3;
	@%p12 bra 	$L__BB29_10;
	bra.uni 	$L__BB29_9;
$L__BB29_10:
	and.b32  	%r38, %r24, 3;
	setp.eq.s32 	%p13, %r38, 0;
	@%p13 bra 	$L__BB29_15;
	setp.eq.s32 	%p14, %r38, 1;
	@%p14 bra 	$L__BB29_13;
	not.b32 	%r39, %r54;
	add.s32 	%r40, %r55, %r24;
	add.s32 	%r41, %r40, %r39;
	mul.wide.s32 	%rd20, %r41, 16;
	add.s64 	%rd21, %rd2, %rd20;
	ld.global.nc.v2.f64 	{%fd93, %fd94}, [%rd21];
	mul.f64 	%fd95, %fd5, %fd93;
	mul.f64 	%fd96, %fd6, %fd94;
	sub.f64 	%fd97, %fd95, %fd96;
	mul.f64 	%fd98, %fd6, %fd93;
	fma.rn.f64 	%fd99, %fd94, %fd5, %fd98;
	add.s32 	%r42, %r54, %r7;
	mul.wide.u32 	%rd22, %r42, 16;
	add.s64 	%rd23, %rd1, %rd22;
	ld.global.nc.v2.f64 	{%fd100, %fd101}, [%rd23];
	mul.f64 	%fd102, %fd97, %fd100;
	mul.f64 	%fd103, %fd99, %fd101;
	sub.f64 	%fd104, %fd102, %fd103;
	mul.f64 	%fd105, %fd99, %fd100;
	fma.rn.f64 	%fd106, %fd97, %fd101, %fd105;
	add.f64 	%fd107, %fd151, %fd104;
	add.f64 	%fd108, %fd152, %fd106;
	ld.global.nc.v2.f64 	{%fd109, %fd110}, [%rd21+-16];
	mul.f64 	%fd111, %fd5, %fd109;
	mul.f64 	%fd112, %fd6, %fd110;
	sub.f64 	%fd113, %fd111, %fd112;
	mul.f64 	%fd114, %fd6, %fd109;
	fma.rn.f64 	%fd115, %fd110, %fd5, %fd114;
	cvt.u64.u32 	%rd24, %r7;
	cvt.u64.u32 	%rd25, %r54;
	add.s64 	%rd26, %rd25, %rd24;
	shl.b64 	%rd27, %rd26, 4;
	add.s64 	%rd28, %rd1, %rd27;
	ld.global.nc.v2.f64 	{%fd116, %fd117}, [%rd28+16];
	mul.f64 	%fd118, %fd113, %fd116;
	mul.f64 	%fd119, %fd115, %fd117;
	sub.f64 	%fd120, %fd118, %fd119;
	mul.f64 	%fd121, %fd115, %fd116;
	fma.rn.f64 	%fd122, %fd113, %fd117, %fd121;
	add.f64 	%fd151, %fd107, %fd120;
	add.f64 	%fd152, %fd108, %fd122;
	add.s32 	%r54, %r54, 2;
$L__BB29_13:
	and.b32  	%r43, %r24, 1;
	setp.eq.b32 	%p15, %r43, 1;
	not.pred 	%p16, %p15;
	@%p16 bra 	$L__BB29_15;
	not.b32 	%r44, %r54;
	add.s32 	%r45, %r55, %r24;
	add.s32 	%r46, %r45, %r44;
	mul.wide.s32 	%rd29, %r46, 16;
	add.s64 	%rd30, %rd2, %rd29;
	ld.global.nc.v2.f64 	{%fd123, %fd124}, [%rd30];
	mul.f64 	%fd125, %fd5, %fd123;
	mul.f64 	%fd126, %fd6, %fd124;
	sub.f64 	%fd127, %fd125, %fd126;
	mul.f64 	%fd128, %fd6, %fd123;
	fma.rn.f64 	%fd129, %fd124, %fd5, %fd128;
	add.s32 	%r47, %r54, %r7;
	mul.wide.u32 	%rd31, %r47, 16;
	add.s64 	%rd32, %rd1, %rd31;
	ld.global.nc.v2.f64 	{%fd130, %fd131}, [%rd32];
	mul.f64 	%fd132, %fd127, %fd130;
	mul.f64 	%fd133, %fd129, %fd131;
	sub.f64 	%fd134, %fd132, %fd133;
	mul.f64 	%fd135, %fd129, %fd130;
	fma.rn.f64 	%fd136, %fd127, %fd131, %fd135;
	add.f64 	%fd151, %fd151, %fd134;
	add.f64 	%fd152, %fd152, %fd136;
$L__BB29_15:
	add.s32 	%r50, %r50, 1;
	setp.eq.s32 	%p17, %r50, %r23;
	@%p17 bra 	$L__BB29_5;
	bra.uni 	$L__BB29_7;
$L__BB29_16:
	mul.wide.s32 	%rd12, %r55, 16;
	add.s64 	%rd13, %rd3, %rd12;
	mov.f64 	%fd26, 0d0000000000000000;
	st.global.v2.f64 	[%rd13], {%fd26, %fd26};
	add.s32 	%r55, %r55, %r2;
	setp.lt.s32 	%p5, %r55, %r26;
	@%p5 bra 	$L__BB29_16;
	bra.uni 	$L__BB29_18;
$L__BB29_17:
	mul.wide.s32 	%rd10, %r55, 16;
	add.s64 	%rd11, %rd3, %rd10;
	mov.f64 	%fd25, 0d0000000000000000;
	st.global.v2.f64 	[%rd11], {%fd25, %fd25};
	add.s32 	%r55, %r55, %r2;
	setp.lt.s32 	%p3, %r55, %r26;
	@%p3 bra 	$L__BB29_17;
$L__BB29_18:
	ret;

}
	// .globl	_cupy_convolve1D3O_int32
.visible .entry _cupy_convolve1D3O_int32(
	.param .u64 .ptr .align 1 _cupy_convolve1D3O_int32_param_0,
	.param .u32 _cupy_convolve1D3O_int32_param_1,
	.param .u64 .ptr .align 1 _cupy_convolve1D3O_int32_param_2,
	.param .u32 _cupy_convolve1D3O_int32_param_3,
	.param .u32 _cupy_convolve1D3O_int32_param_4,
	.param .u32 _cupy_convolve1D3O_int32_param_5,
	.param .u32 _cupy_convolve1D3O_int32_param_6,
	.param .u64 .ptr .align 1 _cupy_convolve1D3O_int32_param_7,
	.param .u32 _cupy_convolve1D3O_int32_param_8
)
.maxntid 512
{
	.reg .pred 	%p<23>;
	.reg .b32 	%r<168>;
	.reg .b64 	%rd<50>;

	ld.param.u64 	%rd8, [_cupy_convolve1D3O_int32_param_0];
	ld.param.u64 	%rd9, [_cupy_convolve1D3O_int32_param_2];
	ld.param.u32 	%r54, [_cupy_convolve1D3O_int32_param_3];
	ld.param.u32 	%r55, [_cupy_convolve1D3O_int32_param_4];
	ld.param.u32 	%r56, [_cupy_convolve1D3O_int32_param_5];
	ld.param.u32 	%r57, [_cupy_convolve1D3O_int32_param_6];
	ld.param.u64 	%rd10, [_cupy_convolve1D3O_int32_param_7];
	ld.param.u32 	%r58, [_cupy_convolve1D3O_int32_param_8];
	cvta.to.global.u64 	%rd1, %rd9;
	cvta.to.global.u64 	%rd2, %rd8;
	cvta.to.global.u64 	%rd3, %rd10;
	mov.u32 	%r59, %ctaid.x;
	mov.u32 	%r60, %ntid.x;
	mov.u32 	%r61, %tid.x;
	mad.lo.s32 	%r166, %r59, %r60, %r61;
	mov.u32 	%r62, %nctaid.x;
	mul.lo.s32 	%r2, %r60, %r62;
	setp.ge.s32 	%p1, %r166, %r58;
	@%p1 bra 	$L__BB30_25;
	setp.eq.s32 	%p2, %r57, 0;
	@%p2 bra 	$L__BB30_2;
	bra.uni 	$L__BB30_24;
$L__BB30_2:
	setp.gt.s32 	%p4, %r55, 0;
	@%p4 bra 	$L__BB30_3;
	bra.uni 	$L__BB30_23;
$L__BB30_3:
	setp.gt.s32 	%p6, %r56, 0;
	@%p6 bra 	$L__BB30_4;
	bra.uni 	$L__BB30_22;
$L__BB30_4:
	and.b32  	%r3, %r56, 7;
	add.s32 	%r4, %r3, -1;
	and.b32  	%r5, %r56, 3;
	and.b32  	%r6, %r56, 2147483640;
	and.b32  	%r7, %r56, 1;
	neg.s32 	%r8, %r6;
	add.s64 	%rd4, %rd2, -12;
$L__BB30_5:
	ld.param.u32 	%r145, [_cupy_convolve1D3O_int32_param_1];
	setp.gt.s32 	%p8, %r54, 0;
	setp.gt.s32 	%p9, %r166, -1;
	setp.lt.s32 	%p10, %r166, %r145;
	and.pred  	%p11, %p9, %p8;
	and.pred  	%p12, %p11, %p10;
	mov.b32 	%r164, 0;
	@%p12 bra 	$L__BB30_7;
$L__BB30_6:
	mul.wide.s32 	%rd47, %r166, 4;
	add.s64 	%rd48, %rd3, %rd47;
	st.global.u32 	[%rd48], %r164;
	add.s32 	%r166, %r166, %r2;
	setp.lt.s32 	%p22, %r166, %r58;
	@%p22 bra 	$L__BB30_5;
	bra.uni 	$L__BB30_25;
$L__BB30_7:
	add.s32 	%r12, %r166, %r54;
	add.s32 	%r13, %r166, %r55;
	add.s32 	%r14, %r166, %r56;
	mov.b32 	%r148, 0;
	mov.u32 	%r164, %r148;
$L__BB30_8:
	not.b32 	%r69, %r148;
	add.s32 	%r70, %r12, %r69;
	mul.wide.s32 	%rd17, %r70, 4;
	add.s64 	%rd18, %rd2, %rd17;
	mul.lo.s32 	%r17, %r148, %r54;
	ld.global.nc.u32 	%r18, [%rd18];
	mov.b32 	%r150, 0;
$L__BB30_9:
	setp.lt.u32 	%p13, %r56, 8;
	not.b32 	%r73, %r150;
	add.s32 	%r74, %r13, %r73;
	mul.wide.s32 	%rd19, %r74, 4;
	add.s64 	%rd20, %rd2, %rd19;
	ld.global.nc.u32 	%r75, [%rd20];
	mul.lo.s32 	%r21, %r75, %r18;
	add.s32 	%r76, %r150, %r17;
	mul.lo.s32 	%r22, %r76, %r55;
	mov.b32 	%r159, 0;
	@%p13 bra 	$L__BB30_12;
	add.s32 	%r77, %r56, %r166;
	add.s32 	%r152, %r77, -1;
	mul.wide.u32 	%rd21, %r22, 4;
	add.s64 	%rd22, %rd1, %rd21;
	add.s64 	%rd49, %rd22, 16;
	mov.u32 	%r153, %r8;
$L__BB30_11:
	.pragma "nounroll";
	mul.wide.s32 	%rd23, %r152, 4;
	add.s64 	%rd24, %rd4, %rd23;
	ld.global.nc.u32 	%r78, [%rd24+12];
	mul.lo.s32 	%r79, %r21, %r78;
	ld.global.nc.u32 	%r80, [%rd49+-16];
	mad.lo.s32 	%r81, %r79, %r80, %r164;
	ld.global.nc.u32 	%r82, [%rd24+8];
	mul.lo.s32 	%r83, %r21, %r82;
	ld.global.nc.u32 	%r84, [%rd49+-12];
	mad.lo.s32 	%r85, %r83, %r84, %r81;
	ld.global.nc.u32 	%r86, [%rd24+4];
	mul.lo.s32 	%r87, %r21, %r86;
	ld.global.nc.u32 	%r88, [%rd49+-8];
	mad.lo.s32 	%r89, %r87, %r88, %r85;
	ld.global.nc.u32 	%r90, [%rd24];
	mul.lo.s32 	%r91, %r21, %r90;
	ld.global.nc.u32 	%r92, [%rd49+-4];
	mad.lo.s32 	%r93, %r91, %r92, %r89;
	ld.global.nc.u32 	%r94, [%rd24+-4];
	mul.lo.s32 	%r95, %r21, %r94;
	ld.global.nc.u32 	%r96, [%rd49];
	mad.lo.s32 	%r97, %r95, %r96, %r93;
	ld.global.nc.u32 	%r98, [%rd24+-8];
	mul.lo.s32 	%r99, %r21, %r98;
	ld.global.nc.u32 	%r100, [%rd49+4];
	mad.lo.s32 	%r101, %r99, %r100, %r97;
	ld.global.nc.u32 	%r102, [%rd24+-12];
	mul.lo.s32 	%r103, %r21, %r102;
	ld.global.nc.u32 	%r104, [%rd49+8];
	mad.lo.s32 	%r105, %r103, %r104, %r101;
	ld.global.nc.u32 	%r106, [%rd24+-16];
	mul.lo.s32 	%r107, %r21, %r106;
	ld.global.nc.u32 	%r108, [%rd49+12];
	mad.lo.s32 	%r164, %r107, %r108, %r105;
	add.s32 	%r153, %r153, 8;
	add.s32 	%r152, %r152, -8;
	add.s64 	%rd49, %rd49, 32;
	setp.eq.s32 	%p14, %r153, 0;
	mov.u32 	%r159, %r6;
	@%p14 bra 	$L__BB30_12;
	bra.uni 	$L__BB30_11;
$L__BB30_12:
	setp.eq.s32 	%p15, %r3, 0;
	@%p15 bra 	$L__BB30_20;
	setp.lt.u32 	%p16, %r4, 3;
	@%p16 bra 	$L__BB30_15;
	not.b32 	%r110, %r159;
	add.s32 	%r111, %r14, %r110;
	mul.wide.s32 	%rd25, %r111, 4;
	add.s64 	%rd26, %rd2, %rd25;
	ld.global.nc.u32 	%r112, [%rd26];
	mul.lo.s32 	%r113, %r21, %r112;
	add.s32 	%r114, %r159, %r22;
	mul.wide.u32 	%rd27, %r114, 4;
	add.s64 	%rd28, %rd1, %rd27;
	ld.global.nc.u32 	%r115, [%rd28];
	mad.lo.s32 	%r116, %r113, %r115, %r164;
	ld.global.nc.u32 	%r117, [%rd26+-4];
	mul.lo.s32 	%r118, %r21, %r117;
	cvt.u64.u32 	%rd29, %r22;
	cvt.u64.u32 	%rd30, %r159;
	add.s64 	%rd31, %rd30, %rd29;
	shl.b64 	%rd32, %rd31, 2;
	add.s64 	%rd33, %rd1, %rd32;
	ld.global.nc.u32 	%r119, [%rd33+4];
	mad.lo.s32 	%r120, %r118, %r119, %r116;
	ld.global.nc.u32 	%r121, [%rd26+-8];
	mul.lo.s32 	%r122, %r21, %r121;
	ld.global.nc.u32 	%r123, [%rd33+8];
	mad.lo.s32 	%r124, %r122, %r123, %r120;
	ld.global.nc.u32 	%r125, [%rd26+-12];
	mul.lo.s32 	%r126, %r21, %r125;
	ld.global.nc.u32 	%r127, [%rd33+12];
	mad.lo.s32 	%r164, %r126, %r127, %r124;
	add.s32 	%r159, %r159, 4;
$L__BB30_15:
	setp.eq.s32 	%p17, %r5, 0;
	@%p17 bra 	$L__BB30_20;
	setp.eq.s32 	%p18, %r5, 1;
	@%p18 bra 	$L__BB30_18;
	not.b32 	%r129, %r159;
	add.s32 	%r130, %r14, %r129;
	mul.wide.s32 	%rd34, %r130, 4;
	add.s64 	%rd35, %rd2, %rd34;
	ld.global.nc.u32 	%r131, [%rd35];
	mul.lo.s32 	%r132, %r21, %r131;
	add.s32 	%r133, %r159, %r22;
	mul.wide.u32 	%rd36, %r133, 4;
	add.s64 	%rd37, %rd1, %rd36;
	ld.global.nc.u32 	%r134, [%rd37];
	mad.lo.s32 	%r135, %r132, %r134, %r164;
	ld.global.nc.u32 	%r136, [%rd35+-4];
	mul.lo.s32 	%r137, %r21, %r136;
	cvt.u64.u32 	%rd38, %r22;
	cvt.u64.u32 	%rd39, %r159;
	add.s64 	%rd40, %rd39, %rd38;
	shl.b64 	%rd41, %rd40, 2;
	add.s64 	%rd42, %rd1, %rd41;
	ld.global.nc.u32 	%r138, [%rd42+4];
	mad.lo.s32 	%r164, %r137, %r138, %r135;
	add.s32 	%r159, %r159, 2;
$L__BB30_18:
	setp.eq.s32 	%p19, %r7, 0;
	@%p19 bra 	$L__BB30_20;
	not.b32 	%r139, %r159;
	add.s32 	%r140, %r14, %r139;
	mul.wide.s32 	%rd43, %r140, 4;
	add.s64 	%rd44, %rd2, %rd43;
	ld.global.nc.u32 	%r141, [%rd44];
	mul.lo.s32 	%r142, %r21, %r141;
	add.s32 	%r143, %r159, %r22;
	mul.wide.u32 	%rd45, %r143, 4;
	add.s64 	%rd46, %rd1, %rd45;
	ld.global.nc.u32 	%r144, [%rd46];
	mad.lo.s32 	%r164, %r142, %r144, %r164;
$L__BB30_20:
	add.s32 	%r150, %r150, 1;
	setp.ne.s32 	%p20, %r150, %r55;
	@%p20 bra 	$L__BB30_9;
	add.s32 	%r148, %r148, 1;
	setp.eq.s32 	%p21, %r148, %r54;
	@%p21 bra 	$L__BB30_6;
	bra.uni 	$L__BB30_8;
$L__BB30_22:
	mul.wide.s32 	%rd15, %r166, 4;
	add.s64 	%rd16, %rd3, %rd15;
	mov.b32 	%r65, 0;
	st.global.u32 	[%rd16], %r65;
	add.s32 	%r166, %r166, %r2;
	setp.lt.s32 	%p7, %r166, %r58;
	@%p7 bra 	$L__BB30_22;
	bra.uni 	$L__BB30_25;
$L__BB30_23:
	mul.wide.s32 	%rd13, %r166, 4;
	add.s64 	%rd14, %rd3, %rd13;
	mov.b32 	%r64, 0;
	st.global.u32 	[%rd14], %r64;
	add.s32 	%r166, %r166, %r2;
	setp.lt.s32 	%p5, %r166, %r58;
	@%p5 bra 	$L__BB30_23;
	bra.uni 	$L__BB30_25;
$L__BB30_24:
	mul.wide.s32 	%rd11, %r166, 4;
	add.s64 	%rd12, %rd3, %rd11;
	mov.b32 	%r63, 0;
	st.global.u32 	[%rd12], %r63;
	add.s32 	%r166, %r166, %r2;
	setp.lt.s32 	%p3, %r166, %r58;
	@%p3 bra 	$L__BB30_24;
$L__BB30_25:
	ret;

}
	// .globl	_cupy_convolve1D3O_int64
.visible .entry _cupy_convolve1D3O_int64(
	.param .u64 .ptr .align 1 _cupy_convolve1D3O_int64_param_0,
	.param .u32 _cupy_convolve1D3O_int64_param_1,
	.param .u64 .ptr .align 1 _cupy_convolve1D3O_int64_param_2,
	.param .u32 _cupy_convolve1D3O_int64_param_3,
	.param .u32 _cupy_convolve1D3O_int64_param_4,
	.param .u32 _cupy_convolve1D3O_int64_param_5,
	.param .u32 _cupy_convolve1D3O_int64_param_6,
	.param .u64 .ptr .align 1 _cupy_convolve1D3O_int64_param_7,
	.param .u32 _cupy_convolve1D3O_int64_param_8
)
.maxntid 512
{
	.reg .pred 	%p<23>;
	.reg .b32 	%r<79>;
	.reg .b64 	%rd<145>;

	ld.param.u64 	%rd26, [_cupy_convolve1D3O_int64_param_0];
	ld.param.u64 	%rd27, [_cupy_convolve1D3O_int64_param_2];
	ld.param.u32 	%r36, [_cupy_convolve1D3O_int64_param_4];
	ld.param.u32 	%r37, [_cupy_convolve1D3O_int64_param_5];
	ld.param.u32 	%r38, [_cupy_convolve1D3O_int64_param_6];
	ld.param.u64 	%rd25, [_cupy_convolve1D3O_int64_param_7];
	ld.param.u32 	%r39, [_cupy_convolve1D3O_int64_param_8];
	cvta.to.global.u64 	%rd1, %rd27;
	cvta.to.global.u64 	%rd2, %rd26;
	cvta.to.global.u64 	%rd3, %rd25;
	mov.u32 	%r40, %ctaid.x;
	mov.u32 	%r41, %ntid.x;
	mov.u32 	%r42, %tid.x;
	mad.lo.s32 	%r77, %r40, %r41, %r42;
	mov.u32 	%r43, %nctaid.x;
	mul.lo.s32 	%r2, %r41, %r43;
	setp.ge.s32 	%p1, %r77, %r39;
	@%p1 bra 	$L__BB31_25;
	setp.eq.s32 	%p2, %r38, 0;
	@%p2 bra 	$L__BB31_2;
	bra.uni 	$L__BB31_24;
$L__BB31_2:
	setp.gt.s32 	%p4, %r36, 0;
	@%p4 bra 	$L__BB31_3;
	bra.uni 	$L__BB31_23;
$L__BB31_3:
	setp.gt.s32 	%p6, %r37, 0;
	@%p6 bra 	$L__BB31_4;
	bra.uni 	$L__BB31_22;
$L__BB31_4:
	and.b32  	%r3, %r37, 7;
	and.b32  	%r4, %r37, 3;
	and.b32  	%r5, %r37, 2147483640;
	and.b32  	%r6, %r37, 1;
	neg.s32 	%r7, %r5;
	add.s64 	%rd4, %rd2, -24;
$L__BB31_5:
	ld.param.u32 	%r65, [_cupy_convolve1D3O_int64_param_3];
	ld.param.u32 	%r64, [_cupy_convolve1D3O_int64_param_1];
	setp.gt.s32 	%p8, %r65, 0;
	setp.gt.s32 	%p9, %r77, -1;
	setp.lt.s32 	%p10, %r77, %r64;
	and.pred  	%p11, %p9, %p8;
	and.pred  	%p12, %p11, %p10;
	mov.b64 	%rd144, 0;
	@%p12 bra 	$L__BB31_7;
$L__BB31_6:
	ld.param.u64 	%rd132, [_cupy_convolve1D3O_int64_param_7];
	cvta.to.global.u64 	%rd129, %rd132;
	mul.wide.s32 	%rd130, %r77, 8;
	add.s64 	%rd131, %rd129, %rd130;
	st.global.u64 	[%rd131], %rd144;
	add.s32 	%r77, %r77, %r2;
	setp.lt.s32 	%p22, %r77, %r39;
	@%p22 bra 	$L__BB31_5;
	bra.uni 	$L__BB31_25;
$L__BB31_7:
	add.s32 	%r10, %r77, %r36;
	add.s32 	%r11, %r77, %r37;
	mov.b64 	%rd144, 0;
	mov.b32 	%r69, 0;
$L__BB31_8:
	ld.param.u32 	%r66, [_cupy_convolve1D3O_int64_param_3];
	not.b32 	%r46, %r69;
	add.s32 	%r47, %r77, %r66;
	add.s32 	%r48, %r47, %r46;
	mul.wide.s32 	%rd39, %r48, 8;
	add.s64 	%rd40, %rd2, %rd39;
	mul.lo.s32 	%r13, %r69, %r66;
	ld.global.nc.u64 	%rd7, [%rd40];
	mov.b32 	%r70, 0;
$L__BB31_9:
	setp.lt.u32 	%p13, %r37, 8;
	not.b32 	%r50, %r70;
	add.s32 	%r51, %r10, %r50;
	mul.wide.s32 	%rd42, %r51, 8;
	add.s64 	%rd43, %rd2, %rd42;
	ld.global.nc.u64 	%rd44, [%rd43];
	mul.lo.s64 	%rd9, %rd44, %rd7;
	add.s32 	%r52, %r70, %r13;
	mul.lo.s32 	%r15, %r52, %r36;
	mov.b32 	%r74, 0;
	@%p13 bra 	$L__BB31_12;
	add.s32 	%r53, %r37, %r77;
	add.s32 	%r71, %r53, -1;
	mul.wide.u32 	%rd45, %r15, 8;
	add.s64 	%rd46, %rd1, %rd45;
	add.s64 	%rd136, %rd46, 32;
	mov.u32 	%r72, %r7;
$L__BB31_11:
	.pragma "nounroll";
	mul.wide.s32 	%rd47, %r71, 8;
	add.s64 	%rd48, %rd4, %rd47;
	ld.global.nc.u64 	%rd49, [%rd48+24];
	mul.lo.s64 	%rd50, %rd9, %rd49;
	ld.global.nc.u64 	%rd51, [%rd136+-32];
	mad.lo.s64 	%rd52, %rd50, %rd51, %rd144;
	ld.global.nc.u64 	%rd53, [%rd48+16];
	mul.lo.s64 	%rd54, %rd9, %rd53;
	ld.global.nc.u64 	%rd55, [%rd136+-24];
	mad.lo.s64 	%rd56, %rd54, %rd55, %rd52;
	ld.global.nc.u64 	%rd57, [%rd48+8];
	mul.lo.s64 	%rd58, %rd9, %rd57;
	ld.global.nc.u64 	%rd59, [%rd136+-16];
	mad.lo.s64 	%rd60, %rd58, %rd59, %rd56;
	ld.global.nc.u64 	%rd61, [%rd48];
	mul.lo.s64 	%rd62, %rd9, %rd61;
	ld.global.nc.u64 	%rd63, [%rd136+-8];
	mad.lo.s64 	%rd64, %rd62, %rd63, %rd60;
	ld.global.nc.u64 	%rd65, [%rd48+-8];
	mul.lo.s64 	%rd66, %rd9, %rd65;
	ld.global.nc.u64 	%rd67, [%rd136];
	mad.lo.s64 	%rd68, %rd66, %rd67, %rd64;
	ld.global.nc.u64 	%rd69, [%rd48+-16];
	mul.lo.s64 	%rd70, %rd9, %rd69;
	ld.global.nc.u64 	%rd71, [%rd136+8];
	mad.lo.s64 	%rd72, %rd70, %rd71, %rd68;
	ld.global.nc.u64 	%rd73, [%rd48+-24];
	mul.lo.s64 	%rd74, %rd9, %rd73;
	ld.global.nc.u64 	%rd75, [%rd136+16];
	mad.lo.s64 	%rd76, %rd74, %rd75, %rd72;
	ld.global.nc.u64 	%rd77, [%rd48+-32];
	mul.lo.s64 	%rd78, %rd9, %rd77;
	ld.global.nc.u64 	%rd79, [%rd136+24];
	mad.lo.s64 	%rd144, %rd78, %rd79, %rd76;
	add.s32 	%r72, %r72, 8;
	add.s32 	%r71, %r71, -8;
	add.s64 	%rd136, %rd136, 64;
	setp.eq.s32 	%p14, %r72, 0;
	mov.u32 	%r74, %r5;
	@%p14 bra 	$L__BB31_12;
	bra.uni 	$L__BB31_11;
$L__BB31_12:
	setp.eq.s32 	%p15, %r3, 0;
	@%p15 bra 	$L__BB31_20;
	add.s32 	%r54, %r3, -1;
	setp.lt.u32 	%p16, %r54, 3;
	@%p16 bra 	$L__BB31_15;
	not.b32 	%r55, %r74;
	add.s32 	%r56, %r11, %r55;
	mul.wide.s32 	%rd81, %r56, 8;
	add.s64 	%rd82, %rd2, %rd81;
	ld.global.nc.u64 	%rd83, [%rd82];
	mul.lo.s64 	%rd84, %rd9, %rd83;
	add.s32 	%r57, %r74, %r15;
	mul.wide.u32 	%rd85, %r57, 8;
	add.s64 	%rd86, %rd1, %rd85;
	ld.global.nc.u64 	%rd87, [%rd86];
	mad.lo.s64 	%rd88, %rd84, %rd87, %rd144;
	ld.global.nc.u64 	%rd89, [%rd82+-8];
	mul.lo.s64 	%rd90, %rd9, %rd89;
	cvt.u64.u32 	%rd91, %r15;
	cvt.u64.u32 	%rd92, %r74;
	add.s64 	%rd93, %rd92, %rd91;
	shl.b64 	%rd94, %rd93, 3;
	add.s64 	%rd95, %rd1, %rd94;
	ld.global.nc.u64 	%rd96, [%rd95+8];
	mad.lo.s64 	%rd97, %rd90, %rd96, %rd88;
	ld.global.nc.u64 	%rd98, [%rd82+-16];
	mul.lo.s64 	%rd99, %rd9, %rd98;
	ld.global.nc.u64 	%rd100, [%rd95+16];
	mad.lo.s64 	%rd101, %rd99, %rd100, %rd97;
	ld.global.nc.u64 	%rd102, [%rd82+-24];
	mul.lo.s64 	%rd103, %rd9, %rd102;
	ld.global.nc.u64 	%rd104, [%rd95+24];
	mad.lo.s64 	%rd144, %rd103, %rd104, %rd101;
	add.s32 	%r74, %r74, 4;
$L__BB31_15:
	setp.eq.s32 	%p17, %r4, 0;
	@%p17 bra 	$L__BB31_20;
	setp.eq.s32 	%p18, %r4, 1;
	@%p18 bra 	$L__BB31_18;
	not.b32 	%r58, %r74;
	add.s32 	%r59, %r11, %r58;
	mul.wide.s32 	%rd106, %r59, 8;
	add.s64 	%rd107, %rd2, %rd106;
	ld.global.nc.u64 	%rd108, [%rd107];
	mul.lo.s64 	%rd109, %rd9, %rd108;
	add.s32 	%r60, %r74, %r15;
	mul.wide.u32 	%rd110, %r60, 8;
	add.s64 	%rd111, %rd1, %rd110;
	ld.global.nc.u64 	%rd112, [%rd111];
	mad.lo.s64 	%rd113, %rd109, %rd112, %rd144;
	ld.global.nc.u64 	%rd114, [%rd107+-8];
	mul.lo.s64 	%rd115, %rd9, %rd114;
	cvt.u64.u32 	%rd116, %r15;
	cvt.u64.u32 	%rd117, %r74;
	add.s64 	%rd118, %rd117, %rd116;
	shl.b64 	%rd119, %rd118, 3;
	add.s64 	%rd120, %rd1, %rd119;
	ld.global.nc.u64 	%rd121, [%rd120+8];
	mad.lo.s64 	%rd144, %rd115, %rd121, %rd113;
	add.s32 	%r74, %r74, 2;
$L__BB31_18:
	setp.eq.s32 	%p19, %r6, 0;
	@%p19 bra 	$L__BB31_20;
	not.b32 	%r61, %r74;
	add.s32 	%r62, %r11, %r61;
	mul.wide.s32 	%rd122, %r62, 8;
	add.s64 	%rd123, %rd2, %rd122;
	ld.global.nc.u64 	%rd124, [%rd123];
	mul.lo.s64 	%rd125, %rd9, %rd124;
	add.s32 	%r63, %r74, %r15;
	mul.wide.u32 	%rd126, %r63, 8;
	add.s64 	%rd127, %rd1, %rd126;
	ld.global.nc.u64 	%rd128, [%rd127];
	mad.lo.s64 	%rd144, %rd125, %rd128, %rd144;
$L__BB31_20:
	add.s32 	%r70, %r70, 1;
	setp.ne.s32 	%p20, %r70, %r36;
	@%p20 bra 	$L__BB31_9;
	ld.param.u32 	%r67, [_cupy_convolve1D3O_int64_param_3];
	add.s32 	%r69, %r69, 1;
	setp.eq.s32 	%p21, %r69, %r67;
	@%p21 bra 	$L__BB31_6;
	bra.uni 	$L__BB31_8;
$L__BB31_22:
	mul.wide.s32 	%rd34, %r77, 8;
	add.s64 	%rd35, %rd3, %rd34;
	mov.b64 	%rd36, 0;
	st.global.u64 	[%rd35], %rd36;
	add.s32 	%r77, %r77, %r2;
	setp.lt.s32 	%p7, %r77, %r39;
	@%p7 bra 	$L__BB31_22;
	bra.uni 	$L__BB31_25;
$L__BB31_23:
	mul.wide.s32 	%rd31, %r77, 8;
	add.s64 	%rd32, %rd3, %rd31;
	mov.b64 	%rd33, 0;
	st.global.u64 	[%rd32], %rd33;
	add.s32 	%r77, %r77, %r2;
	setp.lt.s32 	%p5, %r77, %r39;
	@%p5 bra 	$L__BB31_23;
	bra.uni 	$L__BB31_25;
$L__BB31_24:
	mul.wide.s32 	%rd28, %r77, 8;
	add.s64 	%rd29, %rd3, %rd28;
	mov.b64 	%rd30, 0;
	st.global.u64 	[%rd29], %rd30;
	add.s32 	%r77, %r77, %r2;
	setp.lt.s32 	%p3, %r77, %r39;
	@%p3 bra 	$L__BB31_24;
$L__BB31_25:
	ret;

}
	// .globl	_cupy_convolve1D3O_float32
.visible .entry _cupy_convolve1D3O_float32(
	.param .u64 .ptr .align 1 _cupy_convolve1D3O_float32_param_0,
	.param .u32 _cupy_convolve1D3O_float32_param_1,
	.param .u64 .ptr .align 1 _cupy_convolve1D3O_float32_param_2,
	.param .u32 _cupy_convolve1D3O_float32_param_3,
	.param .u32 _cupy_convolve1D3O_float32_param_4,
	.param .u32 _cupy_convolve1D3O_float32_param_5,
	.param .u32 _cupy_convolve1D3O_float32_param_6,
	.param .u64 .ptr .align 1 _cupy_convolve1D3O_float32_param_7,
	.param .u32 _cupy_convolve1D3O_float32_param_8
)
.maxntid 512
{
	.reg .pred 	%p<23>;
	.reg .b32 	%r<79>;
	.reg .b32 	%f<91>;
	.reg .b64 	%rd<50>;

	ld.param.u64 	%rd8, [_cupy_convolve1D3O_float32_param_0];
	ld.param.u64 	%rd9, [_cupy_convolve1D3O_float32_param_2];
	ld.param.u32 	%r37, [_cupy_convolve1D3O_float32_param_3];
	ld.param.u32 	%r38, [_cupy_convolve1D3O_float32_param_4];
	ld.param.u32 	%r39, [_cupy_convolve1D3O_float32_param_5];
	ld.param.u32 	%r40, [_cupy_convolve1D3O_float32_param_6];
	ld.param.u64 	%rd10, [_cupy_convolve1D3O_float32_param_7];
	ld.param.u32 	%r41, [_cupy_convolve1D3O_float32_param_8];
	cvta.to.global.u64 	%rd1, %rd9;
	cvta.to.global.u64 	%rd2, %rd8;
	cvta.to.global.u64 	%rd3, %rd10;
	mov.u32 	%r42, %ctaid.x;
	mov.u32 	%r43, %ntid.x;
	mov.u32 	%r44, %tid.x;
	mad.lo.s32 	%r77, %r42, %r43, %r44;
	mov.u32 	%r45, %nctaid.x;
	mul.lo.s32 	%r2, %r43, %r45;
	setp.ge.s32 	%p1, %r77, %r41;
	@%p1 bra 	$L__BB32_25;
	setp.eq.s32 	%p2, %r40, 0;
	@%p2 bra 	$L__BB32_2;
	bra.uni 	$L__BB32_24;
$L__BB32_2:
	setp.gt.s32 	%p4, %r38, 0;
	@%p4 bra 	$L__BB32_3;
	bra.uni 	$L__BB32_23;
$L__BB32_3:
	setp.gt.s32 	%p6, %r39, 0;
	@%p6 bra 	$L__BB32_4;
	bra.uni 	$L__BB32_22;
$L__BB32_4:
	and.b32  	%r3, %r39, 7;
	add.s32 	%r4, %r3, -1;
	and.b32  	%r5, %r39, 3;
	and.b32  	%r6, %r39, 2147483640;
	and.b32  	%r7, %r39, 1;
	neg.s32 	%r8, %r6;
	add.s64 	%rd4, %rd2, -12;
$L__BB32_5:
	ld.param.u32 	%r67, [_cupy_convolve1D3O_float32_param_1];
	setp.gt.s32 	%p8, %r37, 0;
	setp.gt.s32 	%p9, %r77, -1;
	setp.lt.s32 	%p10, %r77, %r67;
	and.pred  	%p11, %p9, %p8;
	and.pred  	%p12, %p11, %p10;
	mov.f32 	%f90, 0f00000000;
	@%p12 bra 	$L__BB32_7;
$L__BB32_6:
	mul.wide.s32 	%rd47, %r77, 4;
	add.s64 	%rd48, %rd3, %rd47;
	st.global.f32 	[%rd48], %f90;
	add.s32 	%r77, %r77, %r2;
	setp.lt.s32 	%p22, %r77, %r41;
	@%p22 bra 	$L__BB32_5;
	bra.uni 	$L__BB32_25;
$L__BB32_7:
	add.s32 	%r11, %r77, %r37;
	add.s32 	%r12, %r77, %r38;
	add.s32 	%r13, %r77, %r39;
	mov.f32 	%f90, 0f00000000;
	mov.b32 	%r69, 0;
$L__BB32_8:
	not.b32 	%r51, %r69;
	add.s32 	%r52, %r11, %r51;
	mul.wide.s32 	%rd17, %r52, 4;
	add.s64 	%rd18, %rd2, %rd17;
	mul.lo.s32 	%r15, %r69, %r37;
	ld.global.nc.f32 	%f3, [%rd18];
	mov.b32 	%r70, 0;
$L__BB32_9:
	setp.lt.u32 	%p13, %r39, 8;
	not.b32 	%r54, %r70;
	add.s32 	%r55, %r12, %r54;
	mul.wide.s32 	%rd19, %r55, 4;
	add.s64 	%rd20, %rd2, %rd19;
	ld.global.nc.f32 	%f21, [%rd20];
	mul.f32 	%f5, %f3, %f21;
	add.s32 	%r56, %r70, %r15;
	mul.lo.s32 	%r17, %r56, %r38;
	mov.b32 	%r74, 0;
	@%p13 bra 	$L__BB32_12;
	add.s32 	%r57, %r39, %r77;
	add.s32 	%r71, %r57, -1;
	mul.wide.u32 	%rd21, %r17, 4;
	add.s64 	%rd22, %rd1, %rd21;
	add.s64 	%rd49, %rd22, 16;
	mov.u32 	%r72, %r8;
$L__BB32_11:
	.pragma "nounroll";
	mul.wide.s32 	%rd23, %r71, 4;
	add.s64 	%rd24, %rd4, %rd23;
	ld.global.nc.f32 	%f22, [%rd24+12];
	mul.f32 	%f23, %f5, %f22;
	ld.global.nc.f32 	%f24, [%rd49+-16];
	fma.rn.f32 	%f25, %f23, %f24, %f90;
	ld.global.nc.f32 	%f26, [%rd24+8];
	mul.f32 	%f27, %f5, %f26;
	ld.global.nc.f32 	%f28, [%rd49+-12];
	fma.rn.f32 	%f29, %f27, %f28, %f25;
	ld.global.nc.f32 	%f30, [%rd24+4];
	mul.f32 	%f31, %f5, %f30;
	ld.global.nc.f32 	%f32, [%rd49+-8];
	fma.rn.f32 	%f33, %f31, %f32, %f29;
	ld.global.nc.f32 	%f34, [%rd24];
	mul.f32 	%f35, %f5, %f34;
	ld.global.nc.f32 	%f36, [%rd49+-4];
	fma.rn.f32 	%f37, %f35, %f36, %f33;
	ld.global.nc.f32 	%f38, [%rd24+-4];
	mul.f32 	%f39, %f5, %f38;
	ld.global.nc.f32 	%f40, [%rd49];
	fma.rn.f32 	%f41, %f39, %f40, %f37;
	ld.global.nc.f32 	%f42, [%rd24+-8];
	mul.f32 	%f43, %f5, %f42;
	ld.global.nc.f32 	%f44, [%rd49+4];
	fma.rn.f32 	%f45, %f43, %f44, %f41;
	ld.global.nc.f32 	%f46, [%rd24+-12];
	mul.f32 	%f47, %f5, %f46;
	ld.global.nc.f32 	%f48, [%rd49+8];
	fma.rn.f32 	%f49, %f47, %f48, %f45;
	ld.global.nc.f32 	%f50, [%rd24+-16];
	mul.f32 	%f51, %f5, %f50;
	ld.global.nc.f32 	%f52, [%rd49+12];
	fma.rn.f32 	%f90, %f51, %f52, %f49;
	add.s32 	%r72, %r72, 8;
	add.s32 	%r71, %r71, -8;
	add.s64 	%rd49, %rd49, 32;
	setp.eq.s32 	%p14, %r72, 0;
	mov.u32 	%r74, %r6;
	@%p14 bra 	$L__BB32_12;
	bra.uni 	$L__BB32_11;
$L__BB32_12:
	setp.eq.s32 	%p15, %r3, 0;
	@%p15 bra 	$L__BB32_20;
	setp.lt.u32 	%p16, %r4, 3;
	@%p16 bra 	$L__BB32_15;
	not.b32 	%r58, %r74;
	add.s32 	%r59, %r13, %r58;
	mul.wide.s32 	%rd25, %r59, 4;
	add.s64 	%rd26, %rd2, %rd25;
	ld.global.nc.f32 	%f54, [%rd26];
	mul.f32 	%f55, %f5, %f54;
	add.s32 	%r60, %r74, %r17;
	mul.wide.u32 	%rd27, %r60, 4;
	add.s64 	%rd28, %rd1, %rd27;
	ld.global.nc.f32 	%f56, [%rd28];
	fma.rn.f32 	%f57, %f55, %f56, %f90;
	ld.global.nc.f32 	%f58, [%rd26+-4];
	mul.f32 	%f59, %f5, %f58;
	cvt.u64.u32 	%rd29, %r17;
	cvt.u64.u32 	%rd30, %r74;
	add.s64 	%rd31, %rd30, %rd29;
	shl.b64 	%rd32, %rd31, 2;
	add.s64 	%rd33, %rd1, %rd32;
	ld.global.nc.f32 	%f60, [%rd33+4];
	fma.rn.f32 	%f61, %f59, %f60, %f57;
	ld.global.nc.f32 	%f62, [%rd26+-8];
	mul.f32 	%f63, %f5, %f62;
	ld.global.nc.f32 	%f64, [%rd33+8];
	fma.rn.f32 	%f65, %f63, %f64, %f61;
	ld.global.nc.f32 	%f66, [%rd26+-12];
	mul.f32 	%f67, %f5, %f66;
	ld.global.nc.f32 	%f68, [%rd33+12];
	fma.rn.f32 	%f90, %f67, %f68, %f65;
	add.s32 	%r74, %r74, 4;
$L__BB32_15:
	setp.eq.s32 	%p17, %r5, 0;
	@%p17 bra 	$L__BB32_20;
	setp.eq.s32 	%p18, %r5, 1;
	@%p18 bra 	$L__BB32_18;
	not.b32 	%r61, %r74;
	add.s32 	%r62, %r13, %r61;
	mul.wide.s32 	%rd34, %r62, 4;
	add.s64 	%rd35, %rd2, %rd34;
	ld.global.nc.f32 	%f70, [%rd35];
	mul.f32 	%f71, %f5, %f70;
	add.s32 	%r63, %r74, %r17;
	mul.wide.u32 	%rd36, %r63, 4;
	add.s64 	%rd37, %rd1, %rd36;
	ld.global.nc.f32 	%f72, [%rd37];
	fma.rn.f32 	%f73, %f71, %f72, %f90;
	ld.global.nc.f32 	%f74, [%rd35+-4];
	mul.f32 	%f75, %f5, %f74;
	cvt.u64.u32 	%rd38, %r17;
	cvt.u64.u32 	%rd39, %r74;
	add.s64 	%rd40, %rd39, %rd38;
	shl.b64 	%rd41, %rd40, 2;
	add.s64 	%rd42, %rd1, %rd41;
	ld.global.nc.f32 	%f76, [%rd42+4];
	fma.rn.f32 	%f90, %f75, %f76, %f73;
	add.s32 	%r74, %r74, 2;
$L__BB32_18:
	setp.eq.s32 	%p19, %r7, 0;
	@%p19 bra 	$L__BB32_20;
	not.b32 	%r64, %r74;
	add.s32 	%r65, %r13, %r64;
	mul.wide.s32 	%rd43, %r65, 4;
	add.s64 	%rd44, %rd2, %rd43;
	ld.global.nc.f32 	%f77, [%rd44];
	mul.f32 	%f78, %f5, %f77;
	add.s32 	%r66, %r74, %r17;
	mul.wide.u32 	%rd45, %r66, 4;
	add.s64 	%rd46, %rd1, %rd45;
	ld.global.nc.f32 	%f79, [%rd46];
	fma.rn.f32 	%f90, %f78, %f79, %f90;
$L__BB32_20:
	add.s32 	%r70, %r70, 1;
	setp.ne.s32 	%p20, %r70, %r38;
	@%p20 bra 	$L__BB32_9;
	add.s32 	%r69, %r69, 1;
	setp.eq.s32 	%p21, %r69, %r37;
	@%p21 bra 	$L__BB32_6;
	bra.uni 	$L__BB32_8;
$L__BB32_22:
	mul.wide.s32 	%rd15, %r77, 4;
	add.s64 	%rd16, %rd3, %rd15;
	mov.b32 	%r48, 0;
	st.global.u32 	[%rd16], %r48;
	add.s32 	%r77, %r77, %r2;
	setp.lt.s32 	%p7, %r77, %r41;
	@%p7 bra 	$L__BB32_22;
	bra.uni 	$L__BB32_25;
$L__BB32_23:
	mul.wide.s32 	%rd13, %r77, 4;
	add.s64 	%rd14, %rd3, %rd13;
	mov.b32 	%r47, 0;
	st.global.u32 	[%rd14], %r47;
	add.s32 	%r77, %r77, %r2;
	setp.lt.s32 	%p5, %r77, %r41;
	@%p5 bra 	$L__BB32_23;
	bra.uni 	$L__BB32_25;
$L__BB32_24:
	mul.wide.s32 	%rd11, %r77, 4;
	add.s64 	%rd12, %rd3, %rd11;
	mov.b32 	%r46, 0;
	st.global.u32 	[%rd12], %r46;
	add.s32 	%r77, %r77, %r2;
	setp.lt.s32 	%p3, %r77, %r41;
	@%p3 bra 	$L__BB32_24;
$L__BB32_25:
	ret;

}
	// .globl	_cupy_convolve1D3O_float64
.visible .entry _cupy_convolve1D3O_float64(
	.param .u64 .ptr .align 1 _cupy_convolve1D3O_float64_param_0,
	.param .u32 _cupy_convolve1D3O_float64_param_1,
	.param .u64 .ptr .align 1 _cupy_convolve1D3O_float64_param_2,
	.param .u32 _cupy_convolve1D3O_float64_param_3,
	.param .u32 _cupy_convolve1D3O_float64_param_4,
	.param .u32 _cupy_convolve1D3O_float64_param_5,
	.param .u32 _cupy_convolve1D3O_float64_param_6,
	.param .u64 .ptr .align 1 _cupy_convolve1D3O_float64_param_7,
	.param .u32 _cupy_convolve1D3O_float64_param_8
)
.maxntid 512
{
	.reg .pred 	%p<23>;
	.reg .b32 	%r<79>;
	.reg .b64 	%rd<55>;
	.reg .b64 	%fd<91>;

	ld.param.u64 	%rd9, [_cupy_convolve1D3O_float64_param_0];
	ld.param.u64 	%rd10, [_cupy_convolve1D3O_float64_param_2];
	ld.param.u32 	%r36, [_cupy_convolve1D3O_float64_param_4];
	ld.param.u32 	%r37, [_cupy_convolve1D3O_float64_param_5];
	ld.param.u32 	%r38, [_cupy_convolve1D3O_float64_param_6];
	ld.param.u64 	%rd8, [_cupy_convolve1D3O_float64_param_7];
	ld.param.u32 	%r39, [_cupy_convolve1D3O_float64_param_8];
	cvta.to.global.u64 	%rd1, %rd10;
	cvta.to.global.u64 	%rd2, %rd9;
	cvta.to.global.u64 	%rd3, %rd8;
	mov.u32 	%r40, %ctaid.x;
	mov.u32 	%r41, %ntid.x;
	mov.u32 	%r42, %tid.x;
	mad.lo.s32 	%r77, %r40, %r41, %r42;
	mov.u32 	%r43, %nctaid.x;
	mul.lo.s32 	%r2, %r41, %r43;
	setp.ge.s32 	%p1, %r77, %r39;
	@%p1 bra 	$L__BB33_25;
	setp.eq.s32 	%p2, %r38, 0;
	@%p2 bra 	$L__BB33_2;
	bra.uni 	$L__BB33_24;
$L__BB33_2:
	setp.gt.s32 	%p4, %r36, 0;
	@%p4 bra 	$L__BB33_3;
	bra.uni 	$L__BB33_23;
$L__BB33_3:
	setp.gt.s32 	%p6, %r37, 0;
	@%p6 bra 	$L__BB33_4;
	bra.uni 	$L__BB33_22;
$L__BB33_4:
	and.b32  	%r3, %r37, 7;
	and.b32  	%r4, %r37, 3;
	and.b32  	%r5, %r37, 2147483640;
	and.b32  	%r6, %r37, 1;
	neg.s32 	%r7, %r5;
	add.s64 	%rd4, %rd2, -24;
$L__BB33_5:
	ld.param.u32 	%r65, [_cupy_convolve1D3O_float64_param_3];
	ld.param.u32 	%r64, [_cupy_convolve1D3O_float64_param_1];
	setp.gt.s32 	%p8, %r65, 0;
	setp.gt.s32 	%p9, %r77, -1;
	setp.lt.s32 	%p10, %r77, %r64;
	and.pred  	%p11, %p9, %p8;
	and.pred  	%p12, %p11, %p10;
	mov.f64 	%fd90, 0d0000000000000000;
	@%p12 bra 	$L__BB33_7;
$L__BB33_6:
	ld.param.u64 	%rd53, [_cupy_convolve1D3O_float64_param_7];
	cvta.to.global.u64 	%rd50, %rd53;
	mul.wide.s32 	%rd51, %r77, 8;
	add.s64 	%rd52, %rd50, %rd51;
	st.global.f64 	[%rd52], %fd90;
	add.s32 	%r77, %r77, %r2;
	setp.lt.s32 	%p22, %r77, %r39;
	@%p22 bra 	$L__BB33_5;
	bra.uni 	$L__BB33_25;
$L__BB33_7:
	add.s32 	%r10, %r77, %r36;
	add.s32 	%r11, %r77, %r37;
	mov.f64 	%fd90, 0d0000000000000000;
	mov.b32 	%r69, 0;
$L__BB33_8:
	ld.param.u32 	%r66, [_cupy_convolve1D3O_float64_param_3];
	not.b32 	%r46, %r69;
	add.s32 	%r47, %r77, %r66;
	add.s32 	%r48, %r47, %r46;
	mul.wide.s32 	%rd20, %r48, 8;
	add.s64 	%rd21, %rd2, %rd20;
	mul.lo.s32 	%r13, %r69, %r66;
	ld.global.nc.f64 	%fd3, [%rd21];
	mov.b32 	%r70, 0;
$L__BB33_9:
	setp.lt.u32 	%p13, %r37, 8;
	not.b32 	%r50, %r70;
	add.s32 	%r51, %r10, %r50;
	mul.wide.s32 	%rd22, %r51, 8;
	add.s64 	%rd23, %rd2, %rd22;
	ld.global.nc.f64 	%fd21, [%rd23];
	mul.f64 	%fd5, %fd3, %fd21;
	add.s32 	%r52, %r70, %r13;
	mul.lo.s32 	%r15, %r52, %r36;
	mov.b32 	%r74, 0;
	@%p13 bra 	$L__BB33_12;
	add.s32 	%r53, %r37, %r77;
	add.s32 	%r71, %r53, -1;
	mul.wide.u32 	%rd24, %r15, 8;
	add.s64 	%rd25, %rd1, %rd24;
	add.s64 	%rd54, %rd25, 32;
	mov.u32 	%r72, %r7;
$L__BB33_11:
	.pragma "nounroll";
	mul.wide.s32 	%rd26, %r71, 8;
	add.s64 	%rd27, %rd4, %rd26;
	ld.global.nc.f64 	%fd22, [%rd27+24];
	mul.f64 	%fd23, %fd5, %fd22;
	ld.global.nc.f64 	%fd24, [%rd54+-32];
	fma.rn.f64 	%fd25, %fd23, %fd24, %fd90;
	ld.global.nc.f64 	%fd26, [%rd27+16];
	mul.f64 	%fd27, %fd5, %fd26;
	ld.global.nc.f64 	%fd28, [%rd54+-24];
	fma.rn.f64 	%fd29, %fd27, %fd28, %fd25;
	ld.global.nc.f64 	%fd30, [%rd27+8];
	mul.f64 	%fd31, %fd5, %fd30;
	ld.global.nc.f64 	%fd32, [%rd54+-16];
	fma.rn.f64 	%fd33, %fd31, %fd32, %fd29;
	ld.global.nc.f64 	%fd34, [%rd27];
	mul.f64 	%fd35, %fd5, %fd34;
	ld.global.nc.f64 	%fd36, [%rd54+-8];
	fma.rn.f64 	%fd37, %fd35, %fd36, %fd33;
	ld.global.nc.f64 	%fd38, [%rd27+-8];
	mul.f64 	%fd39, %fd5, %fd38;
	ld.global.nc.f64 	%fd40, [%rd54];
	fma.rn.f64 	%fd41, %fd39, %fd40, %fd37;
	ld.global.nc.f64 	%fd42, [%rd27+-16];
	mul.f64 	%fd43, %fd5, %fd42;
	ld.global.nc.f64 	%fd44, [%rd54+8];
	fma.rn.f64 	%fd45, %fd43, %fd44, %fd41;
	ld.global.nc.f64 	%fd46, [%rd27+-24];
	mul.f64 	%fd47, %fd5, %fd46;
	ld.global.nc.f64 	%fd48, [%rd54+16];
	fma.rn.f64 	%fd49, %fd47, %fd48, %fd45;
	ld.global.nc.f64 	%fd50, [%rd27+-32];
	mul.f64 	%fd51, %fd5, %fd50;
	ld.global.nc.f64 	%fd52, [%rd54+24];
	fma.rn.f64 	%fd90, %fd51, %fd52, %fd49;
	add.s32 	%r72, %r72, 8;
	add.s32 	%r71, %r71, -8;
	add.s64 	%rd54, %rd54, 64;
	setp.eq.s32 	%p14, %r72, 0;
	mov.u32 	%r74, %r5;
	@%p14 bra 	$L__BB33_12;
	bra.uni 	$L__BB33_11;
$L__BB33_12:
	setp.eq.s32 	%p15, %r3, 0;
	@%p15 bra 	$L__BB33_20;
	add.s32 	%r54, %r3, -1;
	setp.lt.u32 	%p16, %r54, 3;
	@%p16 bra 	$L__BB33_15;
	not.b32 	%r55, %r74;
	add.s32 	%r56, %r11, %r55;
	mul.wide.s32 	%rd28, %r56, 8;
	add.s64 	%rd29, %rd2, %rd28;
	ld.global.nc.f64 	%fd54, [%rd29];
	mul.f64 	%fd55, %fd5, %fd54;
	add.s32 	%r57, %r74, %r15;
	mul.wide.u32 	%rd30, %r57, 8;
	add.s64 	%rd31, %rd1, %rd30;
	ld.global.nc.f64 	%fd56, [%rd31];
	fma.rn.f64 	%fd57, %fd55, %fd56, %fd90;
	ld.global.nc.f64 	%fd58, [%rd29+-8];
	mul.f64 	%fd59, %fd5, %fd58;
	cvt.u64.u32 	%rd32, %r15;
	cvt.u64.u32 	%rd33, %r74;
	add.s64 	%rd34, %rd33, %rd32;
	shl.b64 	%rd35, %rd34, 3;
	add.s64 	%rd36, %rd1, %rd35;
	ld.global.nc.f64 	%fd60, [%rd36+8];
	fma.rn.f64 	%fd61, %fd59, %fd60, %fd57;
	ld.global.nc.f64 	%fd62, [%rd29+-16];
	mul.f64 	%fd63, %fd5, %fd62;
	ld.global.nc.f64 	%fd64, [%rd36+16];
	fma.rn.f64 	%fd65, %fd63, %fd64, %fd61;
	ld.global.nc.f64 	%fd66, [%rd29+-24];
	mul.f64 	%fd67, %fd5, %fd66;
	ld.global.nc.f64 	%fd68, [%rd36+24];
	fma.rn.f64 	%fd90, %fd67, %fd68, %fd65;
	add.s32 	%r74, %r74, 4;
$L__BB33_15:
	setp.eq.s32 	%p17, %r4, 0;
	@%p17 bra 	$L__BB33_20;
	setp.eq.s32 	%p18, %r4, 1;
	@%p18 bra 	$L__BB33_18;
	not.b32 	%r58, %r74;
	add.s32 	%r59, %r11, %r58;
	mul.wide.s32 	%rd37, %r59, 8;
	add.s64 	%rd38, %rd2, %rd37;
	ld.global.nc.f64 	%fd70, [%rd38];
	mul.f64 	%fd71, %fd5, %fd70;
	add.s32 	%r60, %r74, %r15;
	mul.wide.u32 	%rd39, %r60, 8;
	add.s64 	%rd40, %rd1, %rd39;
	ld.global.nc.f64 	%fd72, [%rd40];
	fma.rn.f64 	%fd73, %fd71, %fd72, %fd90;
	ld.global.nc.f64 	%fd74, [%rd38+-8];
	mul.f64 	%fd75, %fd5, %fd74;
	cvt.u64.u32 	%rd41, %r15;
	cvt.u64.u32 	%rd42, %r74;
	add.s64 	%rd43, %rd42, %rd41;
	shl.b64 	%rd44, %rd43, 3;
	add.s64 	%rd45, %rd1, %rd44;
	ld.global.nc.f64 	%fd76, [%rd45+8];
	fma.rn.f64 	%fd90, %fd75, %fd76, %fd73;
	add.s32 	%r74, %r74, 2;
$L__BB33_18:
	setp.eq.s32 	%p19, %r6, 0;
	@%p19 bra 	$L__BB33_20;
	not.b32 	%r61, %r74;
	add.s32 	%r62, %r11, %r61;
	mul.wide.s32 	%rd46, %r62, 8;
	add.s64 	%rd47, %rd2, %rd46;
	ld.global.nc.f64 	%fd77, [%rd47];
	mul.f64 	%fd78, %fd5, %fd77;
	add.s32 	%r63, %r74, %r15;
	mul.wide.u32 	%rd48, %r63, 8;
	add.s64 	%rd49, %rd1, %rd48;
	ld.global.nc.f64 	%fd79, [%rd49];
	fma.rn.f64 	%fd90, %fd78, %fd79, %fd90;
$L__BB33_20:
	add.s32 	%r70, %r70, 1;
	setp.ne.s32 	%p20, %r70, %r36;
	@%p20 bra 	$L__BB33_9;
	ld.param.u32 	%r67, [_cupy_convolve1D3O_float64_param_3];
	add.s32 	%r69, %r69, 1;
	setp.eq.s32 	%p21, %r69, %r67;
	@%p21 bra 	$L__BB33_6;
	bra.uni 	$L__BB33_8;
$L__BB33_22:
	mul.wide.s32 	%rd17, %r77, 8;
	add.s64 	%rd18, %rd3, %rd17;
	mov.b64 	%rd19, 0;
	st.global.u64 	[%rd18], %rd19;
	add.s32 	%r77, %r77, %r2;
	setp.lt.s32 	%p7, %r77, %r39;
	@%p7 bra 	$L__BB33_22;
	bra.uni 	$L__BB33_25;
$L__BB33_23:
	mul.wide.s32 	%rd14, %r77, 8;
	add.s64 	%rd15, %rd3, %rd14;
	mov.b64 	%rd16, 0;
	st.global.u64 	[%rd15], %rd16;
	add.s32 	%r77, %r77, %r2;
	setp.lt.s32 	%p5, %r77, %r39;
	@%p5 bra 	$L__BB33_23;
	bra.uni 	$L__BB33_25;
$L__BB33_24:
	mul.wide.s32 	%rd11, %r77, 8;
	add.s64 	%rd12, %rd3, %rd11;
	mov.b64 	%rd13, 0;
	st.global.u64 	[%rd12], %rd13;
	add.s32 	%r77, %r77, %r2;
	setp.lt.s32 	%p3, %r77, %r39;
	@%p3 bra 	$L__BB33_24;
$L__BB33_25:
	ret;

}
	// .globl	_cupy_convolve1D3O_complex64
.visible .entry _cupy_convolve1D3O_complex64(
	.param .u64 .ptr .align 1 _cupy_convolve1D3O_complex64_param_0,
	.param .u32 _cupy_convolve1D3O_complex64_param_1,
	.param .u64 .ptr .align 1 _cupy_convolve1D3O_complex64_param_2,
	.param .u32 _cupy_convolve1D3O_complex64_param_3,
	.param .u32 _cupy_convolve1D3O_complex64_param_4,
	.param .u32 _cupy_convolve1D3O_complex64_param_5,
	.param .u32 _cupy_convolve1D3O_complex64_param_6,
	.param .u64 .ptr .align 1 _cupy_convolve1D3O_complex64_param_7,
	.param .u32 _cupy_convolve1D3O_complex64_param_8
)
.maxntid 512
{
	.reg .pred 	%p<21>;
	.reg .b32 	%r<71>;
	.reg .b32 	%f<165>;
	.reg .b64 	%rd<43>;

	ld.param.u64 	%rd9, [_cupy_convolve1D3O_complex64_param_0];
	ld.param.u64 	%rd10, [_cupy_convolve1D3O_complex64_param_2];
	ld.param.u32 	%r33, [_cupy_convolve1D3O_complex64_param_4];
	ld.param.u32 	%r34, [_cupy_convolve1D3O_complex64_param_5];
	ld.param.u32 	%r35, [_cupy_convolve1D3O_complex64_param_6];
	ld.param.u64 	%rd8, [_cupy_convolve1D3O_complex64_param_7];
	ld.param.u32 	%r36, [_cupy_convolve1D3O_complex64_param_8];
	cvta.to.global.u64 	%rd1, %rd10;
	cvta.to.global.u64 	%rd2, %rd9;
	cvta.to.global.u64 	%rd3, %rd8;
	mov.u32 	%r37, %ctaid.x;
	mov.u32 	%r38, %ntid.x;
	mov.u32 	%r39, %tid.x;
	mad.lo.s32 	%r69, %r37, %r38, %r39;
	mov.u32 	%r40, %nctaid.x;
	mul.lo.s32 	%r2, %r38, %r40;
	setp.ge.s32 	%p1, %r69, %r36;
	@%p1 bra 	$L__BB34_22;
	setp.eq.s32 	%p2, %r35, 0;
	@%p2 bra 	$L__BB34_2;
	bra.uni 	$L__BB34_21;
$L__BB34_2:
	setp.gt.s32 	%p4, %r33, 0;
	@%p4 bra 	$L__BB34_3;
	bra.uni 	$L__BB34_20;
$L__BB34_3:
	setp.gt.s32 	%p6, %r34, 0;
	@%p6 bra 	$L__BB34_4;
	bra.uni 	$L__BB34_19;
$L__BB34_4:
	and.b32  	%r3, %r34, 3;
	and.b32  	%r4, %r34, 2147483644;
	and.b32  	%r5, %r34, 1;
	neg.s32 	%r6, %r4;
	add.s64 	%rd4, %rd2, -8;
$L__BB34_5:
	ld.param.u32 	%r58, [_cupy_convolve1D3O_complex64_param_3];
	ld.param.u32 	%r57, [_cupy_convolve1D3O_complex64_param_1];
	setp.gt.s32 	%p8, %r58, 0;
	setp.gt.s32 	%p9, %r69, -1;
	setp.lt.s32 	%p10, %r69, %r57;
	and.pred  	%p11, %p9, %p8;
	and.pred  	%p12, %p11, %p10;
	mov.f32 	%f163, 0f00000000;
	mov.f32 	%f164, %f163;
	@%p12 bra 	$L__BB34_7;
$L__BB34_6:
	ld.param.u64 	%rd41, [_cupy_convolve1D3O_complex64_param_7];
	cvta.to.global.u64 	%rd38, %rd41;
	mul.wide.s32 	%rd39, %r69, 8;
	add.s64 	%rd40, %rd38, %rd39;
	st.global.v2.f32 	[%rd40], {%f163, %f164};
	add.s32 	%r69, %r69, %r2;
	setp.lt.s32 	%p20, %r69, %r36;
	@%p20 bra 	$L__BB34_5;
	bra.uni 	$L__BB34_22;
$L__BB34_7:
	add.s32 	%r9, %r69, %r33;
	add.s32 	%r10, %r69, %r34;
	mov.f32 	%f164, 0f00000000;
	mov.b32 	%r62, 0;
	mov.f32 	%f163, %f164;
$L__BB34_8:
	ld.param.u32 	%r59, [_cupy_convolve1D3O_complex64_param_3];
	not.b32 	%r43, %r62;
	add.s32 	%r44, %r69, %r59;
	add.s32 	%r45, %r44, %r43;
	mul.wide.s32 	%rd17, %r45, 8;
	add.s64 	%rd18, %rd2, %rd17;
	mul.lo.s32 	%r12, %r62, %r59;
	ld.global.nc.v2.f32 	{%f5, %f6}, [%rd18];
	mov.b32 	%r63, 0;
$L__BB34_9:
	setp.lt.u32 	%p13, %r34, 4;
	not.b32 	%r47, %r63;
	add.s32 	%r48, %r9, %r47;
	mul.wide.s32 	%rd19, %r48, 8;
	add.s64 	%rd20, %rd2, %rd19;
	ld.global.nc.v2.f32 	{%f35, %f36}, [%rd20];
	mul.f32 	%f37, %f5, %f35;
	mul.f32 	%f38, %f6, %f36;
	sub.f32 	%f9, %f37, %f38;
	mul.f32 	%f39, %f6, %f35;
	fma.rn.f32 	%f10, %f36, %f5, %f39;
	add.s32 	%r49, %r63, %r12;
	mul.lo.s32 	%r14, %r49, %r33;
	mov.b32 	%r67, 0;
	@%p13 bra 	$L__BB34_12;
	add.s32 	%r50, %r34, %r69;
	add.s32 	%r64, %r50, -1;
	mul.wide.u32 	%rd21, %r14, 8;
	add.s64 	%rd22, %rd1, %rd21;
	add.s64 	%rd42, %rd22, 16;
	mov.u32 	%r65, %r6;
$L__BB34_11:
	.pragma "nounroll";
	mul.wide.s32 	%rd23, %r64, 8;
	add.s64 	%rd24, %rd4, %rd23;
	ld.global.nc.v2.f32 	{%f40, %f41}, [%rd24+8];
	mul.f32 	%f42, %f9, %f40;
	mul.f32 	%f43, %f10, %f41;
	sub.f32 	%f44, %f42, %f43;
	mul.f32 	%f45, %f10, %f40;
	fma.rn.f32 	%f46, %f9, %f41, %f45;
	ld.global.nc.v2.f32 	{%f47, %f48}, [%rd42+-16];
	mul.f32 	%f49, %f44, %f47;
	mul.f32 	%f50, %f46, %f48;
	sub.f32 	%f51, %f49, %f50;
	mul.f32 	%f52, %f46, %f47;
	fma.rn.f32 	%f53, %f44, %f48, %f52;
	add.f32 	%f54, %f163, %f51;
	add.f32 	%f55, %f164, %f53;
	ld.global.nc.v2.f32 	{%f56, %f57}, [%rd24];
	mul.f32 	%f58, %f9, %f56;
	mul.f32 	%f59, %f10, %f57;
	sub.f32 	%f60, %f58, %f59;
	mul.f32 	%f61, %f10, %f56;
	fma.rn.f32 	%f62, %f9, %f57, %f61;
	ld.global.nc.v2.f32 	{%f63, %f64}, [%rd42+-8];
	mul.f32 	%f65, %f60, %f63;
	mul.f32 	%f66, %f62, %f64;
	sub.f32 	%f67, %f65, %f66;
	mul.f32 	%f68, %f62, %f63;
	fma.rn.f32 	%f69, %f60, %f64, %f68;
	add.f32 	%f70, %f54, %f67;
	add.f32 	%f71, %f55, %f69;
	ld.global.nc.v2.f32 	{%f72, %f73}, [%rd24+-8];
	mul.f32 	%f74, %f9, %f72;
	mul.f32 	%f75, %f10, %f73;
	sub.f32 	%f76, %f74, %f75;
	mul.f32 	%f77, %f10, %f72;
	fma.rn.f32 	%f78, %f9, %f73, %f77;
	ld.global.nc.v2.f32 	{%f79, %f80}, [%rd42];
	mul.f32 	%f81, %f76, %f79;
	mul.f32 	%f82, %f78, %f80;
	sub.f32 	%f83, %f81, %f82;
	mul.f32 	%f84, %f78, %f79;
	fma.rn.f32 	%f85, %f76, %f80, %f84;
	add.f32 	%f86, %f70, %f83;
	add.f32 	%f87, %f71, %f85;
	ld.global.nc.v2.f32 	{%f88, %f89}, [%rd24+-16];
	mul.f32 	%f90, %f9, %f88;
	mul.f32 	%f91, %f10, %f89;
	sub.f32 	%f92, %f90, %f91;
	mul.f32 	%f93, %f10, %f88;
	fma.rn.f32 	%f94, %f9, %f89, %f93;
	ld.global.nc.v2.f32 	{%f95, %f96}, [%rd42+8];
	mul.f32 	%f97, %f92, %f95;
	mul.f32 	%f98, %f94, %f96;
	sub.f32 	%f99, %f97, %f98;
	mul.f32 	%f100, %f94, %f95;
	fma.rn.f32 	%f101, %f92, %f96, %f100;
	add.f32 	%f163, %f86, %f99;
	add.f32 	%f164, %f87, %f101;
	add.s32 	%r65, %r65, 4;
	add.s32 	%r64, %r64, -4;
	add.s64 	%rd42, %rd42, 32;
	setp.eq.s32 	%p14, %r65, 0;
	mov.u32 	%r67, %r4;
	@%p14 bra 	$L__BB34_12;
	bra.uni 	$L__BB34_11;
$L__BB34_12:
	setp.eq.s32 	%p15, %r3, 0;
	@%p15 bra 	$L__BB34_17;
	setp.eq.s32 	%p16, %r3, 1;
	@%p16 bra 	$L__BB34_15;
	not.b32 	%r51, %r67;
	add.s32 	%r52, %r10, %r51;
	mul.wide.s32 	%rd25, %r52, 8;
	add.s64 	%rd26, %rd2, %rd25;
	ld.global.nc.v2.f32 	{%f103, %f104}, [%rd26];
	mul.f32 	%f105, %f9, %f103;
	mul.f32 	%f106, %f10, %f104;
	sub.f32 	%f107, %f105, %f106;
	mul.f32 	%f108, %f10, %f103;
	fma.rn.f32 	%f109, %f9, %f104, %f108;
	add.s32 	%r53, %r67, %r14;
	mul.wide.u32 	%rd27, %r53, 8;
	add.s64 	%rd28, %rd1, %rd27;
	ld.global.nc.v2.f32 	{%f110, %f111}, [%rd28];
	mul.f32 	%f112, %f107, %f110;
	mul.f32 	%f113, %f109, %f111;
	sub.f32 	%f114, %f112, %f113;
	mul.f32 	%f115, %f109, %f110;
	fma.rn.f32 	%f116, %f107, %f111, %f115;
	add.f32 	%f117, %f163, %f114;
	add.f32 	%f118, %f164, %f116;
	ld.global.nc.v2.f32 	{%f119, %f120}, [%rd26+-8];
	mul.f32 	%f121, %f9, %f119;
	mul.f32 	%f122, %f10, %f120;
	sub.f32 	%f123, %f121, %f122;
	mul.f32 	%f124, %f10, %f119;
	fma.rn.f32 	%f125, %f9, %f120, %f124;
	cvt.u64.u32 	%rd29, %r14;
	cvt.u64.u32 	%rd30, %r67;
	add.s64 	%rd31, %rd30, %rd29;
	shl.b64 	%rd32, %rd31, 3;
	add.s64 	%rd33, %rd1, %rd32;
	ld.global.nc.v2.f32 	{%f126, %f127}, [%rd33+8];
	mul.f32 	%f128, %f123, %f126;
	mul.f32 	%f129, %f125, %f127;
	sub.f32 	%f130, %f128, %f129;
	mul.f32 	%f131, %f125, %f126;
	fma.rn.f32 	%f132, %f123, %f127, %f131;
	add.f32 	%f163, %f117, %f130;
	add.f32 	%f164, %f118, %f132;
	add.s32 	%r67, %r67, 2;
$L__BB34_15:
	setp.eq.s32 	%p17, %r5, 0;
	@%p17 bra 	$L__BB34_17;
	not.b32 	%r54, %r67;
	add.s32 	%r55, %r10, %r54;
	mul.wide.s32 	%rd34, %r55, 8;
	add.s64 	%rd35, %rd2, %rd34;
	ld.global.nc.v2.f32 	{%f133, %f134}, [%rd35];
	mul.f32 	%f135, %f9, %f133;
	mul.f32 	%f136, %f10, %f134;
	sub.f32 	%f137, %f135, %f136;
	mul.f32 	%f138, %f10, %f133;
	fma.rn.f32 	%f139, %f9, %f134, %f138;
	add.s32 	%r56, %r67, %r14;
	mul.wide.u32 	%rd36, %r56, 8;
	add.s64 	%rd37, %rd1, %rd36;
	ld.global.nc.v2.f32 	{%f140, %f141}, [%rd37];
	mul.f32 	%f142, %f137, %f140;
	mul.f32 	%f143, %f139, %f141;
	sub.f32 	%f144, %f142, %f143;
	mul.f32 	%f145, %f139, %f140;
	fma.rn.f32 	%f146, %f137, %f141, %f145;
	add.f32 	%f163, %f163, %f144;
	add.f32 	%f164, %f164, %f146;
$L__BB34_17:
	add.s32 	%r63, %r63, 1;
	setp.ne.s32 	%p18, %r63, %r33;
	@%p18 bra 	$L__BB34_9;
	ld.param.u32 	%r60, [_cupy_convolve1D3O_complex64_param_3];
	add.s32 	%r62, %r62, 1;
	setp.eq.s32 	%p19, %r62, %r60;
	@%p19 bra 	$L__BB34_6;
	bra.uni 	$L__BB34_8;
$L__BB34_19:
	mul.wide.s32 	%rd15, %r69, 8;
	add.s64 	%rd16, %rd3, %rd15;
	mov.f32 	%f31, 0f00000000;
	st.global.v2.f32 	[%rd16], {%f31, %f31};
	add.s32 	%r69, %r69, %r2;
	setp.lt.s32 	%p7, %r69, %r36;
	@%p7 bra 	$L__BB34_19;
	bra.uni 	$L__BB34_22;
$L__BB34_20:
	mul.wide.s32 	%rd13, %r69, 8;
	add.s64 	%rd14, %rd3, %rd13;
	mov.f32 	%f30, 0f00000000;
	st.global.v2.f32 	[%rd14], {%f30, %f30};
	add.s32 	%r69, %r69, %r2;
	setp.lt.s32 	%p5, %r69, %r36;
	@%p5 bra 	$L__BB34_20;
	bra.uni 	$L__BB34_22;
$L__BB34_21:
	mul.wide.s32 	%rd11, %r69, 8;
	add.s64 	%rd12, %rd3, %rd11;
	mov.f32 	%f29, 0f00000000;
	st.global.v2.f32 	[%rd12], {%f29, %f29};
	add.s32 	%r69, %r69, %r2;
	setp.lt.s32 	%p3, %r69, %r36;
	@%p3 bra 	$L__BB34_21;
$L__BB34_22:
	ret;

}
	// .globl	_cupy_convolve1D3O_complex128
.visible .entry _cupy_convolve1D3O_complex128(
	.param .u64 .ptr .align 1 _cupy_convolve1D3O_complex128_param_0,
	.param .u32 _cupy_convolve1D3O_complex128_param_1,
	.param .u64 .ptr .align 1 _cupy_convolve1D3O_complex128_param_2,
	.param .u32 _cupy_convolve1D3O_complex128_param_3,
	.param .u32 _cupy_convolve1D3O_complex128_param_4,
	.param .u32 _cupy_convolve1D3O_complex128_param_5,
	.param .u32 _cupy_convolve1D3O_complex128_param_6,
	.param .u64 .ptr .align 1 _cupy_convolve1D3O_complex128_param_7,
	.param .u32 _cupy_convolve1D3O_complex128_param_8
)
.maxntid 512
{
	.reg .pred 	%p<22>;
	.reg .b32 	%r<88>;
	.reg .b64 	%rd<47>;
	.reg .b64 	%fd<165>;

	ld.param.u64 	%rd8, [_cupy_convolve1D3O_complex128_param_0];
	ld.param.u32 	%r28, [_cupy_convolve1D3O_complex128_param_4];
	ld.param.u32 	%r30, [_cupy_convolve1D3O_complex128_param_6];
	ld.param.u64 	%rd7, [_cupy_convolve1D3O_complex128_param_7];
	ld.param.u32 	%r31, [_cupy_convolve1D3O_complex128_param_8];
	cvta.to.global.u64 	%rd1, %rd8;
	cvta.to.global.u64 	%rd2, %rd7;
	mov.u32 	%r32, %ctaid.x;
	mov.u32 	%r33, %ntid.x;
	mov.u32 	%r34, %tid.x;
	mad.lo.s32 	%r86, %r32, %r33, %r34;
	mov.u32 	%r35, %nctaid.x;
	mul.lo.s32 	%r2, %r33, %r35;
	setp.ge.s32 	%p1, %r86, %r31;
	@%p1 bra 	$L__BB35_22;
	setp.eq.s32 	%p2, %r30, 0;
	@%p2 bra 	$L__BB35_2;
	bra.uni 	$L__BB35_21;
$L__BB35_2:
	setp.gt.s32 	%p4, %r28, 0;
	@%p4 bra 	$L__BB35_3;
	bra.uni 	$L__BB35_20;
$L__BB35_3:
	ld.param.u32 	%r70, [_cupy_convolve1D3O_complex128_param_5];
	setp.gt.s32 	%p6, %r70, 0;
	@%p6 bra 	$L__BB35_4;
	bra.uni 	$L__BB35_19;
$L__BB35_4:
	ld.param.u32 	%r71, [_cupy_convolve1D3O_complex128_param_5];
	and.b32  	%r3, %r71, 2147483644;
$L__BB35_5:
	ld.param.u32 	%r64, [_cupy_convolve1D3O_complex128_param_3];
	ld.param.u32 	%r63, [_cupy_convolve1D3O_complex128_param_1];
	setp.gt.s32 	%p8, %r64, 0;
	setp.gt.s32 	%p9, %r86, -1;
	setp.lt.s32 	%p10, %r86, %r63;
	and.pred  	%p11, %p9, %p8;
	and.pred  	%p12, %p11, %p10;
	mov.f64 	%fd163, 0d0000000000000000;
	mov.f64 	%fd164, %fd163;
	@%p12 bra 	$L__BB35_7;
$L__BB35_6:
	ld.param.u64 	%rd45, [_cupy_convolve1D3O_complex128_param_7];
	cvta.to.global.u64 	%rd39, %rd45;
	mul.wide.s32 	%rd40, %r86, 16;
	add.s64 	%rd41, %rd39, %rd40;
	st.global.v2.f64 	[%rd41], {%fd163, %fd164};
	mov.u32 	%r61, %ntid.x;
	mov.u32 	%r62, %nctaid.x;
	mad.lo.s32 	%r86, %r61, %r62, %r86;
	setp.lt.s32 	%p21, %r86, %r31;
	@%p21 bra 	$L__BB35_5;
	bra.uni 	$L__BB35_22;
$L__BB35_7:
	mov.f64 	%fd164, 0d0000000000000000;
	mov.b32 	%r79, 0;
	add.s32 	%r43, %r86, %r28;
	mov.f64 	%fd163, %fd164;
$L__BB35_8:
	ld.param.u32 	%r65, [_cupy_convolve1D3O_complex128_param_3];
	not.b32 	%r38, %r79;
	add.s32 	%r39, %r86, %r65;
	add.s32 	%r40, %r39, %r38;
	mul.wide.s32 	%rd15, %r40, 16;
	add.s64 	%rd16, %rd1, %rd15;
	ld.global.nc.v2.f64 	{%fd5, %fd6}, [%rd16];
	mov.b32 	%r80, 0;
$L__BB35_9:
	ld.param.u32 	%r72, [_cupy_convolve1D3O_complex128_param_5];
	ld.param.u32 	%r66, [_cupy_convolve1D3O_complex128_param_3];
	setp.lt.u32 	%p13, %r72, 4;
	not.b32 	%r42, %r80;
	add.s32 	%r44, %r43, %r42;
	mul.wide.s32 	%rd17, %r44, 16;
	add.s64 	%rd18, %rd1, %rd17;
	ld.global.nc.v2.f64 	{%fd35, %fd36}, [%rd18];
	mul.f64 	%fd37, %fd5, %fd35;
	mul.f64 	%fd38, %fd6, %fd36;
	sub.f64 	%fd9, %fd37, %fd38;
	mul.f64 	%fd39, %fd6, %fd35;
	fma.rn.f64 	%fd10, %fd36, %fd5, %fd39;
	mad.lo.s32 	%r45, %r79, %r66, %r80;
	mul.lo.s32 	%r8, %r45, %r28;
	mov.b32 	%r84, 0;
	@%p13 bra 	$L__BB35_12;
	ld.param.u32 	%r73, [_cupy_convolve1D3O_complex128_param_5];
	ld.param.u64 	%rd42, [_cupy_convolve1D3O_complex128_param_2];
	and.b32  	%r46, %r73, 2147483644;
	neg.s32 	%r82, %r46;
	add.s32 	%r47, %r73, %r86;
	add.s32 	%r81, %r47, -1;
	mul.wide.u32 	%rd19, %r8, 16;
	cvta.to.global.u64 	%rd20, %rd42;
	add.s64 	%rd21, %rd20, %rd19;
	add.s64 	%rd46, %rd21, 32;
$L__BB35_11:
	.pragma "nounroll";
	mul.wide.s32 	%rd22, %r81, 16;
	add.s64 	%rd23, %rd1, %rd22;
	ld.global.nc.v2.f64 	{%fd40, %fd41}, [%rd23];
	mul.f64 	%fd42, %fd9, %fd40;
	mul.f64 	%fd43, %fd10, %fd41;
	sub.f64 	%fd44, %fd42, %fd43;
	mul.f64 	%fd45, %fd10, %fd40;
	fma.rn.f64 	%fd46, %fd9, %fd41, %fd45;
	ld.global.nc.v2.f64 	{%fd47, %fd48}, [%rd46+-32];
	mul.f64 	%fd49, %fd44, %fd47;
	mul.f64 	%fd50, %fd46, %fd48;
	sub.f64 	%fd51, %fd49, %fd50;
	mul.f64 	%fd52, %fd46, %fd47;
	fma.rn.f64 	%fd53, %fd44, %fd48, %fd52;
	add.f64 	%fd54, %fd163, %fd51;
	add.f64 	%fd55, %fd164, %fd53;
	ld.global.nc.v2.f64 	{%fd56, %fd57}, [%rd23+-16];
	mul.f64 	%fd58, %fd9, %fd56;
	mul.f64 	%fd59, %fd10, %fd57;
	sub.f64 	%fd60, %fd58, %fd59;
	mul.f64 	%fd61, %fd10, %fd56;
	fma.rn.f64 	%fd62, %fd9, %fd57, %fd61;
	ld.global.nc.v2.f64 	{%fd63, %fd64}, [%rd46+-16];
	mul.f64 	%fd65, %fd60, %fd63;
	mul.f64 	%fd66, %fd62, %fd64;
	sub.f64 	%fd67, %fd65, %fd66;
	mul.f64 	%fd68, %fd62, %fd63;
	fma.rn.f64 	%fd69, %fd60, %fd64, %fd68;
	add.f64 	%fd70, %fd54, %fd67;
	add.f64 	%fd71, %fd55, %fd69;
	ld.global.nc.v2.f64 	{%fd72, %fd73}, [%rd23+-32];
	mul.f64 	%fd74, %fd9, %fd72;
	mul.f64 	%fd75, %fd10, %fd73;
	sub.f64 	%fd76, %fd74, %fd75;
	mul.f64 	%fd77, %fd10, %fd72;
	fma.rn.f64 	%fd78, %fd9, %fd73, %fd77;
	ld.global.nc.v2.f64 	{%fd79, %fd80}, [%rd46];
	mul.f64 	%fd81, %fd76, %fd79;
	mul.f64 	%fd82, %fd78, %fd80;
	sub.f64 	%fd83, %fd81, %fd82;
	mul.f64 	%fd84, %fd78, %fd79;
	fma.rn.f64 	%fd85, %fd76, %fd80, %fd84;
	add.f64 	%fd86, %fd70, %fd83;
	add.f64 	%fd87, %fd71, %fd85;
	ld.global.nc.v2.f64 	{%fd88, %fd89}, [%rd23+-48];
	mul.f64 	%fd90, %fd9, %fd88;
	mul.f64 	%fd91, %fd10, %fd89;
	sub.f64 	%fd92, %fd90, %fd91;
	mul.f64 	%fd93, %fd10, %fd88;
	fma.rn.f64 	%fd94, %fd9, %fd89, %fd93;
	ld.global.nc.v2.f64 	{%fd95, %fd96}, [%rd46+16];
	mul.f64 	%fd97, %fd92, %fd95;
	mul.f64 	%fd98, %fd94, %fd96;
	sub.f64 	%fd99, %fd97, %fd98;
	mul.f64 	%fd100, %fd94, %fd95;
	fma.rn.f64 	%fd101, %fd92, %fd96, %fd100;
	add.f64 	%fd163, %fd86, %fd99;
	add.f64 	%fd164, %fd87, %fd101;
	add.s32 	%r82, %r82, 4;
	add.s32 	%r81, %r81, -4;
	add.s64 	%rd46, %rd46, 64;
	setp.eq.s32 	%p14, %r82, 0;
	mov.u32 	%r84, %r3;
	@%p14 bra 	$L__BB35_12;
	bra.uni 	$L__BB35_11;
$L__BB35_12:
	ld.param.u32 	%r74, [_cupy_convolve1D3O_complex128_param_5];
	and.b32  	%r48, %r74, 3;
	setp.eq.s32 	%p15, %r48, 0;
	@%p15 bra 	$L__BB35_17;
	setp.eq.s32 	%p16, %r48, 1;
	@%p16 bra 	$L__BB35_15;
	ld.param.u32 	%r75, [_cupy_convolve1D3O_complex128_param_5];
	ld.param.u32 	%r67, [_cupy_convolve1D3O_complex128_param_3];
	ld.param.u64 	%rd43, [_cupy_convolve1D3O_complex128_param_2];
	not.b32 	%r49, %r84;
	add.s32 	%r50, %r86, %r75;
	add.s32 	%r51, %r50, %r49;
	mul.wide.s32 	%rd24, %r51, 16;
	add.s64 	%rd25, %rd1, %rd24;
	ld.global.nc.v2.f64 	{%fd103, %fd104}, [%rd25];
	mul.f64 	%fd105, %fd9, %fd103;
	mul.f64 	%fd106, %fd10, %fd104;
	sub.f64 	%fd107, %fd105, %fd106;
	mul.f64 	%fd108, %fd10, %fd103;
	fma.rn.f64 	%fd109, %fd9, %fd104, %fd108;
	mad.lo.s32 	%r52, %r79, %r67, %r80;
	mul.lo.s32 	%r53, %r52, %r28;
	add.s32 	%r54, %r84, %r53;
	cvta.to.global.u64 	%rd26, %rd43;
	mul.wide.u32 	%rd27, %r54, 16;
	add.s64 	%rd28, %rd26, %rd27;
	ld.global.nc.v2.f64 	{%fd110, %fd111}, [%rd28];
	mul.f64 	%fd112, %fd107, %fd110;
	mul.f64 	%fd113, %fd109, %fd111;
	sub.f64 	%fd114, %fd112, %fd113;
	mul.f64 	%fd115, %fd109, %fd110;
	fma.rn.f64 	%fd116, %fd107, %fd111, %fd115;
	add.f64 	%fd117, %fd163, %fd114;
	add.f64 	%fd118, %fd164, %fd116;
	ld.global.nc.v2.f64 	{%fd119, %fd120}, [%rd25+-16];
	mul.f64 	%fd121, %fd9, %fd119;
	mul.f64 	%fd122, %fd10, %fd120;
	sub.f64 	%fd123, %fd121, %fd122;
	mul.f64 	%fd124, %fd10, %fd119;
	fma.rn.f64 	%fd125, %fd9, %fd120, %fd124;
	cvt.u64.u32 	%rd29, %r53;
	cvt.u64.u32 	%rd30, %r84;
	add.s64 	%rd31, %rd30, %rd29;
	shl.b64 	%rd32, %rd31, 4;
	add.s64 	%rd33, %rd26, %rd32;
	ld.global.nc.v2.f64 	{%fd126, %fd127}, [%rd33+16];
	mul.f64 	%fd128, %fd123, %fd126;
	mul.f64 	%fd129, %fd125, %fd127;
	sub.f64 	%fd130, %fd128, %fd129;
	mul.f64 	%fd131, %fd125, %fd126;
	fma.rn.f64 	%fd132, %fd123, %fd127, %fd131;
	add.f64 	%fd163, %fd117, %fd130;
	add.f64 	%fd164, %fd118, %fd132;
	add.s32 	%r84, %r84, 2;
$L__BB35_15:
	ld.param.u32 	%r76, [_cupy_convolve1D3O_complex128_param_5];
	and.b32  	%r55, %r76, 1;
	setp.eq.b32 	%p17, %r55, 1;
	not.pred 	%p18, %p17;
	@%p18 bra 	$L__BB35_17;
	ld.param.u32 	%r77, [_cupy_convolve1D3O_complex128_param_5];
	ld.param.u32 	%r68, [_cupy_convolve1D3O_complex128_param_3];
	ld.param.u64 	%rd44, [_cupy_convolve1D3O_complex128_param_2];
	not.b32 	%r56, %r84;
	add.s32 	%r57, %r86, %r77;
	add.s32 	%r58, %r57, %r56;
	mul.wide.s32 	%rd34, %r58, 16;
	add.s64 	%rd35, %rd1, %rd34;
	ld.global.nc.v2.f64 	{%fd133, %fd134}, [%rd35];
	mul.f64 	%fd135, %fd9, %fd133;
	mul.f64 	%fd136, %fd10, %fd134;
	sub.f64 	%fd137, %fd135, %fd136;
	mul.f64 	%fd138, %fd10, %fd133;
	fma.rn.f64 	%fd139, %fd9, %fd134, %fd138;
	mad.lo.s32 	%r59, %r79, %r68, %r80;
	mad.lo.s32 	%r60, %r59, %r28, %r84;
	cvta.to.global.u64 	%rd36, %rd44;
	mul.wide.u32 	%rd37, %r60, 16;
	add.s64 	%rd38, %rd36, %rd37;
	ld.global.nc.v2.f64 	{%fd140, %fd141}, [%rd38];
	mul.f64 	%fd142, %fd137, %fd140;
	mul.f64 	%fd143, %fd139, %fd141;
	sub.f64 	%fd144, %fd142, %fd143;
	mul.f64 	%fd145, %fd139, %fd140;
	fma.rn.f64 	%fd146, %fd137, %fd141, %fd145;
	add.f64 	%fd163, %fd163, %fd144;
	add.f64 	%fd164, %fd164, %fd146;
$L__BB35_17:
	add.s32 	%r80, %r80, 1;
	setp.ne.s32 	%p19, %r80, %r28;
	@%p19 bra 	$L__BB35_9;
	ld.param.u32 	%r69, [_cupy_convolve1D3O_complex128_param_3];
	add.s32 	%r79, %r79, 1;
	setp.eq.s32 	%p20, %r79, %r69;
	@%p20 bra 	$L__BB35_6;
	bra.uni 	$L__BB35_8;
$L__BB35_19:
	mul.wide.s32 	%rd13, %r86, 16;
	add.s64 	%rd14, %rd2, %rd13;
	mov.f64 	%fd31, 0d0000000000000000;
	st.global.v2.f64 	[%rd14], {%fd31, %fd31};
	add.s32 	%r86, %r86, %r2;
	setp.lt.s32 	%p7, %r86, %r31;
	@%p7 bra 	$L__BB35_19;
	bra.uni 	$L__BB35_22;
$L__BB35_20:
	mul.wide.s32 	%rd11, %r86, 16;
	add.s64 	%rd12, %rd2, %rd11;
	mov.f64 	%fd30, 0d0000000000000000;
	st.global.v2.f64 	[%rd12], {%fd30, %fd30};
	add.s32 	%r86, %r86, %r2;
	setp.lt.s32 	%p5, %r86, %r31;
	@%p5 bra 	$L__BB35_20;
	bra.uni 	$L__BB35_22;
$L__BB35_21:
	mul.wide.s32 	%rd9, %r86, 16;
	add.s64 	%rd10, %rd2, %rd9;
	mov.f64 	%fd29, 0d0000000000000000;
	st.global.v2.f64 	[%rd10], {%fd29, %fd29};
	add.s32 	%r86, %r86, %r2;
	setp.lt.s32 	%p3, %r86, %r31;
	@%p3 bra 	$L__BB35_21;
$L__BB35_22:
	ret;

}


// ===== COMPILED SASS (sm_100) =====

	.target	sm_100

	.elftype	@"ET_EXEC"


//--------------------- .note.nv.tkinfo           --------------------------
	.section	.note.nv.tkinfo,"",@"SHT_NOTE"
	.sectionflags	@"SHF_NOTE_NV_TKINFO"
	.tkinfo
        /*0018*/ 	.word	0x00000002
        /*0030*/ 	.string	""
        /*0030*/ 	.string	"ptxas"
        /*0030*/ 	.string	"Cuda compilation tools, release 13.0, V13.0.88"
        /*0030*/ 	.string	"Build cuda_13.0.r13.0/compiler.36424714_0"
        /*0030*/ 	.string	"-arch sm_100 -m 64 "



//--------------------- .note.nv.cuinfo           --------------------------
	.section	.note.nv.cuinfo,"",@"SHT_NOTE"
	.sectionflags	@"SHF_NOTE_NV_CUINFO"
        /*0018*/ 	.short	0x0002
        /*001a*/ 	.short	0x0064
        /*001c*/ 	.short	0x0082
	.zero		2


//--------------------- .nv.info                  --------------------------
	.section	.nv.info,"",@"SHT_CUDA_INFO"
	.align	4


	//----- nvinfo : EIATTR_REGCOUNT
	.align		4
        /*0000*/ 	.byte	0x04, 0x2f
        /*0002*/ 	.short	(.L_29 - .L_28)
	.align		4
.L_28:
        /*0004*/ 	.word	index@(_cupy_convolve_int32)
        /*0008*/ 	.word	0x00000020


	//----- nvinfo : EIATTR_FRAME_SIZE
	.align		4
.L_29:
        /*000c*/ 	.byte	0x04, 0x11
        /*000e*/ 	.short	(.L_31 - .L_30)
	.align		4
.L_30:
        /*0010*/ 	.word	index@(_cupy_convolve_int32)
        /*0014*/ 	.word	0x00000000


	//----- nvinfo : EIATTR_REGCOUNT
	.align		4
.L_31:
        /*0018*/ 	.byte	0x04, 0x2f
        /*001a*/ 	.short	(.L_33 - .L_32)
	.align		4
.L_32:
        /*001c*/ 	.word	index@(_cupy_convolve_int64)
        /*0020*/ 	.word	0x00000020


	//----- nvinfo : EIATTR_FRAME_SIZE
	.align		4
.L_33:
        /*0024*/ 	.byte	0x04, 0x11
        /*0026*/ 	.short	(.L_35 - .L_34)
	.align		4
.L_34:
        /*0028*/ 	.word	index@(_cupy_convolve_int64)
        /*002c*/ 	.word	0x00000000


	//----- nvinfo : EIATTR_REGCOUNT
	.align		4
.L_35:
        /*0030*/ 	.byte	0x04, 0x2f
        /*0032*/ 	.short	(.L_37 - .L_36)
	.align		4
.L_36:
        /*0034*/ 	.word	index@(_cupy_convolve_float32)
        /*0038*/ 	.word	0x00000020


	//----- nvinfo : EIATTR_FRAME_SIZE
	.align		4
.L_37:
        /*003c*/ 	.byte	0x04, 0x11
        /*003e*/ 	.short	(.L_39 - .L_38)
	.align		4
.L_38:
        /*0040*/ 	.word	index@(_cupy_convolve_float32)
        /*0044*/ 	.word	0x00000000


	//----- nvinfo : EIATTR_REGCOUNT
	.align		4
.L_39:
        /*0048*/ 	.byte	0x04, 0x2f
        /*004a*/ 	.short	(.L_41 - .L_40)
	.align		4
.L_40:
        /*004c*/ 	.word	index@(_cupy_convolve_float64)
        /*0050*/ 	.word	0x00000020


	//----- nvinfo : EIATTR_FRAME_SIZE
	.align		4
.L_41:
        /*0054*/ 	.byte	0x04, 0x11
        /*0056*/ 	.short	(.L_43 - .L_42)
	.align		4
.L_42:
        /*0058*/ 	.word	index@(_cupy_convolve_float64)
        /*005c*/ 	.word	0x00000000


	//----- nvinfo : EIATTR_REGCOUNT
	.align		4
.L_43:
        /*0060*/ 	.byte	0x04, 0x2f
        /*0062*/ 	.short	(.L_45 - .L_44)
	.align		4
.L_44:
        /*0064*/ 	.word	index@(_cupy_convolve_complex64)
        /*0068*/ 	.word	0x00000020


	//----- nvinfo : EIATTR_FRAME_SIZE
	.align		4
.L_45:
        /*006c*/ 	.byte	0x04, 0x11
        /*006e*/ 	.short	(.L_47 - .L_46)
	.align		4
.L_46:
        /*0070*/ 	.word	index@(_cupy_convolve_complex64)
        /*0074*/ 	.word	0x00000000


	//----- nvinfo : EIATTR_REGCOUNT
	.align		4
.L_47:
        /*0078*/ 	.byte	0x04, 0x2f
        /*007a*/ 	.short	(.L_49 - .L_48)
	.align		4
.L_48:
        /*007c*/ 	.word	index@(_cupy_convolve_complex128)
        /*0080*/ 	.word	0x00000022


	//----- nvinfo : EIATTR_FRAME_SIZE
	.align		4
.L_49:
        /*0084*/ 	.byte	0x04, 0x11
        /*0086*/ 	.short	(.L_51 - .L_50)
	.align		4
.L_50:
        /*0088*/ 	.word	index@(_cupy_convolve_complex128)
        /*008c*/ 	.word	0x00000000


	//----- nvinfo : EIATTR_REGCOUNT
	.align		4
.L_51:
        /*0090*/ 	.byte	0x04, 0x2f
        /*0092*/ 	.short	(.L_53 - .L_52)
	.align		4
.L_52:
        /*0094*/ 	.word	index@(_cupy_correlate_int32)
        /*0098*/ 	.word	0x00000020


	//----- nvinfo : EIATTR_FRAME_SIZE
	.align		4
.L_53:
        /*009c*/ 	.byte	0x04, 0x11
        /*009e*/ 	.short	(.L_55 - .L_54)
	.align		4
.L_54:
        /*00a0*/ 	.word	index@(_cupy_correlate_int32)
        /*00a4*/ 	.word	0x00000000


	//----- nvinfo : EIATTR_REGCOUNT
	.align		4
.L_55:
        /*00a8*/ 	.byte	0x04, 0x2f
        /*00aa*/ 	.short	(.L_57 - .L_56)
	.align		4
.L_56:
        /*00ac*/ 	.word	index@(_cupy_correlate_int64)
        /*00b0*/ 	.word	0x00000020


	//----- nvinfo : EIATTR_FRAME_SIZE
	.align		4
.L_57:
        /*00b4*/ 	.byte	0x04, 0x11
        /*00b6*/ 	.short	(.L_59 - .L_58)
	.align		4
.L_58:
        /*00b8*/ 	.word	index@(_cupy_correlate_int64)
        /*00bc*/ 	.word	0x00000000


	//----- nvinfo : EIATTR_REGCOUNT
	.align		4
.L_59:
        /*00c0*/ 	.byte	0x04, 0x2f
        /*00c2*/ 	.short	(.L_61 - .L_60)
	.align		4
.L_60:
        /*00c4*/ 	.word	index@(_cupy_correlate_float32)
        /*00c8*/ 	.word	0x00000020


	//----- nvinfo : EIATTR_FRAME_SIZE
	.align		4
.L_61:
        /*00cc*/ 	.byte	0x04, 0x11
        /*00ce*/ 	.short	(.L_63 - .L_62)
	.align		4
.L_62:
        /*00d0*/ 	.word	index@(_cupy_correlate_float32)
        /*00d4*/ 	.word	0x00000000


	//----- nvinfo : EIATTR_REGCOUNT
	.align		4
.L_63:
        /*00d8*/ 	.byte	0x04, 0x2f
        /*00da*/ 	.short	(.L_65 - .L_64)
	.align		4
.L_64:
        /*00dc*/ 	.word	index@(_cupy_correlate_float64)
        /*00e0*/ 	.word	0x00000020


	//----- nvinfo : EIATTR_FRAME_SIZE
	.align		4
.L_65:
        /*00e4*/ 	.byte	0x04, 0x11
        /*00e6*/ 	.short	(.L_67 - .L_66)
	.align		4
.L_66:
        /*00e8*/ 	.word	index@(_cupy_correlate_float64)
        /*00ec*/ 	.word	0x00000000


	//----- nvinfo : EIATTR_REGCOUNT
	.align		4
.L_67:
        /*00f0*/ 	.byte	0x04, 0x2f
        /*00f2*/ 	.short	(.L_69 - .L_68)
	.align		4
.L_68:
        /*00f4*/ 	.word	index@(_cupy_correlate_complex64)
        /*00f8*/ 	.word	0x00000020


	//----- nvinfo : EIATTR_FRAME_SIZE
	.align		4
.L_69:
        /*00fc*/ 	.byte	0x04, 0x11
        /*00fe*/ 	.short	(.L_71 - .L_70)
	.align		4
.L_70:
        /*0100*/ 	.word	index@(_cupy_correlate_complex64)
        /*0104*/ 	.word	0x00000000


	//----- nvinfo : EIATTR_REGCOUNT
	.align		4
.L_71:
        /*0108*/ 	.byte	0x04, 0x2f
        /*010a*/ 	.short	(.L_73 - .L_72)
	.align		4
.L_72:
        /*010c*/ 	.word	index@(_cupy_correlate_complex128)
        /*0110*/ 	.word	0x00000020


	//----- nvinfo : EIATTR_FRAME_SIZE
	.align		4
.L_73:
        /*0114*/ 	.byte	0x04, 0x11
        /*0116*/ 	.short	(.L_75 - .L_74)
	.align		4
.L_74:
        /*0118*/ 	.word	index@(_cupy_correlate_complex128)
        /*011c*/ 	.word	0x00000000


	//----- nvinfo : EIATTR_REGCOUNT
	.align		4
.L_75:
        /*0120*/ 	.byte	0x04, 0x2f
        /*0122*/ 	.short	(.L_77 - .L_76)
	.align		4
.L_76:
        /*0124*/ 	.word	index@(_cupy_convolve2D_int32)
        /*0128*/ 	.word	0x00000020


	//----- nvinfo : EIATTR_FRAME_SIZE
	.align		4
.L_77:
        /*012c*/ 	.byte	0x04, 0x11
        /*012e*/ 	.short	(.L_79 - .L_78)
	.align		4
.L_78:
        /*0130*/ 	.word	index@(_cupy_convolve2D_int32)
        /*0134*/ 	.word	0x00000000


	//----- nvinfo : EIATTR_REGCOUNT
	.align		4
.L_79:
        /*0138*/ 	.byte	0x04, 0x2f
        /*013a*/ 	.short	(.L_81 - .L_80)
	.align		4
.L_80:
        /*013c*/ 	.word	index@(_cupy_convolve2D_int64)
        /*0140*/ 	.word	0x00000020


	//----- nvinfo : EIATTR_FRAME_SIZE
	.align		4
.L_81:
        /*0144*/ 	.byte	0x04, 0x11
        /*0146*/ 	.short	(.L_83 - .L_82)
	.align		4
.L_82:
        /*0148*/ 	.word	index@(_cupy_convolve2D_int64)
        /*014c*/ 	.word	0x00000000


	//----- nvinfo : EIATTR_REGCOUNT
	.align		4
.L_83:
        /*0150*/ 	.byte	0x04, 0x2f
        /*0152*/ 	.short	(.L_85 - .L_84)
	.align		4
.L_84:
        /*0154*/ 	.word	index@(_cupy_convolve2D_float32)
        /*0158*/ 	.word	0x00000020


	//----- nvinfo : EIATTR_FRAME_SIZE
	.align		4
.L_85:
        /*015c*/ 	.byte	0x04, 0x11
        /*015e*/ 	.short	(.L_87 - .L_86)
	.align		4
.L_86:
        /*0160*/ 	.word	index@(_cupy_convolve2D_float32)
        /*0164*/ 	.word	0x00000000


	//----- nvinfo : EIATTR_REGCOUNT
	.align		4
.L_87:
        /*0168*/ 	.byte	0x04, 0x2f
        /*016a*/ 	.short	(.L_89 - .L_88)
	.align		4
.L_88:
        /*016c*/ 	.word	index@(_cupy_convolve2D_float64)
        /*0170*/ 	.word	0x00000020


	//----- nvinfo : EIATTR_FRAME_SIZE
	.align		4
.L_89:
        /*0174*/ 	.byte	0x04, 0x11
        /*0176*/ 	.short	(.L_91 - .L_90)
	.align		4
.L_90:
        /*0178*/ 	.word	index@(_cupy_convolve2D_float64)
        /*017c*/ 	.word	0x00000000


	//----- nvinfo : EIATTR_REGCOUNT
	.align		4
.L_91:
        /*0180*/ 	.byte	0x04, 0x2f
        /*0182*/ 	.short	(.L_93 - .L_92)
	.align		4
.L_92:
        /*0184*/ 	.word	index@(_cupy_convolve2D_complex64)
        /*0188*/ 	.word	0x00000020


	//----- nvinfo : EIATTR_FRAME_SIZE
	.align		4
.L_93:
        /*018c*/ 	.byte	0x04, 0x11
        /*018e*/ 	.short	(.L_95 - .L_94)
	.align		4
.L_94:
        /*0190*/ 	.word	index@(_cupy_convolve2D_complex64)
        /*0194*/ 	.word	0x00000000


	//----- nvinfo : EIATTR_REGCOUNT
	.align		4
.L_95:
        /*0198*/ 	.byte	0x04, 0x2f
        /*019a*/ 	.short	(.L_97 - .L_96)
	.align		4
.L_96:
        /*019c*/ 	.word	index@(_cupy_convolve2D_complex128)
        /*01a0*/ 	.word	0x00000020


	//----- nvinfo : EIATTR_FRAME_SIZE
	.align		4
.L_97:
        /*01a4*/ 	.byte	0x04, 0x11
        /*01a6*/ 	.short	(.L_99 - .L_98)
	.align		4
.L_98:
        /*01a8*/ 	.word	index@(_cupy_convolve2D_complex128)
        /*01ac*/ 	.word	0x00000008


	//----- nvinfo : EIATTR_REGCOUNT
	.align		4
.L_99:
        /*01b0*/ 	.byte	0x04, 0x2f
        /*01b2*/ 	.short	(.L_101 - .L_100)
	.align		4
.L_100:
        /*01b4*/ 	.word	index@(_cupy_correlate2D_int32)
        /*01b8*/ 	.word	0x00000020


	//----- nvinfo : EIATTR_FRAME_SIZE
	.align		4
.L_101:
        /*01bc*/ 	.byte	0x04, 0x11
        /*01be*/ 	.short	(.L_103 - .L_102)
	.align		4
.L_102:
        /*01c0*/ 	.word	index@(_cupy_correlate2D_int32)
        /*01c4*/ 	.word	0x00000000


	//----- nvinfo : EIATTR_REGCOUNT
	.align		4
.L_103:
        /*01c8*/ 	.byte	0x04, 0x2f
        /*01ca*/ 	.short	(.L_105 - .L_104)
	.align		4
.L_104:
        /*01cc*/ 	.word	index@(_cupy_correlate2D_int64)
        /*01d0*/ 	.word	0x00000020


	//----- nvinfo : EIATTR_FRAME_SIZE
	.align		4
.L_105:
        /*01d4*/ 	.byte	0x04, 0x11
        /*01d6*/ 	.short	(.L_107 - .L_106)
	.align		4
.L_106:
        /*01d8*/ 	.word	index@(_cupy_correlate2D_int64)
        /*01dc*/ 	.word	0x00000000


	//----- nvinfo : EIATTR_REGCOUNT
	.align		4
.L_107:
        /*01e0*/ 	.byte	0x04, 0x2f
        /*01e2*/ 	.short	(.L_109 - .L_108)
	.align		4
.L_108:
        /*01e4*/ 	.word	index@(_cupy_correlate2D_float32)
        /*01e8*/ 	.word	0x00000020


	//----- nvinfo : EIATTR_FRAME_SIZE
	.align		4
.L_109:
        /*01ec*/ 	.byte	0x04, 0x11
        /*01ee*/ 	.short	(.L_111 - .L_110)
	.align		4
.L_110:
        /*01f0*/ 	.word	index@(_cupy_correlate2D_float32)
        /*01f4*/ 	.word	0x00000000


	//----- nvinfo : EIATTR_REGCOUNT
	.align		4
.L_111:
        /*01f8*/ 	.byte	0x04, 0x2f
        /*01fa*/ 	.short	(.L_113 - .L_112)
	.align		4
.L_112:
        /*01fc*/ 	.word	index@(_cupy_correlate2D_float64)
        /*0200*/ 	.word	0x00000020


	//----- nvinfo : EIATTR_FRAME_SIZE
	.align		4
.L_113:
        /*0204*/ 	.byte	0x04, 0x11
        /*0206*/ 	.short	(.L_115 - .L_114)
	.align		4
.L_114:
        /*0208*/ 	.word	index@(_cupy_correlate2D_float64)
        /*020c*/ 	.word	0x00000000


	//----- nvinfo : EIATTR_REGCOUNT
	.align		4
.L_115:
        /*0210*/ 	.byte	0x04, 0x2f
        /*0212*/ 	.short	(.L_117 - .L_116)
	.align		4
.L_116:
        /*0214*/ 	.word	index@(_cupy_correlate2D_complex64)
        /*0218*/ 	.word	0x00000020


	//----- nvinfo : EIATTR_FRAME_SIZE
	.align		4
.L_117:
        /*021c*/ 	.byte	0x04, 0x11
        /*021e*/ 	.short	(.L_119 - .L_118)
	.align		4
.L_118:
        /*0220*/ 	.word	index@(_cupy_correlate2D_complex64)
        /*0224*/ 	.word	0x00000000


	//----- nvinfo : EIATTR_REGCOUNT
	.align		4
.L_119:
        /*0228*/ 	.byte	0x04, 0x2f
        /*022a*/ 	.short	(.L_121 - .L_120)
	.align		4
.L_120:
        /*022c*/ 	.word	index@(_cupy_correlate2D_complex128)
        /*0230*/ 	.word	0x00000020


	//----- nvinfo : EIATTR_FRAME_SIZE
	.align		4
.L_121:
        /*0234*/ 	.byte	0x04, 0x11
        /*0236*/ 	.short	(.L_123 - .L_122)
	.align		4
.L_122:
        /*0238*/ 	.word	index@(_cupy_correlate2D_complex128)
        /*023c*/ 	.word	0x00000008


	//----- nvinfo : EIATTR_REGCOUNT
	.align		4
.L_123:
        /*0240*/ 	.byte	0x04, 0x2f
        /*0242*/ 	.short	(.L_125 - .L_124)
	.align		4
.L_124:
        /*0244*/ 	.word	index@(_cupy_convolve1D2O_int32)
        /*0248*/ 	.word	0x00000020


	//----- nvinfo : EIATTR_FRAME_SIZE
	.align		4
.L_125:
        /*024c*/ 	.byte	0x04, 0x11
        /*024e*/ 	.short	(.L_127 - .L_126)
	.align		4
.L_126:
        /*0250*/ 	.word	index@(_cupy_convolve1D2O_int32)
        /*0254*/ 	.word	0x00000000


	//----- nvinfo : EIATTR_REGCOUNT
	.align		4
.L_127:
        /*0258*/ 	.byte	0x04, 0x2f
        /*025a*/ 	.short	(.L_129 - .L_128)
	.align		4
.L_128:
        /*025c*/ 	.word	index@(_cupy_convolve1D2O_int64)
        /*0260*/ 	.word	0x00000020


	//----- nvinfo : EIATTR_FRAME_SIZE
	.align		4
.L_129:
        /*0264*/ 	.byte	0x04, 0x11
        /*0266*/ 	.short	(.L_131 - .L_130)
	.align		4
.L_130:
        /*0268*/ 	.word	index@(_cupy_convolve1D2O_int64)
        /*026c*/ 	.word	0x00000000


	//----- nvinfo : EIATTR_REGCOUNT
	.align		4
.L_131:
        /*0270*/ 	.byte	0x04, 0x2f
        /*0272*/ 	.short	(.L_133 - .L_132)
	.align		4
.L_132:
        /*0274*/ 	.word	index@(_cupy_convolve1D2O_float32)
        /*0278*/ 	.word	0x00000020


	//----- nvinfo : EIATTR_FRAME_SIZE
	.align		4
.L_133:
        /*027c*/ 	.byte	0x04, 0x11
        /*027e*/ 	.short	(.L_135 - .L_134)
	.align		4
.L_134:
        /*0280*/ 	.word	index@(_cupy_convolve1D2O_float32)
        /*0284*/ 	.word	0x00000000


	//----- nvinfo : EIATTR_REGCOUNT
	.align		4
.L_135:
        /*0288*/ 	.byte	0x04, 0x2f
        /*028a*/ 	.short	(.L_137 - .L_136)
	.align		4
.L_136:
        /*028c*/ 	.word	index@(_cupy_convolve1D2O_float64)
        /*0290*/ 	.word	0x00000020


	//----- nvinfo : EIATTR_FRAME_SIZE
	.align		4
.L_137:
        /*0294*/ 	.byte	0x04, 0x11
        /*0296*/ 	.short	(.L_139 - .L_138)
	.align		4
.L_138:
        /*0298*/ 	.word	index@(_cupy_convolve1D2O_float64)
        /*029c*/ 	.word	0x00000000


	//----- nvinfo : EIATTR_REGCOUNT
	.align		4
.L_139:
        /*02a0*/ 	.byte	0x04, 0x2f
        /*02a2*/ 	.short	(.L_141 - .L_140)
	.align		4
.L_140:
        /*02a4*/ 	.word	index@(_cupy_convolve1D2O_complex64)
        /*02a8*/ 	.word	0x00000020


	//----- nvinfo : EIATTR_FRAME_SIZE
	.align		4
.L_141:
        /*02ac*/ 	.byte	0x04, 0x11
        /*02ae*/ 	.short	(.L_143 - .L_142)
	.align		4
.L_142:
        /*02b0*/ 	.word	index@(_cupy_convolve1D2O_complex64)
        /*02b4*/ 	.word	0x00000000


	//----- nvinfo : EIATTR_REGCOUNT
	.align		4
.L_143:
        /*02b8*/ 	.byte	0x04, 0x2f
        /*02ba*/ 	.short	(.L_145 - .L_144)
	.align		4
.L_144:
        /*02bc*/ 	.word	index@(_cupy_convolve1D2O_complex128)
        /*02c0*/ 	.word	0x00000020


	//----- nvinfo : EIATTR_FRAME_SIZE
	.align		4
.L_145:
        /*02c4*/ 	.byte	0x04, 0x11
        /*02c6*/ 	.short	(.L_147 - .L_146)
	.align		4
.L_146:
        /*02c8*/ 	.word	index@(_cupy_convolve1D2O_complex128)
        /*02cc*/ 	.word	0x00000000


	//----- nvinfo : EIATTR_REGCOUNT
	.align		4
.L_147:
        /*02d0*/ 	.byte	0x04, 0x2f
        /*02d2*/ 	.short	(.L_149 - .L_148)
	.align		4
.L_148:
        /*02d4*/ 	.word	index@(_cupy_convolve1D3O_int32)
        /*02d8*/ 	.word	0x00000020


	//----- nvinfo : EIATTR_FRAME_SIZE
	.align		4
.L_149:
        /*02dc*/ 	.byte	0x04, 0x11
        /*02de*/ 	.short	(.L_151 - .L_150)
	.align		4
.L_150:
        /*02e0*/ 	.word	index@(_cupy_convolve1D3O_int32)
        /*02e4*/ 	.word	0x00000000


	//----- nvinfo : EIATTR_REGCOUNT
	.align		4
.L_151:
        /*02e8*/ 	.byte	0x04, 0x2f
        /*02ea*/ 	.short	(.L_153 - .L_152)
	.align		4
.L_152:
        /*02ec*/ 	.word	index@(_cupy_convolve1D3O_int64)
        /*02f0*/ 	.word	0x00000020


	//----- nvinfo : EIATTR_FRAME_SIZE
	.align		4
.L_153:
        /*02f4*/ 	.byte	0x04, 0x11
        /*02f6*/ 	.short	(.L_155 - .L_154)
	.align		4
.L_154:
        /*02f8*/ 	.word	index@(_cupy_convolve1D3O_int64)
        /*02fc*/ 	.word	0x00000000


	//----- nvinfo : EIATTR_REGCOUNT
	.align		4
.L_155:
        /*0300*/ 	.byte	0x04, 0x2f
        /*0302*/ 	.short	(.L_157 - .L_156)
	.align		4
.L_156:
        /*0304*/ 	.word	index@(_cupy_convolve1D3O_float32)
        /*0308*/ 	.word	0x00000020


	//----- nvinfo : EIATTR_FRAME_SIZE
	.align		4
.L_157:
        /*030c*/ 	.byte	0x04, 0x11
        /*030e*/ 	.short	(.L_159 - .L_158)
	.align		4
.L_158:
        /*0310*/ 	.word	index@(_cupy_convolve1D3O_float32)
        /*0314*/ 	.word	0x00000000


	//----- nvinfo : EIATTR_REGCOUNT
	.align		4
.L_159:
        /*0318*/ 	.byte	0x04, 0x2f
        /*031a*/ 	.short	(.L_161 - .L_160)
	.align		4
.L_160:
        /*031c*/ 	.word	index@(_cupy_convolve1D3O_float64)
        /*0320*/ 	.word	0x00000020


	//----- nvinfo : EIATTR_FRAME_SIZE
	.align		4
.L_161:
        /*0324*/ 	.byte	0x04, 0x11
        /*0326*/ 	.short	(.L_163 - .L_162)
	.align		4
.L_162:
        /*0328*/ 	.word	index@(_cupy_convolve1D3O_float64)
        /*032c*/ 	.word	0x00000000


	//----- nvinfo : EIATTR_REGCOUNT
	.align		4
.L_163:
        /*0330*/ 	.byte	0x04, 0x2f
        /*0332*/ 	.short	(.L_165 - .L_164)
	.align		4
.L_164:
        /*0334*/ 	.word	index@(_cupy_convolve1D3O_complex64)
        /*0338*/ 	.word	0x00000020


	//----- nvinfo : EIATTR_FRAME_SIZE
	.align		4
.L_165:
        /*033c*/ 	.byte	0x04, 0x11
        /*033e*/ 	.short	(.L_167 - .L_166)
	.align		4
.L_166:
        /*0340*/ 	.word	index@(_cupy_convolve1D3O_complex64)
        /*0344*/ 	.word	0x00000000


	//----- nvinfo : EIATTR_REGCOUNT
	.align		4
.L_167:
        /*0348*/ 	.byte	0x04, 0x2f
        /*034a*/ 	.short	(.L_169 - .L_168)
	.align		4
.L_168:
        /*034c*/ 	.word	index@(_cupy_convolve1D3O_complex128)
        /*0350*/ 	.word	0x00000028


	//----- nvinfo : EIATTR_FRAME_SIZE
	.align		4
.L_169:
        /*0354*/ 	.byte	0x04, 0x11
        /*0356*/ 	.short	(.L_171 - .L_170)
	.align		4
.L_170:
        /*0358*/ 	.word	index@(_cupy_convolve1D3O_complex128)
        /*035c*/ 	.word	0x00000000


	//----- nvinfo : EIATTR_MIN_STACK_SIZE
	.align		4
.L_171:
        /*0360*/ 	.byte	0x04, 0x12
        /*0362*/ 	.short	(.L_173 - .L_172)
	.align		4
.L_172:
        /*0364*/ 	.word	index@(_cupy_convolve1D3O_complex128)
        /*0368*/ 	.word	0x00000000


	//----- nvinfo : EIATTR_MIN_STACK_SIZE
	.align		4
.L_173:
        /*036c*/ 	.byte	0x04, 0x12
        /*036e*/ 	.short	(.L_175 - .L_174)
	.align		4
.L_174:
        /*0370*/ 	.word	index@(_cupy_convolve1D3O_complex64)
        /*0374*/ 	.word	0x00000000


	//----- nvinfo : EIATTR_MIN_STACK_SIZE
	.align		4
.L_175:
        /*0378*/ 	.byte	0x04, 0x12
        /*037a*/ 	.short	(.L_177 - .L_176)
	.align		4
.L_176:
        /*037c*/ 	.word	index@(_cupy_convolve1D3O_float64)
        /*0380*/ 	.word	0x00000000


	//----- nvinfo : EIATTR_MIN_STACK_SIZE
	.align		4
.L_177:
        /*0384*/ 	.byte	0x04, 0x12
        /*0386*/ 	.short	(.L_179 - .L_178)
	.align		4
.L_178:
        /*0388*/ 	.word	index@(_cupy_convolve1D3O_float32)
        /*038c*/ 	.word	0x00000000


	//----- nvinfo : EIATTR_MIN_STACK_SIZE
	.align		4
.L_179:
        /*0390*/ 	.byte	0x04, 0x12
        /*0392*/ 	.short	(.L_181 - .L_180)
	.align		4
.L_180:
        /*0394*/ 	.word	index@(_cupy_convolve1D3O_int64)
        /*0398*/ 	.word	0x00000000


	//----- nvinfo : EIATTR_MIN_STACK_SIZE
	.align		4
.L_181:
        /*039c*/ 	.byte	0x04, 0x12
        /*039e*/ 	.short	(.L_183 - .L_182)
	.align		4
.L_182:
        /*03a0*/ 	.word	index@(_cupy_convolve1D3O_int32)
        /*03a4*/ 	.word	0x00000000


	//----- nvinfo : EIATTR_MIN_STACK_SIZE
	.align		4
.L_183:
        /*03a8*/ 	.byte	0x04, 0x12
        /*03aa*/ 	.short	(.L_185 - .L_184)
	.align		4
.L_184:
        /*03ac*/ 	.word	index@(_cupy_convolve1D2O_complex128)
        /*03b0*/ 	.word	0x00000000


	//----- nvinfo : EIATTR_MIN_STACK_SIZE
	.align		4
.L_185:
        /*03b4*/ 	.byte	0x04, 0x12
        /*03b6*/ 	.short	(.L_187 - .L_186)
	.align		4
.L_186:
        /*03b8*/ 	.word	index@(_cupy_convolve1D2O_complex64)
        /*03bc*/ 	.word	0x00000000


	//----- nvinfo : EIATTR_MIN_STACK_SIZE
	.align		4
.L_187:
        /*03c0*/ 	.byte	0x04, 0x12
        /*03c2*/ 	.short	(.L_189 - .L_188)
	.align		4
.L_188:
        /*03c4*/ 	.word	index@(_cupy_convolve1D2O_float64)
        /*03c8*/ 	.word	0x00000000


	//----- nvinfo : EIATTR_MIN_STACK_SIZE
	.align		4
.L_189:
        /*03cc*/ 	.byte	0x04, 0x12
        /*03ce*/ 	.short	(.L_191 - .L_190)
	.align		4
.L_190:
        /*03d0*/ 	.word	index@(_cupy_convolve1D2O_float32)
        /*03d4*/ 	.word	0x00000000


	//----- nvinfo : EIATTR_MIN_STACK_SIZE
	.align		4
.L_191:
        /*03d8*/ 	.byte	0x04, 0x12
        /*03da*/ 	.short	(.L_193 - .L_192)
	.align		4
.L_192:
        /*03dc*/ 	.word	index@(_cupy_convolve1D2O_int64)
        /*03e0*/ 	.word	0x00000000


	//----- nvinfo : EIATTR_MIN_STACK_SIZE
	.align		4
.L_193:
        /*03e4*/ 	.byte	0x04, 0x12
        /*03e6*/ 	.short	(.L_195 - .L_194)
	.align		4
.L_194:
        /*03e8*/ 	.word	index@(_cupy_convolve1D2O_int32)
        /*03ec*/ 	.word	0x00000000


	//----- nvinfo : EIATTR_MIN_STACK_SIZE
	.align		4
.L_195:
        /*03f0*/ 	.byte	0x04, 0x12
        /*03f2*/ 	.short	(.L_197 - .L_196)
	.align		4
.L_196:
        /*03f4*/ 	.word	index@(_cupy_correlate2D_complex128)
        /*03f8*/ 	.word	0x00000008


	//----- nvinfo : EIATTR_MIN_STACK_SIZE
	.align		4
.L_197:
        /*03fc*/ 	.byte	0x04, 0x12
        /*03fe*/ 	.short	(.L_199 - .L_198)
	.align		4
.L_198:
        /*0400*/ 	.word	index@(_cupy_correlate2D_complex64)
        /*0404*/ 	.word	0x00000000


	//----- nvinfo : EIATTR_MIN_STACK_SIZE
	.align		4
.L_199:
        /*0408*/ 	.byte	0x04, 0x12
        /*040a*/ 	.short	(.L_201 - .L_200)
	.align		4
.L_200:
        /*040c*/ 	.word	index@(_cupy_correlate2D_float64)
        /*0410*/ 	.word	0x00000000


	//----- nvinfo : EIATTR_MIN_STACK_SIZE
	.align		4
.L_201:
        /*0414*/ 	.byte	0x04, 0x12
        /*0416*/ 	.short	(.L_203 - .L_202)
	.align		4
.L_202:
        /*0418*/ 	.word	index@(_cupy_correlate2D_float32)
        /*041c*/ 	.word	0x00000000


	//----- nvinfo : EIATTR_MIN_STACK_SIZE
	.align		4
.L_203:
        /*0420*/ 	.byte	0x04, 0x12
        /*0422*/ 	.short	(.L_205 - .L_204)
	.align		4
.L_204:
        /*0424*/ 	.word	index@(_cupy_correlate2D_int64)
        /*0428*/ 	.word	0x00000000


	//----- nvinfo : EIATTR_MIN_STACK_SIZE
	.align		4
.L_205:
        /*042c*/ 	.byte	0x04, 0x12
        /*042e*/ 	.short	(.L_207 - .L_206)
	.align		4
.L_206:
        /*0430*/ 	.word	index@(_cupy_correlate2D_int32)
        /*0434*/ 	.word	0x00000000


	//----- nvinfo : EIATTR_MIN_STACK_SIZE
	.align		4
.L_207:
        /*0438*/ 	.byte	0x04, 0x12
        /*043a*/ 	.short	(.L_209 - .L_208)
	.align		4
.L_208:
        /*043c*/ 	.word	index@(_cupy_convolve2D_complex128)
        /*0440*/ 	.word	0x00000008


	//----- nvinfo : EIATTR_MIN_STACK_SIZE
	.align		4
.L_209:
        /*0444*/ 	.byte	0x04, 0x12
        /*0446*/ 	.short	(.L_211 - .L_210)
	.align		4
.L_210:
        /*0448*/ 	.word	index@(_cupy_convolve2D_complex64)
        /*044c*/ 	.word	0x00000000


	//----- nvinfo : EIATTR_MIN_STACK_SIZE
	.align		4
.L_211:
        /*0450*/ 	.byte	0x04, 0x12
        /*0452*/ 	.short	(.L_213 - .L_212)
	.align		4
.L_212:
        /*0454*/ 	.word	index@(_cupy_convolve2D_float64)
        /*0458*/ 	.word	0x00000000


	//----- nvinfo : EIATTR_MIN_STACK_SIZE
	.align		4
.L_213:
        /*045c*/ 	.byte	0x04, 0x12
        /*045e*/ 	.short	(.L_215 - .L_214)
	.align		4
.L_214:
        /*0460*/ 	.word	index@(_cupy_convolve2D_float32)
        /*0464*/ 	.word	0x00000000


	//----- nvinfo : EIATTR_MIN_STACK_SIZE
	.align		4
.L_215:
        /*0468*/ 	.byte	0x04, 0x12
        /*046a*/ 	.short	(.L_217 - .L_216)
	.align		4
.L_216:
        /*046c*/ 	.word	index@(_cupy_convolve2D_int64)
        /*0470*/ 	.word	0x00000000


	//----- nvinfo : EIATTR_MIN_STACK_SIZE
	.align		4
.L_217:
        /*0474*/ 	.byte	0x04, 0x12
        /*0476*/ 	.short	(.L_219 - .L_218)
	.align		4
.L_218:
        /*0478*/ 	.word	index@(_cupy_convolve2D_int32)
        /*047c*/ 	.word	0x00000000


	//----- nvinfo : EIATTR_MIN_STACK_SIZE
	.align		4
.L_219:
        /*0480*/ 	.byte	0x04, 0x12
        /*0482*/ 	.short	(.L_221 - .L_220)
	.align		4
.L_220:
        /*0484*/ 	.word	index@(_cupy_correlate_complex128)
        /*0488*/ 	.word	0x00000000


	//----- nvinfo : EIATTR_MIN_STACK_SIZE
	.align		4
.L_221:
        /*048c*/ 	.byte	0x04, 0x12
        /*048e*/ 	.short	(.L_223 - .L_222)
	.align		4
.L_222:
        /*0490*/ 	.word	index@(_cupy_correlate_complex64)
        /*0494*/ 	.word	0x00000000


	//----- nvinfo : EIATTR_MIN_STACK_SIZE
	.align		4
.L_223:
        /*0498*/ 	.byte	0x04, 0x12
        /*049a*/ 	.short	(.L_225 - .L_224)
	.align		4
.L_224:
        /*049c*/ 	.word	index@(_cupy_correlate_float64)
        /*04a0*/ 	.word	0x00000000


	//----- nvinfo : EIATTR_MIN_STACK_SIZE
	.align		4
.L_225:
        /*04a4*/ 	.byte	0x04, 0x12
        /*04a6*/ 	.short	(.L_227 - .L_226)
	.align		4
.L_226:
        /*04a8*/ 	.word	index@(_cupy_correlate_float32)
        /*04ac*/ 	.word	0x00000000


	//----- nvinfo : EIATTR_MIN_STACK_SIZE
	.align		4
.L_227:
        /*04b0*/ 	.byte	0x04, 0x12
        /*04b2*/ 	.short	(.L_229 - .L_228)
	.align		4
.L_228:
        /*04b4*/ 	.word	index@(_cupy_correlate_int64)
        /*04b8*/ 	.word	0x00000000


	//----- nvinfo : EIATTR_MIN_STACK_SIZE
	.align		4
.L_229:
        /*04bc*/ 	.byte	0x04, 0x12
        /*04be*/ 	.short	(.L_231 - .L_230)
	.align		4
.L_230:
        /*04c0*/ 	.word	index@(_cupy_correlate_int32)
        /*04c4*/ 	.word	0x00000000


	//----- nvinfo : EIATTR_MIN_STACK_SIZE
	.align		4
.L_231:
        /*04c8*/ 	.byte	0x04, 0x12
        /*04ca*/ 	.short	(.L_233 - .L_232)
	.align		4
.L_232:
        /*04cc*/ 	.word	index@(_cupy_convolve_complex128)
        /*04d0*/ 	.word	0x00000000


	//----- nvinfo : EIATTR_MIN_STACK_SIZE
	.align		4
.L_233:
        /*04d4*/ 	.byte	0x04, 0x12
        /*04d6*/ 	.short	(.L_235 - .L_234)
	.align		4
.L_234:
        /*04d8*/ 	.word	index@(_cupy_convolve_complex64)
        /*04dc*/ 	.word	0x00000000


	//----- nvinfo : EIATTR_MIN_STACK_SIZE
	.align		4
.L_235:
        /*04e0*/ 	.byte	0x04, 0x12
        /*04e2*/ 	.short	(.L_237 - .L_236)
	.align		4
.L_236:
        /*04e4*/ 	.word	index@(_cupy_convolve_float64)
        /*04e8*/ 	.word	0x00000000


	//----- nvinfo : EIATTR_MIN_STACK_SIZE
	.align		4
.L_237:
        /*04ec*/ 	.byte	0x04, 0x12
        /*04ee*/ 	.short	(.L_239 - .L_238)
	.align		4
.L_238:
        /*04f0*/ 	.word	index@(_cupy_convolve_float32)
        /*04f4*/ 	.word	0x00000000


	//----- nvinfo : EIATTR_MIN_STACK_SIZE
	.align		4
.L_239:
        /*04f8*/ 	.byte	0x04, 0x12
        /*04fa*/ 	.short	(.L_241 - .L_240)
	.align		4
.L_240:
        /*04fc*/ 	.word	index@(_cupy_convolve_int64)
        /*0500*/ 	.word	0x00000000


	//----- nvinfo : EIATTR_MIN_STACK_SIZE
	.align		4
.L_241:
        /*0504*/ 	.byte	0x04, 0x12
        /*0506*/ 	.short	(.L_243 - .L_242)
	.align		4
.L_242:
        /*0508*/ 	.word	index@(_cupy_convolve_int32)
        /*050c*/ 	.word	0x00000000
.L_243:


//--------------------- .nv.compat                --------------------------
	.section	.nv.compat,"",@"SHT_CUDA_COMPAT_INFO"
	.align	4
        /*0000*/ 	.byte	0x02, 0x09, 0x00, 0x00, 0x02, 0x02, 0x01, 0x00, 0x02, 0x05, 0x05, 0x00, 0x03, 0x07, 0x01, 0x01
        /*0010*/ 	.byte	0x02, 0x03, 0x00, 0x00, 0x02, 0x06, 0x01, 0x00, 0x04, 0x0b, 0x08, 0x00, 0x01, 0x00, 0x00, 0x00
        /*0020*/ 	.byte	0x00, 0x00, 0x00, 0x00


//--------------------- .nv.info._cupy_convolve1D3O_complex128 --------------------------
	.section	.nv.info._cupy_convolve1D3O_complex128,"",@"SHT_CUDA_INFO"
	.sectionflags	@""
	.align	4


	//----- nvinfo : EIATTR_CUDA_API_VERSION
	.align		4
        /*0000*/ 	.byte	0x04, 0x37
        /*0002*/ 	.short	(.L_245 - .L_244)
.L_244:
        /*0004*/ 	.word	0x00000082


	//----- nvinfo : EIATTR_KPARAM_INFO
	.align		4
.L_245:
        /*0008*/ 	.byte	0x04, 0x17
        /*000a*/ 	.short	(.L_247 - .L_246)
.L_246:
        /*000c*/ 	.word	0x00000000
        /*0010*/ 	.short	0x0008
        /*0012*/ 	.short	0x0030
        /*0014*/ 	.byte	0x00, 0xf0, 0x11, 0x00


	//----- nvinfo : EIATTR_KPARAM_INFO
	.align		4
.L_247:
        /*0018*/ 	.byte	0x04, 0x17
        /*001a*/ 	.short	(.L_249 - .L_248)
.L_248:
        /*001c*/ 	.word	0x00000000
        /*0020*/ 	.short	0x0007
        /*0022*/ 	.short	0x0028
        /*0024*/ 	.byte	0x00, 0xf5, 0x21, 0x00


	//----- nvinfo : EIATTR_KPARAM_INFO
	.align		4
.L_249:
        /*0028*/ 	.byte	0x04, 0x17
        /*002a*/ 	.short	(.L_251 - .L_250)
.L_250:
        /*002c*/ 	.word	0x00000000
        /*0030*/ 	.short	0x0006
        /*0032*/ 	.short	0x0024
        /*0034*/ 	.byte	0x00, 0xf0, 0x11, 0x00


	//----- nvinfo : EIATTR_KPARAM_INFO
	.align		4
.L_251:
        /*0038*/ 	.byte	0x04, 0x17
        /*003a*/ 	.short	(.L_253 - .L_252)
.L_252:
        /*003c*/ 	.word	0x00000000
        /*0040*/ 	.short	0x0005
        /*0042*/ 	.short	0x0020
        /*0044*/ 	.byte	0x00, 0xf0, 0x11, 0x00


	//----- nvinfo : EIATTR_KPARAM_INFO
	.align		4
.L_253:
        /*0048*/ 	.byte	0x04, 0x17
        /*004a*/ 	.short	(.L_255 - .L_254)
.L_254:
        /*004c*/ 	.word	0x00000000
        /*0050*/ 	.short	0x0004
        /*0052*/ 	.short	0x001c
        /*0054*/ 	.byte	0x00, 0xf0, 0x11, 0x00


	//----- nvinfo : EIATTR_KPARAM_INFO
	.align		4
.L_255:
        /*0058*/ 	.byte	0x04, 0x17
        /*005a*/ 	.short	(.L_257 - .L_256)
.L_256:
        /*005c*/ 	.word	0x00000000
        /*0060*/ 	.short	0x0003
        /*0062*/ 	.short	0x0018
        /*0064*/ 	.byte	0x00, 0xf0, 0x11, 0x00


	//----- nvinfo : EIATTR_KPARAM_INFO
	.align		4
.L_257:
        /*0068*/ 	.byte	0x04, 0x17
        /*006a*/ 	.short	(.L_259 - .L_258)
.L_258:
        /*006c*/ 	.word	0x00000000
        /*0070*/ 	.short	0x0002
        /*0072*/ 	.short	0x0010
        /*0074*/ 	.byte	0x00, 0xf5, 0x21, 0x00


	//----- nvinfo : EIATTR_KPARAM_INFO
	.align		4
.L_259:
        /*0078*/ 	.byte	0x04, 0x17
        /*007a*/ 	.short	(.L_261 - .L_260)
.L_260:
        /*007c*/ 	.word	0x00000000
        /*0080*/ 	.short	0x0001
        /*0082*/ 	.short	0x0008
        /*0084*/ 	.byte	0x00, 0xf0, 0x11, 0x00


	//----- nvinfo : EIATTR_KPARAM_INFO
	.align		4
.L_261:
        /*0088*/ 	.byte	0x04, 0x17
        /*008a*/ 	.short	(.L_263 - .L_262)
.L_262:
        /*008c*/ 	.word	0x00000000
        /*0090*/ 	.short	0x0000
        /*0092*/ 	.short	0x0000
        /*0094*/ 	.byte	0x00, 0xf5, 0x21, 0x00


	//----- nvinfo : EIATTR_SPARSE_MMA_MASK
	.align		4
.L_263:
        /*0098*/ 	.byte	0x03, 0x50
        /*009a*/ 	.short	0x0000


	//----- nvinfo : EIATTR_MAXREG_COUNT
	.align		4
        /*009c*/ 	.byte	0x03, 0x1b
        /*009e*/ 	.short	0x0080


	//----- nvinfo : EIATTR_MERCURY_ISA_VERSION
	.align		4
        /*00a0*/ 	.byte	0x03, 0x5f
        /*00a2*/ 	.short	0x0101


	//----- nvinfo : EIATTR_VRC_CTA_INIT_COUNT
	.align		4
        /*00a4*/ 	.byte	0x02, 0x4a
	.zero		1
	.zero		1


	//----- nvinfo : EIATTR_EXIT_INSTR_OFFSETS
	.align		4
        /*00a8*/ 	.byte	0x04, 0x1c
        /*00aa*/ 	.short	(.L_265 - .L_264)


	//   ....[0]....
.L_264:
        /*00ac*/ 	.word	0x00000090


	//   ....[1]....
        /*00b0*/ 	.word	0x00000140


	//   ....[2]....
        /*00b4*/ 	.word	0x000001e0


	//   ....[3]....
        /*00b8*/ 	.word	0x00000280


	//   ....[4]....
        /*00bc*/ 	.word	0x00000e90


	//----- nvinfo : EIATTR_MAX_THREADS
	.align		4
.L_265:
        /*00c0*/ 	.byte	0x04, 0x05
        /*00c2*/ 	.short	(.L_267 - .L_266)
.L_266:
        /*00c4*/ 	.word	0x00000200
        /*00c8*/ 	.word	0x00000001
        /*00cc*/ 	.word	0x00000001


	//----- nvinfo : EIATTR_CRS_STACK_SIZE
	.align		4
.L_267:
        /*00d0*/ 	.byte	0x04, 0x1e
        /*00d2*/ 	.short	(.L_269 - .L_268)
.L_268:
        /*00d4*/ 	.word	0x00000000


	//----- nvinfo : EIATTR_CBANK_PARAM_SIZE
	.align		4
.L_269:
        /*00d8*/ 	.byte	0x03, 0x19
        /*00da*/ 	.short	0x0034


	//----- nvinfo : EIATTR_PARAM_CBANK
	.align		4
        /*00dc*/ 	.byte	0x04, 0x0a
        /*00de*/ 	.short	(.L_271 - .L_270)
	.align		4
.L_270:
        /*00e0*/ 	.word	index@(.nv.constant0._cupy_convolve1D3O_complex128)
        /*00e4*/ 	.short	0x0380
        /*00e6*/ 	.short	0x0034


	//----- nvinfo : EIATTR_SW_WAR
	.align		4
.L_271:
        /*00e8*/ 	.byte	0x04, 0x36
        /*00ea*/ 	.short	(.L_273 - .L_272)
.L_272:
        /*00ec*/ 	.word	0x00000008
.L_273:


//--------------------- .nv.info._cupy_convolve1D3O_complex64 --------------------------
	.section	.nv.info._cupy_convolve1D3O_complex64,"",@"SHT_CUDA_INFO"
	.sectionflags	@""
	.align	4


	//----- nvinfo : EIATTR_CUDA_API_VERSION
	.align		4
        /*0000*/ 	.byte	0x04, 0x37
        /*0002*/ 	.short	(.L_275 - .L_274)
.L_274:
        /*0004*/ 	.word	0x00000082


	//----- nvinfo : EIATTR_KPARAM_INFO
	.align		4
.L_275:
        /*0008*/ 	.byte	0x04, 0x17
        /*000a*/ 	.short	(.L_277 - .L_276)
.L_276:
        /*000c*/ 	.word	0x00000000
        /*0010*/ 	.short	0x0008
        /*0012*/ 	.short	0x0030
        /*0014*/ 	.byte	0x00, 0xf0, 0x11, 0x00


	//----- nvinfo : EIATTR_KPARAM_INFO
	.align		4
.L_277:
        /*0018*/ 	.byte	0x04, 0x17
        /*001a*/ 	.short	(.L_279 - .L_278)
.L_278:
        /*001c*/ 	.word	0x00000000
        /*0020*/ 	.short	0x0007
        /*0022*/ 	.short	0x0028
        /*0024*/ 	.byte	0x00, 0xf5, 0x21, 0x00


	//----- nvinfo : EIATTR_KPARAM_INFO
	.align		4
.L_279:
        /*0028*/ 	.byte	0x04, 0x17
        /*002a*/ 	.short	(.L_281 - .L_280)
.L_280:
        /*002c*/ 	.word	0x00000000
        /*0030*/ 	.short	0x0006
        /*0032*/ 	.short	0x0024
        /*0034*/ 	.byte	0x00, 0xf0, 0x11, 0x00


	//----- nvinfo : EIATTR_KPARAM_INFO
	.align		4
.L_281:
        /*0038*/ 	.byte	0x04, 0x17
        /*003a*/ 	.short	(.L_283 - .L_282)
.L_282:
        /*003c*/ 	.word	0x00000000
        /*0040*/ 	.short	0x0005
        /*0042*/ 	.short	0x0020
        /*0044*/ 	.byte	0x00, 0xf0, 0x11, 0x00


	//----- nvinfo : EIATTR_KPARAM_INFO
	.align		4
.L_283:
        /*0048*/ 	.byte	0x04, 0x17
        /*004a*/ 	.short	(.L_285 - .L_284)
.L_284:
        /*004c*/ 	.word	0x00000000
        /*0050*/ 	.short	0x0004
        /*0052*/ 	.short	0x001c
        /*0054*/ 	.byte	0x00, 0xf0, 0x11, 0x00


	//----- nvinfo : EIATTR_KPARAM_INFO
	.align		4
.L_285:
        /*0058*/ 	.byte	0x04, 0x17
        /*005a*/ 	.short	(.L_287 - .L_286)
.L_286:
        /*005c*/ 	.word	0x00000000
        /*0060*/ 	.short	0x0003
        /*0062*/ 	.short	0x0018
        /*0064*/ 	.byte	0x00, 0xf0, 0x11, 0x00


	//----- nvinfo : EIATTR_KPARAM_INFO
	.align		4
.L_287:
        /*0068*/ 	.byte	0x04, 0x17
        /*006a*/ 	.short	(.L_289 - .L_288)
.L_288:
        /*006c*/ 	.word	0x00000000
        /*0070*/ 	.short	0x0002
        /*0072*/ 	.short	0x0010
        /*0074*/ 	.byte	0x00, 0xf5, 0x21, 0x00


	//----- nvinfo : EIATTR_KPARAM_INFO
	.align		4
.L_289:
        /*0078*/ 	.byte	0x04, 0x17
        /*007a*/ 	.short	(.L_291 - .L_290)
.L_290:
        /*007c*/ 	.word	0x00000000
        /*0080*/ 	.short	0x0001
        /*0082*/ 	.short	0x0008
        /*0084*/ 	.byte	0x00, 0xf0, 0x11, 0x00


	//----- nvinfo : EIATTR_KPARAM_INFO
	.align		4
.L_291:
        /*0088*/ 	.byte	0x04, 0x17
        /*008a*/ 	.short	(.L_293 - .L_292)
.L_292:
        /*008c*/ 	.word	0x00000000
        /*0090*/ 	.short	0x0000
        /*0092*/ 	.short	0x0000
        /*0094*/ 	.byte	0x00, 0xf5, 0x21, 0x00


	//----- nvinfo : EIATTR_SPARSE_MMA_MASK
	.align		4
.L_293:
        /*0098*/ 	.byte	0x03, 0x50
        /*009a*/ 	.short	0x0000


	//----- nvinfo : EIATTR_MAXREG_COUNT
	.align		4
        /*009c*/ 	.byte	0x03, 0x1b
        /*009e*/ 	.short	0x0080


	//----- nvinfo : EIATTR_MERCURY_ISA_VERSION
	.align		4
        /*00a0*/ 	.byte	0x03, 0x5f
        /*00a2*/ 	.short	0x0101


	//----- nvinfo : EIATTR_VRC_CTA_INIT_COUNT
	.align		4
        /*00a4*/ 	.byte	0x02, 0x4a
	.zero		1
	.zero		1


	//----- nvinfo : EIATTR_EXIT_INSTR_OFFSETS
	.align		4
        /*00a8*/ 	.byte	0x04, 0x1c
        /*00aa*/ 	.short	(.L_295 - .L_294)


	//   ....[0]....
.L_294:
        /*00ac*/ 	.word	0x00000090


	//   ....[1]....
        /*00b0*/ 	.word	0x00000140


	//   ....[2]....
        /*00b4*/ 	.word	0x000001e0


	//   ....[3]....
        /*00b8*/ 	.word	0x00000280


	//   ....[4]....
        /*00bc*/ 	.word	0x00000e40


	//----- nvinfo : EIATTR_MAX_THREADS
	.align		4
.L_295:
        /*00c0*/ 	.byte	0x04, 0x05
        /*00c2*/ 	.short	(.L_297 - .L_296)
.L_296:
        /*00c4*/ 	.word	0x00000200
        /*00c8*/ 	.word	0x00000001
        /*00cc*/ 	.word	0x00000001


	//----- nvinfo : EIATTR_CRS_STACK_SIZE
	.align		4
.L_297:
        /*00d0*/ 	.byte	0x04, 0x1e
        /*00d2*/ 	.short	(.L_299 - .L_298)
.L_298:
        /*00d4*/ 	.word	0x00000000


	//----- nvinfo : EIATTR_CBANK_PARAM_SIZE
	.align		4
.L_299:
        /*00d8*/ 	.byte	0x03, 0x19
        /*00da*/ 	.short	0x0034


	//----- nvinfo : EIATTR_PARAM_CBANK
	.align		4
        /*00dc*/ 	.byte	0x04, 0x0a
        /*00de*/ 	.short	(.L_301 - .L_300)
	.align		4
.L_300:
        /*00e0*/ 	.word	index@(.nv.constant0._cupy_convolve1D3O_complex64)
        /*00e4*/ 	.short	0x0380
        /*00e6*/ 	.short	0x0034


	//----- nvinfo : EIATTR_SW_WAR
	.align		4
.L_301:
        /*00e8*/ 	.byte	0x04, 0x36
        /*00ea*/ 	.short	(.L_303 - .L_302)
.L_302:
        /*00ec*/ 	.word	0x00000008
.L_303:


//--------------------- .nv.info._cupy_convolve1D3O_float64 --------------------------
	.section	.nv.info._cupy_convolve1D3O_float64,"",@"SHT_CUDA_INFO"
	.sectionflags	@""
	.align	4


	//----- nvinfo : EIATTR_CUDA_API_VERSION
	.align		4
        /*0000*/ 	.byte	0x04, 0x37
        /*0002*/ 	.short	(.L_305 - .L_304)
.L_304:
        /*0004*/ 	.word	0x00000082


	//----- nvinfo : EIATTR_KPARAM_INFO
	.align		4
.L_305:
        /*0008*/ 	.byte	0x04, 0x17
        /*000a*/ 	.short	(.L_307 - .L_306)
.L_306:
        /*000c*/ 	.word	0x00000000
        /*0010*/ 	.short	0x0008
        /*0012*/ 	.short	0x0030
        /*0014*/ 	.byte	0x00, 0xf0, 0x11, 0x00


	//----- nvinfo : EIATTR_KPARAM_INFO
	.align		4
.L_307:
        /*0018*/ 	.byte	0x04, 0x17
        /*001a*/ 	.short	(.L_309 - .L_308)
.L_308:
        /*001c*/ 	.word	0x00000000
        /*0020*/ 	.short	0x0007
        /*0022*/ 	.short	0x0028
        /*0024*/ 	.byte	0x00, 0xf5, 0x21, 0x00


	//----- nvinfo : EIATTR_KPARAM_INFO
	.align		4
.L_309:
        /*0028*/ 	.byte	0x04, 0x17
        /*002a*/ 	.short	(.L_311 - .L_310)
.L_310:
        /*002c*/ 	.word	0x00000000
        /*0030*/ 	.short	0x0006
        /*0032*/ 	.short	0x0024
        /*0034*/ 	.byte	0x00, 0xf0, 0x11, 0x00


	//----- nvinfo : EIATTR_KPARAM_INFO
	.align		4
.L_311:
        /*0038*/ 	.byte	0x04, 0x17
        /*003a*/ 	.short	(.L_313 - .L_312)
.L_312:
        /*003c*/ 	.word	0x00000000
        /*0040*/ 	.short	0x0005
        /*0042*/ 	.short	0x0020
        /*0044*/ 	.byte	0x00, 0xf0, 0x11, 0x00


	//----- nvinfo : EIATTR_KPARAM_INFO
	.align		4
.L_313:
        /*0048*/ 	.byte	0x04, 0x17
        /*004a*/ 	.short	(.L_315 - .L_314)
.L_314:
        /*004c*/ 	.word	0x00000000
        /*0050*/ 	.short	0x0004
        /*0052*/ 	.short	0x001c
        /*0054*/ 	.byte	0x00, 0xf0, 0x11, 0x00


	//----- nvinfo : EIATTR_KPARAM_INFO
	.align		4
.L_315:
        /*0058*/ 	.byte	0x04, 0x17
        /*005a*/ 	.short	(.L_317 - .L_316)
.L_316:
        /*005c*/ 	.word	0x00000000
        /*0060*/ 	.short	0x0003
        /*0062*/ 	.short	0x0018
        /*0064*/ 	.byte	0x00, 0xf0, 0x11, 0x00


	//----- nvinfo : EIATTR_KPARAM_INFO
	.align		4
.L_317:
        /*0068*/ 	.byte	0x04, 0x17
        /*006a*/ 	.short	(.L_319 - .L_318)
.L_318:
        /*006c*/ 	.word	0x00000000
        /*0070*/ 	.short	0x0002
        /*0072*/ 	.short	0x0010
        /*0074*/ 	.byte	0x00, 0xf5, 0x21, 0x00


	//----- nvinfo : EIATTR_KPARAM_INFO
	.align		4
.L_319:
        /*0078*/ 	.byte	0x04, 0x17
        /*007a*/ 	.short	(.L_321 - .L_320)
.L_320:
        /*007c*/ 	.word	0x00000000
        /*0080*/ 	.short	0x0001
        /*0082*/ 	.short	0x0008
        /*0084*/ 	.byte	0x00, 0xf0, 0x11, 0x00


	//----- nvinfo : EIATTR_KPARAM_INFO
	.align		4
.L_321:
        /*0088*/ 	.byte	0x04, 0x17
        /*008a*/ 	.short	(.L_323 - .L_322)
.L_322:
        /*008c*/ 	.word	0x00000000
        /*0090*/ 	.short	0x0000
        /*0092*/ 	.short	0x0000
        /*0094*/ 	.byte	0x00, 0xf5, 0x21, 0x00


	//----- nvinfo : EIATTR_SPARSE_MMA_MASK
	.align		4
.L_323:
        /*0098*/ 	.byte	0x03, 0x50
        /*009a*/ 	.short	0x0000


	//----- nvinfo : EIATTR_MAXREG_COUNT
	.align		4
        /*009c*/ 	.byte	0x03, 0x1b
        /*009e*/ 	.short	0x0080


	//----- nvinfo : EIATTR_MERCURY_ISA_VERSION
	.align		4
        /*00a0*/ 	.byte	0x03, 0x5f
        /*00a2*/ 	.short	0x0101


	//----- nvinfo : EIATTR_VRC_CTA_INIT_COUNT
	.align		4
        /*00a4*/ 	.byte	0x02, 0x4a
	.zero		1
	.zero		1


	//----- nvinfo : EIATTR_EXIT_INSTR_OFFSETS
	.align		4
        /*00a8*/ 	.byte	0x04, 0x1c
        /*00aa*/ 	.short	(.L_325 - .L_324)


	//   ....[0]....
.L_324:
        /*00ac*/ 	.word	0x00000090


	//   ....[1]....
        /*00b0*/ 	.word	0x00000140


	//   ....[2]....
        /*00b4*/ 	.word	0x000001e0


	//   ....[3]....
        /*00b8*/ 	.word	0x00000280


	//   ....[4]....
        /*00bc*/ 	.word	0x00000db0


	//----- nvinfo : EIATTR_MAX_THREADS
	.align		4
.L_325:
        /*00c0*/ 	.byte	0x04, 0x05
        /*00c2*/ 	.short	(.L_327 - .L_326)
.L_326:
        /*00c4*/ 	.word	0x00000200
        /*00c8*/ 	.word	0x00000001
        /*00cc*/ 	.word	0x00000001


	//----- nvinfo : EIATTR_CRS_STACK_SIZE
	.align		4
.L_327:
        /*00d0*/ 	.byte	0x04, 0x1e
        /*00d2*/ 	.short	(.L_329 - .L_328)
.L_328:
        /*00d4*/ 	.word	0x00000000


	//----- nvinfo : EIATTR_CBANK_PARAM_SIZE
	.align		4
.L_329:
        /*00d8*/ 	.byte	0x03, 0x19
        /*00da*/ 	.short	0x0034


	//----- nvinfo : EIATTR_PARAM_CBANK
	.align		4
        /*00dc*/ 	.byte	0x04, 0x0a
        /*00de*/ 	.short	(.L_331 - .L_330)
	.align		4
.L_330:
        /*00e0*/ 	.word	index@(.nv.constant0._cupy_convolve1D3O_float64)
        /*00e4*/ 	.short	0x0380
        /*00e6*/ 	.short	0x0034


	//----- nvinfo : EIATTR_SW_WAR
	.align		4
.L_331:
        /*00e8*/ 	.byte	0x04, 0x36
        /*00ea*/ 	.short	(.L_333 - .L_332)
.L_332:
        /*00ec*/ 	.word	0x00000008
.L_333:


//--------------------- .nv.info._cupy_convolve1D3O_float32 --------------------------
	.section	.nv.info._cupy_convolve1D3O_float32,"",@"SHT_CUDA_INFO"
	.sectionflags	@""
	.align	4


	//----- nvinfo : EIATTR_CUDA_API_VERSION
	.align		4
        /*0000*/ 	.byte	0x04, 0x37
        /*0002*/ 	.short	(.L_335 - .L_334)
.L_334:
        /*0004*/ 	.word	0x00000082


	//----- nvinfo : EIATTR_KPARAM_INFO
	.align		4
.L_335:
        /*0008*/ 	.byte	0x04, 0x17
        /*000a*/ 	.short	(.L_337 - .L_336)
.L_336:
        /*000c*/ 	.word	0x00000000
        /*0010*/ 	.short	0x0008
        /*0012*/ 	.short	0x0030
        /*0014*/ 	.byte	0x00, 0xf0, 0x11, 0x00


	//----- nvinfo : EIATTR_KPARAM_INFO
	.align		4
.L_337:
        /*0018*/ 	.byte	0x04, 0x17
        /*001a*/ 	.short	(.L_339 - .L_338)
.L_338:
        /*001c*/ 	.word	0x00000000
        /*0020*/ 	.short	0x0007
        /*0022*/ 	.short	0x0028
        /*0024*/ 	.byte	0x00, 0xf5, 0x21, 0x00


	//----- nvinfo : EIATTR_KPARAM_INFO
	.align		4
.L_339:
        /*0028*/ 	.byte	0x04, 0x17
        /*002a*/ 	.short	(.L_341 - .L_340)
.L_340:
        /*002c*/ 	.word	0x00000000
        /*0030*/ 	.short	0x0006
        /*0032*/ 	.short	0x0024
        /*0034*/ 	.byte	0x00, 0xf0, 0x11, 0x00


	//----- nvinfo : EIATTR_KPARAM_INFO
	.align		4
.L_341:
        /*0038*/ 	.byte	0x04, 0x17
        /*003a*/ 	.short	(.L_343 - .L_342)
.L_342:
        /*003c*/ 	.word	0x00000000
        /*0040*/ 	.short	0x0005
        /*0042*/ 	.short	0x0020
        /*0044*/ 	.byte	0x00, 0xf0, 0x11, 0x00


	//----- nvinfo : EIATTR_KPARAM_INFO
	.align		4
.L_343:
        /*0048*/ 	.byte	0x04, 0x17
        /*004a*/ 	.short	(.L_345 - .L_344)
.L_344:
        /*004c*/ 	.word	0x00000000
        /*0050*/ 	.short	0x0004
        /*0052*/ 	.short	0x001c
        /*0054*/ 	.byte	0x00, 0xf0, 0x11, 0x00


	//----- nvinfo : EIATTR_KPARAM_INFO
	.align		4
.L_345:
        /*0058*/ 	.byte	0x04, 0x17
        /*005a*/ 	.short	(.L_347 - .L_346)
.L_346:
        /*005c*/ 	.word	0x00000000
        /*0060*/ 	.short	0x0003
        /*0062*/ 	.short	0x0018
        /*0064*/ 	.byte	0x00, 0xf0, 0x11, 0x00


	//----- nvinfo : EIATTR_KPARAM_INFO
	.align		4
.L_347:
        /*0068*/ 	.byte	0x04, 0x17
        /*006a*/ 	.short	(.L_349 - .L_348)
.L_348:
        /*006c*/ 	.word	0x00000000
        /*0070*/ 	.short	0x0002
        /*0072*/ 	.short	0x0010
        /*0074*/ 	.byte	0x00, 0xf5, 0x21, 0x00


	//----- nvinfo : EIATTR_KPARAM_INFO
	.align		4
.L_349:
        /*0078*/ 	.byte	0x04, 0x17
        /*007a*/ 	.short	(.L_351 - .L_350)
.L_350:
        /*007c*/ 	.word	0x00000000
        /*0080*/ 	.short	0x0001
        /*0082*/ 	.short	0x0008
        /*0084*/ 	.byte	0x00, 0xf0, 0x11, 0x00


	//----- nvinfo : EIATTR_KPARAM_INFO
	.align		4
.L_351:
        /*0088*/ 	.byte	0x04, 0x17
        /*008a*/ 	.short	(.L_353 - .L_352)
.L_352:
        /*008c*/ 	.word	0x00000000
        /*0090*/ 	.short	0x0000
        /*0092*/ 	.short	0x0000
        /*0094*/ 	.byte	0x00, 0xf5, 0x21, 0x00


	//----- nvinfo : EIATTR_SPARSE_MMA_MASK
	.align		4
.L_353:
        /*0098*/ 	.byte	0x03, 0x50
        /*009a*/ 	.short	0x0000


	//----- nvinfo : EIATTR_MAXREG_COUNT
	.align		4
        /*009c*/ 	.byte	0x03, 0x1b
        /*009e*/ 	.short	0x0080


	//----- nvinfo : EIATTR_MERCURY_ISA_VERSION
	.align		4
        /*00a0*/ 	.byte	0x03, 0x5f
        /*00a2*/ 	.short	0x0101


	//----- nvinfo : EIATTR_VRC_CTA_INIT_COUNT
	.align		4
        /*00a4*/ 	.byte	0x02, 0x4a
	.zero		1
	.zero		1


	//----- nvinfo : EIATTR_EXIT_INSTR_OFFSETS
	.align		4
        /*00a8*/ 	.byte	0x04, 0x1c
        /*00aa*/ 	.short	(.L_355 - .L_354)


	//   ....[0]....
.L_354:
        /*00ac*/ 	.word	0x00000090


	//   ....[1]....
        /*00b0*/ 	.word	0x00000140


	//   ....[2]....
        /*00b4*/ 	.word	0x000001e0


	//   ....[3]....
        /*00b8*/ 	.word	0x00000280


	//   ....[4]....
        /*00bc*/ 	.word	0x00000da0


	//----- nvinfo : EIATTR_MAX_THREADS
	.align		4
.L_355:
        /*00c0*/ 	.byte	0x04, 0x05
        /*00c2*/ 	.short	(.L_357 - .L_356)
.L_356:
        /*00c4*/ 	.word	0x00000200
        /*00c8*/ 	.word	0x00000001
        /*00cc*/ 	.word	0x00000001


	//----- nvinfo : EIATTR_CRS_STACK_SIZE
	.align		4
.L_357:
        /*00d0*/ 	.byte	0x04, 0x1e
        /*00d2*/ 	.short	(.L_359 - .L_358)
.L_358:
        /*00d4*/ 	.word	0x00000000


	//----- nvinfo : EIATTR_CBANK_PARAM_SIZE
	.align		4
.L_359:
        /*00d8*/ 	.byte	0x03, 0x19
        /*00da*/ 	.short	0x0034


	//----- nvinfo : EIATTR_PARAM_CBANK
	.align		4
        /*00dc*/ 	.byte	0x04, 0x0a
        /*00de*/ 	.short	(.L_361 - .L_360)
	.align		4
.L_360:
        /*00e0*/ 	.word	index@(.nv.constant0._cupy_convolve1D3O_float32)
        /*00e4*/ 	.short	0x0380
        /*00e6*/ 	.short	0x0034


	//----- nvinfo : EIATTR_SW_WAR
	.align		4
.L_361:
        /*00e8*/ 	.byte	0x04, 0x36
        /*00ea*/ 	.short	(.L_363 - .L_362)
.L_362:
        /*00ec*/ 	.word	0x00000008
.L_363:


//--------------------- .nv.info._cupy_convolve1D3O_int64 --------------------------
	.section	.nv.info._cupy_convolve1D3O_int64,"",@"SHT_CUDA_INFO"
	.sectionflags	@""
	.align	4


	//----- nvinfo : EIATTR_CUDA_API_VERSION
	.align		4
        /*0000*/ 	.byte	0x04, 0x37
        /*0002*/ 	.short	(.L_365 - .L_364)
.L_364:
        /*0004*/ 	.word	0x00000082


	//----- nvinfo : EIATTR_KPARAM_INFO
	.align		4
.L_365:
        /*0008*/ 	.byte	0x04, 0x17
        /*000a*/ 	.short	(.L_367 - .L_366)
.L_366:
        /*000c*/ 	.word	0x00000000
        /*0010*/ 	.short	0x0008
        /*0012*/ 	.short	0x0030
        /*0014*/ 	.byte	0x00, 0xf0, 0x11, 0x00


	//----- nvinfo : EIATTR_KPARAM_INFO
	.align		4
.L_367:
        /*0018*/ 	.byte	0x04, 0x17
        /*001a*/ 	.short	(.L_369 - .L_368)
.L_368:
        /*001c*/ 	.word	0x00000000
        /*0020*/ 	.short	0x0007
        /*0022*/ 	.short	0x0028
        /*0024*/ 	.byte	0x00, 0xf5, 0x21, 0x00


	//----- nvinfo : EIATTR_KPARAM_INFO
	.align		4
.L_369:
        /*0028*/ 	.byte	0x04, 0x17
        /*002a*/ 	.short	(.L_371 - .L_370)
.L_370:
        /*002c*/ 	.word	0x00000000
        /*0030*/ 	.short	0x0006
        /*0032*/ 	.short	0x0024
        /*0034*/ 	.byte	0x00, 0xf0, 0x11, 0x00


	//----- nvinfo : EIATTR_KPARAM_INFO
	.align		4
.L_371:
        /*0038*/ 	.byte	0x04, 0x17
        /*003a*/ 	.short	(.L_373 - .L_372)
.L_372:
        /*003c*/ 	.word	0x00000000
        /*0040*/ 	.short	0x0005
        /*0042*/ 	.short	0x0020
        /*0044*/ 	.byte	0x00, 0xf0, 0x11, 0x00


	//----- nvinfo : EIATTR_KPARAM_INFO
	.align		4
.L_373:
        /*0048*/ 	.byte	0x04, 0x17
        /*004a*/ 	.short	(.L_375 - .L_374)
.L_374:
        /*004c*/ 	.word	0x00000000
        /*0050*/ 	.short	0x0004
        /*0052*/ 	.short	0x001c
        /*0054*/ 	.byte	0x00, 0xf0, 0x11, 0x00


	//----- nvinfo : EIATTR_KPARAM_INFO
	.align		4
.L_375:
        /*0058*/ 	.byte	0x04, 0x17
        /*005a*/ 	.short	(.L_377 - .L_376)
.L_376:
        /*005c*/ 	.word	0x00000000
        /*0060*/ 	.short	0x0003
        /*0062*/ 	.short	0x0018
        /*0064*/ 	.byte	0x00, 0xf0, 0x11, 0x00


	//----- nvinfo : EIATTR_KPARAM_INFO
	.align		4
.L_377:
        /*0068*/ 	.byte	0x04, 0x17
        /*006a*/ 	.short	(.L_379 - .L_378)
.L_378:
        /*006c*/ 	.word	0x00000000
        /*0070*/ 	.short	0x0002
        /*0072*/ 	.short	0x0010
        /*0074*/ 	.byte	0x00, 0xf5, 0x21, 0x00


	//----- nvinfo : EIATTR_KPARAM_INFO
	.align		4
.L_379:
        /*0078*/ 	.byte	0x04, 0x17
        /*007a*/ 	.short	(.L_381 - .L_380)
.L_380:
        /*007c*/ 	.word	0x00000000
        /*0080*/ 	.short	0x0001
        /*0082*/ 	.short	0x0008
        /*0084*/ 	.byte	0x00, 0xf0, 0x11, 0x00


	//----- nvinfo : EIATTR_KPARAM_INFO
	.align		4
.L_381:
        /*0088*/ 	.byte	0x04, 0x17
        /*008a*/ 	.short	(.L_383 - .L_382)
.L_382:
        /*008c*/ 	.word	0x00000000
        /*0090*/ 	.short	0x0000
        /*0092*/ 	.short	0x0000
        /*0094*/ 	.byte	0x00, 0xf5, 0x21, 0x00


	//----- nvinfo : EIATTR_SPARSE_MMA_MASK
	.align		4
.L_383:
        /*0098*/ 	.byte	0x03, 0x50
        /*009a*/ 	.short	0x0000


	//----- nvinfo : EIATTR_MAXREG_COUNT
	.align		4
        /*009c*/ 	.byte	0x03, 0x1b
        /*009e*/ 	.short	0x0080


	//----- nvinfo : EIATTR_MERCURY_ISA_VERSION
	.align		4
        /*00a0*/ 	.byte	0x03, 0x5f
        /*00a2*/ 	.short	0x0101


	//----- nvinfo : EIATTR_VRC_CTA_INIT_COUNT
	.align		4
        /*00a4*/ 	.byte	0x02, 0x4a
	.zero		1
	.zero		1


	//----- nvinfo : EIATTR_EXIT_INSTR_OFFSETS
	.align		4
        /*00a8*/ 	.byte	0x04, 0x1c
        /*00aa*/ 	.short	(.L_385 - .L_384)


	//   ....[0]....
.L_384:
        /*00ac*/ 	.word	0x00000090


	//   ....[1]....
        /*00b0*/ 	.word	0x00000140


	//   ....[2]....
        /*00b4*/ 	.word	0x000001e0


	//   ....[3]....
        /*00b8*/ 	.word	0x00000280


	//   ....[4]....
        /*00bc*/ 	.word	0x000013a0


	//----- nvinfo : EIATTR_MAX_THREADS
	.align		4
.L_385:
        /*00c0*/ 	.byte	0x04, 0x05
        /*00c2*/ 	.short	(.L_387 - .L_386)
.L_386:
        /*00c4*/ 	.word	0x00000200
        /*00c8*/ 	.word	0x00000001
        /*00cc*/ 	.word	0x00000001


	//----- nvinfo : EIATTR_CRS_STACK_SIZE
	.align		4
.L_387:
        /*00d0*/ 	.byte	0x04, 0x1e
        /*00d2*/ 	.short	(.L_389 - .L_388)
.L_388:
        /*00d4*/ 	.word	0x00000000


	//----- nvinfo : EIATTR_CBANK_PARAM_SIZE
	.align		4
.L_389:
        /*00d8*/ 	.byte	0x03, 0x19
        /*00da*/ 	.short	0x0034


	//----- nvinfo : EIATTR_PARAM_CBANK
	.align		4
        /*00dc*/ 	.byte	0x04, 0x0a
        /*00de*/ 	.short	(.L_391 - .L_390)
	.align		4
.L_390:
        /*00e0*/ 	.word	index@(.nv.constant0._cupy_convolve1D3O_int64)
        /*00e4*/ 	.short	0x0380
        /*00e6*/ 	.short	0x0034


	//----- nvinfo : EIATTR_SW_WAR
	.align		4
.L_391:
        /*00e8*/ 	.byte	0x04, 0x36
        /*00ea*/ 	.short	(.L_393 - .L_392)
.L_392:
        /*00ec*/ 	.word	0x00000008
.L_393:


//--------------------- .nv.info._cupy_convolve1D3O_int32 --------------------------
	.section	.nv.info._cupy_convolve1D3O_int32,"",@"SHT_CUDA_INFO"
	.sectionflags	@""
	.align	4


	//----- nvinfo : EIATTR_CUDA_API_VERSION
	.align		4
        /*0000*/ 	.byte	0x04, 0x37
        /*0002*/ 	.short	(.L_395 - .L_394)
.L_394:
        /*0004*/ 	.word	0x00000082


	//----- nvinfo : EIATTR_KPARAM_INFO
	.align		4
.L_395:
        /*0008*/ 	.byte	0x04, 0x17
        /*000a*/ 	.short	(.L_397 - .L_396)
.L_396:
        /*000c*/ 	.word	0x00000000
        /*0010*/ 	.short	0x0008
        /*0012*/ 	.short	0x0030
        /*0014*/ 	.byte	0x00, 0xf0, 0x11, 0x00


	//----- nvinfo : EIATTR_KPARAM_INFO
	.align		4
.L_397:
        /*0018*/ 	.byte	0x04, 0x17
        /*001a*/ 	.short	(.L_399 - .L_398)
.L_398:
        /*001c*/ 	.word	0x00000000
        /*0020*/ 	.short	0x0007
        /*0022*/ 	.short	0x0028
        /*0024*/ 	.byte	0x00, 0xf5, 0x21, 0x00


	//----- nvinfo : EIATTR_KPARAM_INFO
	.align		4
.L_399:
        /*0028*/ 	.byte	0x04, 0x17
        /*002a*/ 	.short	(.L_401 - .L_400)
.L_400:
        /*002c*/ 	.word	0x00000000
        /*0030*/ 	.short	0x0006
        /*0032*/ 	.short	0x0024
        /*0034*/ 	.byte	0x00, 0xf0, 0x11, 0x00


	//----- nvinfo : EIATTR_KPARAM_INFO
	.align		4
.L_401:
        /*0038*/ 	.byte	0x04, 0x17
        /*003a*/ 	.short	(.L_403 - .L_402)
.L_402:
        /*003c*/ 	.word	0x00000000
        /*0040*/ 	.short	0x0005
        /*0042*/ 	.short	0x0020
        /*0044*/ 	.byte	0x00, 0xf0, 0x11, 0x00


	//----- nvinfo : EIATTR_KPARAM_INFO
	.align		4
.L_403:
        /*0048*/ 	.byte	0x04, 0x17
        /*004a*/ 	.short	(.L_405 - .L_404)
.L_404:
        /*004c*/ 	.word	0x00000000
        /*0050*/ 	.short	0x0004
        /*0052*/ 	.short	0x001c
        /*0054*/ 	.byte	0x00, 0xf0, 0x11, 0x00


	//----- nvinfo : EIATTR_KPARAM_INFO
	.align		4
.L_405:
        /*0058*/ 	.byte	0x04, 0x17
        /*005a*/ 	.short	(.L_407 - .L_406)
.L_406:
        /*005c*/ 	.word	0x00000000
        /*0060*/ 	.short	0x0003
        /*0062*/ 	.short	0x0018
        /*0064*/ 	.byte	0x00, 0xf0, 0x11, 0x00


	//----- nvinfo : EIATTR_KPARAM_INFO
	.align		4
.L_407:
        /*0068*/ 	.byte	0x04, 0x17
        /*006a*/ 	.short	(.L_409 - .L_408)
.L_408:
        /*006c*/ 	.word	0x00000000
        /*0070*/ 	.short	0x0002
        /*0072*/ 	.short	0x0010
        /*0074*/ 	.byte	0x00, 0xf5, 0x21, 0x00


	//----- nvinfo : EIATTR_KPARAM_INFO
	.align		4
.L_409:
        /*0078*/ 	.byte	0x04, 0x17
        /*007a*/ 	.short	(.L_411 - .L_410)
.L_410:
        /*007c*/ 	.word	0x00000000
        /*0080*/ 	.short	0x0001
        /*0082*/ 	.short	0x0008
        /*0084*/ 	.byte	0x00, 0xf0, 0x11, 0x00


	//----- nvinfo : EIATTR_KPARAM_INFO
	.align		4
.L_411:
        /*0088*/ 	.byte	0x04, 0x17
        /*008a*/ 	.short	(.L_413 - .L_412)
.L_412:
        /*008c*/ 	.word	0x00000000
        /*0090*/ 	.short	0x0000
        /*0092*/ 	.short	0x0000
        /*0094*/ 	.byte	0x00, 0xf5, 0x21, 0x00


	//----- nvinfo : EIATTR_SPARSE_MMA_MASK
	.align		4
.L_413:
        /*0098*/ 	.byte	0x03, 0x50
        /*009a*/ 	.short	0x0000


	//----- nvinfo : EIATTR_MAXREG_COUNT
	.align		4
        /*009c*/ 	.byte	0x03, 0x1b
        /*009e*/ 	.short	0x0080


	//----- nvinfo : EIATTR_MERCURY_ISA_VERSION
	.align		4
        /*00a0*/ 	.byte	0x03, 0x5f
        /*00a2*/ 	.short	0x0101


	//----- nvinfo : EIATTR_VRC_CTA_INIT_COUNT
	.align		4
        /*00a4*/ 	.byte	0x02, 0x4a
	.zero		1
	.zero		1


	//----- nvinfo : EIATTR_EXIT_INSTR_OFFSETS
	.align		4
        /*00a8*/ 	.byte	0x04, 0x1c
        /*00aa*/ 	.short	(.L_415 - .L_414)


	//   ....[0]....
.L_414:
        /*00ac*/ 	.word	0x00000090


	//   ....[1]....
        /*00b0*/ 	.word	0x00000140


	//   ....[2]....
        /*00b4*/ 	.word	0x000001e0


	//   ....[3]....
        /*00b8*/ 	.word	0x00000280


	//   ....[4]....
        /*00bc*/ 	.word	0x00000da0


	//----- nvinfo : EIATTR_MAX_THREADS
	.align		4
.L_415:
        /*00c0*/ 	.byte	0x04, 0x05
        /*00c2*/ 	.short	(.L_417 - .L_416)
.L_416:
        /*00c4*/ 	.word	0x00000200
        /*00c8*/ 	.word	0x00000001
        /*00cc*/ 	.word	0x00000001


	//----- nvinfo : EIATTR_CRS_STACK_SIZE
	.align		4
.L_417:
        /*00d0*/ 	.byte	0x04, 0x1e
        /*00d2*/ 	.short	(.L_419 - .L_418)
.L_418:
        /*00d4*/ 	.word	0x00000000


	//----- nvinfo : EIATTR_CBANK_PARAM_SIZE
	.align		4
.L_419:
        /*00d8*/ 	.byte	0x03, 0x19
        /*00da*/ 	.short	0x0034


	//----- nvinfo : EIATTR_PARAM_CBANK
	.align		4
        /*00dc*/ 	.byte	0x04, 0x0a
        /*00de*/ 	.short	(.L_421 - .L_420)
	.align		4
.L_420:
        /*00e0*/ 	.word	index@(.nv.constant0._cupy_convolve1D3O_int32)
        /*00e4*/ 	.short	0x0380
        /*00e6*/ 	.short	0x0034


	//----- nvinfo : EIATTR_SW_WAR
	.align		4
.L_421:
        /*00e8*/ 	.byte	0x04, 0x36
        /*00ea*/ 	.short	(.L_423 - .L_422)
.L_422:
        /*00ec*/ 	.word	0x00000008
.L_423:


//--------------------- .nv.info._cupy_convolve1D2O_complex128 --------------------------
	.section	.nv.info._cupy_convolve1D2O_complex128,"",@"SHT_CUDA_INFO"
	.sectionflags	@""
	.align	4


	//----- nvinfo : EIATTR_CUDA_API_VERSION
	.align		4
        /*0000*/ 	.byte	0x04, 0x37
        /*0002*/ 	.short	(.L_425 - .L_424)
.L_424:
        /*0004*/ 	.word	0x00000082


	//----- nvinfo : EIATTR_KPARAM_INFO
	.align		4
.L_425:
        /*0008*/ 	.byte	0x04, 0x17
        /*000a*/ 	.short	(.L_427 - .L_426)
.L_426:
        /*000c*/ 	.word	0x00000000
        /*0010*/ 	.short	0x0007
        /*0012*/ 	.short	0x0030
        /*0014*/ 	.byte	0x00, 0xf0, 0x11, 0x00


	//----- nvinfo : EIATTR_KPARAM_INFO
	.align		4
.L_427:
        /*0018*/ 	.byte	0x04, 0x17
        /*001a*/ 	.short	(.L_429 - .L_428)
.L_428:
        /*001c*/ 	.word	0x00000000
        /*0020*/ 	.short	0x0006
        /*0022*/ 	.short	0x0028
        /*0024*/ 	.byte	0x00, 0xf5, 0x21, 0x00


	//----- nvinfo : EIATTR_KPARAM_INFO
	.align		4
.L_429:
        /*0028*/ 	.byte	0x04, 0x17
        /*002a*/ 	.short	(.L_431 - .L_430)
.L_430:
        /*002c*/ 	.word	0x00000000
        /*0030*/ 	.short	0x0005
        /*0032*/ 	.short	0x0020
        /*0034*/ 	.byte	0x00, 0xf0, 0x11, 0x00


	//----- nvinfo : EIATTR_KPARAM_INFO
	.align		4
.L_431:
        /*0038*/ 	.byte	0x04, 0x17
        /*003a*/ 	.short	(.L_433 - .L_432)
.L_432:
        /*003c*/ 	.word	0x00000000
        /*0040*/ 	.short	0x0004
        /*0042*/ 	.short	0x001c
        /*0044*/ 	.byte	0x00, 0xf0, 0x11, 0x00


	//----- nvinfo : EIATTR_KPARAM_INFO
	.align		4
.L_433:
        /*0048*/ 	.byte	0x04, 0x17
        /*004a*/ 	.short	(.L_435 - .L_434)
.L_434:
        /*004c*/ 	.word	0x00000000
        /*0050*/ 	.short	0x0003
        /*0052*/ 	.short	0x0018
        /*0054*/ 	.byte	0x00, 0xf0, 0x11, 0x00


	//----- nvinfo : EIATTR_KPARAM_INFO
	.align		4
.L_435:
        /*0058*/ 	.byte	0x04, 0x17
        /*005a*/ 	.short	(.L_437 - .L_436)
.L_436:
        /*005c*/ 	.word	0x00000000
        /*0060*/ 	.short	0x0002
        /*0062*/ 	.short	0x0010
        /*0064*/ 	.byte	0x00, 0xf5, 0x21, 0x00


	//----- nvinfo : EIATTR_KPARAM_INFO
	.align		4
.L_437:
        /*0068*/ 	.byte	0x04, 0x17
        /*006a*/ 	.short	(.L_439 - .L_438)
.L_438:
        /*006c*/ 	.word	0x00000000
        /*0070*/ 	.short	0x0001
        /*0072*/ 	.short	0x0008
        /*0074*/ 	.byte	0x00, 0xf0, 0x11, 0x00


	//----- nvinfo : EIATTR_KPARAM_INFO
	.align		4
.L_439:
        /*0078*/ 	.byte	0x04, 0x17
        /*007a*/ 	.short	(.L_441 - .L_440)
.L_440:
        /*007c*/ 	.word	0x00000000
        /*0080*/ 	.short	0x0000
        /*0082*/ 	.short	0x0000
        /*0084*/ 	.byte	0x00, 0xf5, 0x21, 0x00


	//----- nvinfo : EIATTR_SPARSE_MMA_MASK
	.align		4
.L_441:
        /*0088*/ 	.byte	0x03, 0x50
        /*008a*/ 	.short	0x0000


	//----- nvinfo : EIATTR_MAXREG_COUNT
	.align		4
        /*008c*/ 	.byte	0x03, 0x1b
        /*008e*/ 	.short	0x0080


	//----- nvinfo : EIATTR_MERCURY_ISA_VERSION
	.align		4
        /*0090*/ 	.byte	0x03, 0x5f
        /*0092*/ 	.short	0x0101


	//----- nvinfo : EIATTR_VRC_CTA_INIT_COUNT
	.align		4
        /*0094*/ 	.byte	0x02, 0x4a
	.zero		1
	.zero		1


	//----- nvinfo : EIATTR_EXIT_INSTR_OFFSETS
	.align		4
        /*0098*/ 	.byte	0x04, 0x1c
        /*009a*/ 	.short	(.L_443 - .L_442)


	//   ....[0]....
.L_442:
        /*009c*/ 	.word	0x000000a0


	//   ....[1]....
        /*00a0*/ 	.word	0x00000150


	//   ....[2]....
        /*00a4*/ 	.word	0x000001f0


	//   ....[3]....
        /*00a8*/ 	.word	0x00000d00


	//----- nvinfo : EIATTR_MAX_THREADS
	.align		4
.L_443:
        /*00ac*/ 	.byte	0x04, 0x05
        /*00ae*/ 	.short	(.L_445 - .L_444)
.L_444:
        /*00b0*/ 	.word	0x00000200
        /*00b4*/ 	.word	0x00000001
        /*00b8*/ 	.word	0x00000001


	//----- nvinfo : EIATTR_CRS_STACK_SIZE
	.align		4
.L_445:
        /*00bc*/ 	.byte	0x04, 0x1e
        /*00be*/ 	.short	(.L_447 - .L_446)
.L_446:
        /*00c0*/ 	.word	0x00000000


	//----- nvinfo : EIATTR_CBANK_PARAM_SIZE
	.align		4
.L_447:
        /*00c4*/ 	.byte	0x03, 0x19
        /*00c6*/ 	.short	0x0034


	//----- nvinfo : EIATTR_PARAM_CBANK
	.align		4
        /*00c8*/ 	.byte	0x04, 0x0a
        /*00ca*/ 	.short	(.L_449 - .L_448)
	.align		4
.L_448:
        /*00cc*/ 	.word	index@(.nv.constant0._cupy_convolve1D2O_complex128)
        /*00d0*/ 	.short	0x0380
        /*00d2*/ 	.short	0x0034


	//----- nvinfo : EIATTR_SW_WAR
	.align		4
.L_449:
        /*00d4*/ 	.byte	0x04, 0x36
        /*00d6*/ 	.short	(.L_451 - .L_450)
.L_450:
        /*00d8*/ 	.word	0x00000008
.L_451:


//--------------------- .nv.info._cupy_convolve1D2O_complex64 --------------------------
	.section	.nv.info._cupy_convolve1D2O_complex64,"",@"SHT_CUDA_INFO"
	.sectionflags	@""
	.align	4


	//----- nvinfo : EIATTR_CUDA_API_VERSION
	.align		4
        /*0000*/ 	.byte	0x04, 0x37
        /*0002*/ 	.short	(.L_453 - .L_452)
.L_452:
        /*0004*/ 	.word	0x00000082


	//----- nvinfo : EIATTR_KPARAM_INFO
	.align		4
.L_453:
        /*0008*/ 	.byte	0x04, 0x17
        /*000a*/ 	.short	(.L_455 - .L_454)
.L_454:
        /*000c*/ 	.word	0x00000000
        /*0010*/ 	.short	0x0007
        /*0012*/ 	.short	0x0030
        /*0014*/ 	.byte	0x00, 0xf0, 0x11, 0x00


	//----- nvinfo : EIATTR_KPARAM_INFO
	.align		4
.L_455:
        /*0018*/ 	.byte	0x04, 0x17
        /*001a*/ 	.short	(.L_457 - .L_456)
.L_456:
        /*001c*/ 	.word	0x00000000
        /*0020*/ 	.short	0x0006
        /*0022*/ 	.short	0x0028
        /*0024*/ 	.byte	0x00, 0xf5, 0x21, 0x00


	//----- nvinfo : EIATTR_KPARAM_INFO
	.align		4
.L_457:
        /*0028*/ 	.byte	0x04, 0x17
        /*002a*/ 	.short	(.L_459 - .L_458)
.L_458:
        /*002c*/ 	.word	0x00000000
        /*0030*/ 	.short	0x0005
        /*0032*/ 	.short	0x0020
        /*0034*/ 	.byte	0x00, 0xf0, 0x11, 0x00


	//----- nvinfo : EIATTR_KPARAM_INFO
	.align		4
.L_459:
        /*0038*/ 	.byte	0x04, 0x17
        /*003a*/ 	.short	(.L_461 - .L_460)
.L_460:
        /*003c*/ 	.word	0x00000000
        /*0040*/ 	.short	0x0004
        /*0042*/ 	.short	0x001c
        /*0044*/ 	.byte	0x00, 0xf0, 0x11, 0x00


	//----- nvinfo : EIATTR_KPARAM_INFO
	.align		4
.L_461:
        /*0048*/ 	.byte	0x04, 0x17
        /*004a*/ 	.short	(.L_463 - .L_462)
.L_462:
        /*004c*/ 	.word	0x00000000
        /*0050*/ 	.short	0x0003
        /*0052*/ 	.short	0x0018
        /*0054*/ 	.byte	0x00, 0xf0, 0x11, 0x00


	//----- nvinfo : EIATTR_KPARAM_INFO
	.align		4
.L_463:
        /*0058*/ 	.byte	0x04, 0x17
        /*005a*/ 	.short	(.L_465 - .L_464)
.L_464:
        /*005c*/ 	.word	0x00000000
        /*0060*/ 	.short	0x0002
        /*0062*/ 	.short	0x0010
        /*0064*/ 	.byte	0x00, 0xf5, 0x21, 0x00


	//----- nvinfo : EIATTR_KPARAM_INFO
	.align		4
.L_465:
        /*0068*/ 	.byte	0x04, 0x17
        /*006a*/ 	.short	(.L_467 - .L_466)
.L_466:
        /*006c*/ 	.word	0x00000000
        /*0070*/ 	.short	0x0001
        /*0072*/ 	.short	0x0008
        /*0074*/ 	.byte	0x00, 0xf0, 0x11, 0x00


	//----- nvinfo : EIATTR_KPARAM_INFO
	.align		4
.L_467:
        /*0078*/ 	.byte	0x04, 0x17
        /*007a*/ 	.short	(.L_469 - .L_468)
.L_468:
        /*007c*/ 	.word	0x00000000
        /*0080*/ 	.short	0x0000
        /*0082*/ 	.short	0x0000
        /*0084*/ 	.byte	0x00, 0xf5, 0x21, 0x00


	//----- nvinfo : EIATTR_SPARSE_MMA_MASK
	.align		4
.L_469:
        /*0088*/ 	.byte	0x03, 0x50
        /*008a*/ 	.short	0x0000


	//----- nvinfo : EIATTR_MAXREG_COUNT
	.align		4
        /*008c*/ 	.byte	0x03, 0x1b
        /*008e*/ 	.short	0x0080


	//----- nvinfo : EIATTR_MERCURY_ISA_VERSION
	.align		4
        /*0090*/ 	.byte	0x03, 0x5f
        /*0092*/ 	.short	0x0101


	//----- nvinfo : EIATTR_VRC_CTA_INIT_COUNT
	.align		4
        /*0094*/ 	.byte	0x02, 0x4a
	.zero		1
	.zero		1


	//----- nvinfo : EIATTR_EXIT_INSTR_OFFSETS
	.align		4
        /*0098*/ 	.byte	0x04, 0x1c
        /*009a*/ 	.short	(.L_471 - .L_470)


	//   ....[0]....
.L_470:
        /*009c*/ 	.word	0x00000090


	//   ....[1]....
        /*00a0*/ 	.word	0x00000140


	//   ....[2]....
        /*00a4*/ 	.word	0x000001e0


	//   ....[3]....
        /*00a8*/ 	.word	0x00000c60


	//----- nvinfo : EIATTR_MAX_THREADS
	.align		4
.L_471:
        /*00ac*/ 	.byte	0x04, 0x05
        /*00ae*/ 	.short	(.L_473 - .L_472)
.L_472:
        /*00b0*/ 	.word	0x00000200
        /*00b4*/ 	.word	0x00000001
        /*00b8*/ 	.word	0x00000001


	//----- nvinfo : EIATTR_CRS_STACK_SIZE
	.align		4
.L_473:
        /*00bc*/ 	.byte	0x04, 0x1e
        /*00be*/ 	.short	(.L_475 - .L_474)
.L_474:
        /*00c0*/ 	.word	0x00000000


	//----- nvinfo : EIATTR_CBANK_PARAM_SIZE
	.align		4
.L_475:
        /*00c4*/ 	.byte	0x03, 0x19
        /*00c6*/ 	.short	0x0034


	//----- nvinfo : EIATTR_PARAM_CBANK
	.align		4
        /*00c8*/ 	.byte	0x04, 0x0a
        /*00ca*/ 	.short	(.L_477 - .L_476)
	.align		4
.L_476:
        /*00cc*/ 	.word	index@(.nv.constant0._cupy_convolve1D2O_complex64)
        /*00d0*/ 	.short	0x0380
        /*00d2*/ 	.short	0x0034


	//----- nvinfo : EIATTR_SW_WAR
	.align		4
.L_477:
        /*00d4*/ 	.byte	0x04, 0x36
        /*00d6*/ 	.short	(.L_479 - .L_478)
.L_478:
        /*00d8*/ 	.word	0x00000008
.L_479:


//--------------------- .nv.info._cupy_convolve1D2O_float64 --------------------------
	.section	.nv.info._cupy_convolve1D2O_float64,"",@"SHT_CUDA_INFO"
	.sectionflags	@""
	.align	4


	//----- nvinfo : EIATTR_CUDA_API_VERSION
	.align		4
        /*0000*/ 	.byte	0x04, 0x37
        /*0002*/ 	.short	(.L_481 - .L_480)
.L_480:
        /*0004*/ 	.word	0x00000082


	//----- nvinfo : EIATTR_KPARAM_INFO
	.align		4
.L_481:
        /*0008*/ 	.byte	0x04, 0x17
        /*000a*/ 	.short	(.L_483 - .L_482)
.L_482:
        /*000c*/ 	.word	0x00000000
        /*0010*/ 	.short	0x0007
        /*0012*/ 	.short	0x0030
        /*0014*/ 	.byte	0x00, 0xf0, 0x11, 0x00


	//----- nvinfo : EIATTR_KPARAM_INFO
	.align		4
.L_483:
        /*0018*/ 	.byte	0x04, 0x17
        /*001a*/ 	.short	(.L_485 - .L_484)
.L_484:
        /*001c*/ 	.word	0x00000000
        /*0020*/ 	.short	0x0006
        /*0022*/ 	.short	0x0028
        /*0024*/ 	.byte	0x00, 0xf5, 0x21, 0x00


	//----- nvinfo : EIATTR_KPARAM_INFO
	.align		4
.L_485:
        /*0028*/ 	.byte	0x04, 0x17
        /*002a*/ 	.short	(.L_487 - .L_486)
.L_486:
        /*002c*/ 	.word	0x00000000
        /*0030*/ 	.short	0x0005
        /*0032*/ 	.short	0x0020
        /*0034*/ 	.byte	0x00, 0xf0, 0x11, 0x00


	//----- nvinfo : EIATTR_KPARAM_INFO
	.align		4
.L_487:
        /*0038*/ 	.byte	0x04, 0x17
        /*003a*/ 	.short	(.L_489 - .L_488)
.L_488:
        /*003c*/ 	.word	0x00000000
        /*0040*/ 	.short	0x0004
        /*0042*/ 	.short	0x001c
        /*0044*/ 	.byte	0x00, 0xf0, 0x11, 0x00


	//----- nvinfo : EIATTR_KPARAM_INFO
	.align		4
.L_489:
        /*0048*/ 	.byte	0x04, 0x17
        /*004a*/ 	.short	(.L_491 - .L_490)
.L_490:
        /*004c*/ 	.word	0x00000000
        /*0050*/ 	.short	0x0003
        /*0052*/ 	.short	0x0018
        /*0054*/ 	.byte	0x00, 0xf0, 0x11, 0x00


	//----- nvinfo : EIATTR_KPARAM_INFO
	.align		4
.L_491:
        /*0058*/ 	.byte	0x04, 0x17
        /*005a*/ 	.short	(.L_493 - .L_492)
.L_492:
        /*005c*/ 	.word	0x00000000
        /*0060*/ 	.short	0x0002
        /*0062*/ 	.short	0x0010
        /*0064*/ 	.byte	0x00, 0xf5, 0x21, 0x00


	//----- nvinfo : EIATTR_KPARAM_INFO
	.align		4
.L_493:
        /*0068*/ 	.byte	0x04, 0x17
        /*006a*/ 	.short	(.L_495 - .L_494)
.L_494:
        /*006c*/ 	.word	0x00000000
        /*0070*/ 	.short	0x0001
        /*0072*/ 	.short	0x0008
        /*0074*/ 	.byte	0x00, 0xf0, 0x11, 0x00


	//----- nvinfo : EIATTR_KPARAM_INFO
	.align		4
.L_495:
        /*0078*/ 	.byte	0x04, 0x17
        /*007a*/ 	.short	(.L_497 - .L_496)
.L_496:
        /*007c*/ 	.word	0x00000000
        /*0080*/ 	.short	0x0000
        /*0082*/ 	.short	0x0000
        /*0084*/ 	.byte	0x00, 0xf5, 0x21, 0x00


	//----- nvinfo : EIATTR_SPARSE_MMA_MASK
	.align		4
.L_497:
        /*0088*/ 	.byte	0x03, 0x50
        /*008a*/ 	.short	0x0000


	//----- nvinfo : EIATTR_MAXREG_COUNT
	.align		4
        /*008c*/ 	.byte	0x03, 0x1b
        /*008e*/ 	.short	0x0080


	//----- nvinfo : EIATTR_MERCURY_ISA_VERSION
	.align		4
        /*0090*/ 	.byte	0x03, 0x5f
        /*0092*/ 	.short	0x0101


	//----- nvinfo : EIATTR_VRC_CTA_INIT_COUNT
	.align		4
        /*0094*/ 	.byte	0x02, 0x4a
	.zero		1
	.zero		1


	//----- nvinfo : EIATTR_EXIT_INSTR_OFFSETS
	.align		4
        /*0098*/ 	.byte	0x04, 0x1c
        /*009a*/ 	.short	(.L_499 - .L_498)


	//   ....[0]....
.L_498:
        /*009c*/ 	.word	0x00000090


	//   ....[1]....
        /*00a0*/ 	.word	0x00000140


	//   ....[2]....
        /*00a4*/ 	.word	0x000001e0


	//   ....[3]....
        /*00a8*/ 	.word	0x00000c20


	//----- nvinfo : EIATTR_MAX_THREADS
	.align		4
.L_499:
        /*00ac*/ 	.byte	0x04, 0x05
        /*00ae*/ 	.short	(.L_501 - .L_500)
.L_500:
        /*00b0*/ 	.word	0x00000200
        /*00b4*/ 	.word	0x00000001
        /*00b8*/ 	.word	0x00000001


	//----- nvinfo : EIATTR_CRS_STACK_SIZE
	.align		4
.L_501:
        /*00bc*/ 	.byte	0x04, 0x1e
        /*00be*/ 	.short	(.L_503 - .L_502)
.L_502:
        /*00c0*/ 	.word	0x00000000


	//----- nvinfo : EIATTR_CBANK_PARAM_SIZE
	.align		4
.L_503:
        /*00c4*/ 	.byte	0x03, 0x19
        /*00c6*/ 	.short	0x0034


	//----- nvinfo : EIATTR_PARAM_CBANK
	.align		4
        /*00c8*/ 	.byte	0x04, 0x0a
        /*00ca*/ 	.short	(.L_505 - .L_504)
	.align		4
.L_504:
        /*00cc*/ 	.word	index@(.nv.constant0._cupy_convolve1D2O_float64)
        /*00d0*/ 	.short	0x0380
        /*00d2*/ 	.short	0x0034


	//----- nvinfo : EIATTR_SW_WAR
	.align		4
.L_505:
        /*00d4*/ 	.byte	0x04, 0x36
        /*00d6*/ 	.short	(.L_507 - .L_506)
.L_506:
        /*00d8*/ 	.word	0x00000008
.L_507:


//--------------------- .nv.info._cupy_convolve1D2O_float32 --------------------------
	.section	.nv.info._cupy_convolve1D2O_float32,"",@"SHT_CUDA_INFO"
	.sectionflags	@""
	.align	4


	//----- nvinfo : EIATTR_CUDA_API_VERSION
	.align		4
        /*0000*/ 	.byte	0x04, 0x37
        /*0002*/ 	.short	(.L_509 - .L_508)
.L_508:
        /*0004*/ 	.word	0x00000082


	//----- nvinfo : EIATTR_KPARAM_INFO
	.align		4
.L_509:
        /*0008*/ 	.byte	0x04, 0x17
        /*000a*/ 	.short	(.L_511 - .L_510)
.L_510:
        /*000c*/ 	.word	0x00000000
        /*0010*/ 	.short	0x0007
        /*0012*/ 	.short	0x0030
        /*0014*/ 	.byte	0x00, 0xf0, 0x11, 0x00


	//----- nvinfo : EIATTR_KPARAM_INFO
	.align		4
.L_511:
        /*0018*/ 	.byte	0x04, 0x17
        /*001a*/ 	.short	(.L_513 - .L_512)
.L_512:
        /*001c*/ 	.word	0x00000000
        /*0020*/ 	.short	0x0006
        /*0022*/ 	.short	0x0028
        /*0024*/ 	.byte	0x00, 0xf5, 0x21, 0x00


	//----- nvinfo : EIATTR_KPARAM_INFO
	.align		4
.L_513:
        /*0028*/ 	.byte	0x04, 0x17
        /*002a*/ 	.short	(.L_515 - .L_514)
.L_514:
        /*002c*/ 	.word	0x00000000
        /*0030*/ 	.short	0x0005
        /*0032*/ 	.short	0x0020
        /*0034*/ 	.byte	0x00, 0xf0, 0x11, 0x00


	//----- nvinfo : EIATTR_KPARAM_INFO
	.align		4
.L_515:
        /*0038*/ 	.byte	0x04, 0x17
        /*003a*/ 	.short	(.L_517 - .L_516)
.L_516:
        /*003c*/ 	.word	0x00000000
        /*0040*/ 	.short	0x0004
        /*0042*/ 	.short	0x001c
        /*0044*/ 	.byte	0x00, 0xf0, 0x11, 0x00


	//----- nvinfo : EIATTR_KPARAM_INFO
	.align		4
.L_517:
        /*0048*/ 	.byte	0x04, 0x17
        /*004a*/ 	.short	(.L_519 - .L_518)
.L_518:
        /*004c*/ 	.word	0x00000000
        /*0050*/ 	.short	0x0003
        /*0052*/ 	.short	0x0018
        /*0054*/ 	.byte	0x00, 0xf0, 0x11, 0x00


	//----- nvinfo : EIATTR_KPARAM_INFO
	.align		4
.L_519:
        /*0058*/ 	.byte	0x04, 0x17
        /*005a*/ 	.short	(.L_521 - .L_520)
.L_520:
        /*005c*/ 	.word	0x00000000
        /*0060*/ 	.short	0x0002
        /*0062*/ 	.short	0x0010
        /*0064*/ 	.byte	0x00, 0xf5, 0x21, 0x00


	//----- nvinfo : EIATTR_KPARAM_INFO
	.align		4
.L_521:
        /*0068*/ 	.byte	0x04, 0x17
        /*006a*/ 	.short	(.L_523 - .L_522)
.L_522:
        /*006c*/ 	.word	0x00000000
        /*0070*/ 	.short	0x0001
        /*0072*/ 	.short	0x0008
        /*0074*/ 	.byte	0x00, 0xf0, 0x11, 0x00


	//----- nvinfo : EIATTR_KPARAM_INFO
	.align		4
.L_523:
        /*0078*/ 	.byte	0x04, 0x17
        /*007a*/ 	.short	(.L_525 - .L_524)
.L_524:
        /*007c*/ 	.word	0x00000000
        /*0080*/ 	.short	0x0000
        /*0082*/ 	.short	0x0000
        /*0084*/ 	.byte	0x00, 0xf5, 0x21, 0x00


	//----- nvinfo : EIATTR_SPARSE_MMA_MASK
	.align		4
.L_525:
        /*0088*/ 	.byte	0x03, 0x50
        /*008a*/ 	.short	0x0000


	//----- nvinfo : EIATTR_MAXREG_COUNT
	.align		4
        /*008c*/ 	.byte	0x03, 0x1b
        /*008e*/ 	.short	0x0080


	//----- nvinfo : EIATTR_MERCURY_ISA_VERSION
	.align		4
        /*0090*/ 	.byte	0x03, 0x5f
        /*0092*/ 	.short	0x0101


	//----- nvinfo : EIATTR_VRC_CTA_INIT_COUNT
	.align		4
        /*0094*/ 	.byte	0x02, 0x4a
	.zero		1
	.zero		1


	//----- nvinfo : EIATTR_EXIT_INSTR_OFFSETS
	.align		4
        /*0098*/ 	.byte	0x04, 0x1c
        /*009a*/ 	.short	(.L_527 - .L_526)


	//   ....[0]....
.L_526:
        /*009c*/ 	.word	0x00000090


	//   ....[1]....
        /*00a0*/ 	.word	0x00000140


	//   ....[2]....
        /*00a4*/ 	.word	0x000001e0


	//   ....[3]....
        /*00a8*/ 	.word	0x00000be0


	//----- nvinfo : EIATTR_MAX_THREADS
	.align		4
.L_527:
        /*00ac*/ 	.byte	0x04, 0x05
        /*00ae*/ 	.short	(.L_529 - .L_528)
.L_528:
        /*00b0*/ 	.word	0x00000200
        /*00b4*/ 	.word	0x00000001
        /*00b8*/ 	.word	0x00000001


	//----- nvinfo : EIATTR_CRS_STACK_SIZE
	.align		4
.L_529:
        /*00bc*/ 	.byte	0x04, 0x1e
        /*00be*/ 	.short	(.L_531 - .L_530)
.L_530:
        /*00c0*/ 	.word	0x00000000


	//----- nvinfo : EIATTR_CBANK_PARAM_SIZE
	.align		4
.L_531:
        /*00c4*/ 	.byte	0x03, 0x19
        /*00c6*/ 	.short	0x0034


	//----- nvinfo : EIATTR_PARAM_CBANK
	.align		4
        /*00c8*/ 	.byte	0x04, 0x0a
        /*00ca*/ 	.short	(.L_533 - .L_532)
	.align		4
.L_532:
        /*00cc*/ 	.word	index@(.nv.constant0._cupy_convolve1D2O_float32)
        /*00d0*/ 	.short	0x0380
        /*00d2*/ 	.short	0x0034


	//----- nvinfo : EIATTR_SW_WAR
	.align		4
.L_533:
        /*00d4*/ 	.byte	0x04, 0x36
        /*00d6*/ 	.short	(.L_535 - .L_534)
.L_534:
        /*00d8*/ 	.word	0x00000008
.L_535:


//--------------------- .nv.info._cupy_convolve1D2O_int64 --------------------------
	.section	.nv.info._cupy_convolve1D2O_int64,"",@"SHT_CUDA_INFO"
	.sectionflags	@""
	.align	4


	//----- nvinfo : EIATTR_CUDA_API_VERSION
	.align		4
        /*0000*/ 	.byte	0x04, 0x37
        /*0002*/ 	.short	(.L_537 - .L_536)
.L_536:
        /*0004*/ 	.word	0x00000082


	//----- nvinfo : EIATTR_KPARAM_INFO
	.align		4
.L_537:
        /*0008*/ 	.byte	0x04, 0x17
        /*000a*/ 	.short	(.L_539 - .L_538)
.L_538:
        /*000c*/ 	.word	0x00000000
        /*0010*/ 	.short	0x0007
        /*0012*/ 	.short	0x0030
        /*0014*/ 	.byte	0x00, 0xf0, 0x11, 0x00


	//----- nvinfo : EIATTR_KPARAM_INFO
	.align		4
.L_539:
        /*0018*/ 	.byte	0x04, 0x17
        /*001a*/ 	.short	(.L_541 - .L_540)
.L_540:
        /*001c*/ 	.word	0x00000000
        /*0020*/ 	.short	0x0006
        /*0022*/ 	.short	0x0028
        /*0024*/ 	.byte	0x00, 0xf5, 0x21, 0x00


	//----- nvinfo : EIATTR_KPARAM_INFO
	.align		4
.L_541:
        /*0028*/ 	.byte	0x04, 0x17
        /*002a*/ 	.short	(.L_543 - .L_542)
.L_542:
        /*002c*/ 	.word	0x00000000
        /*0030*/ 	.short	0x0005
        /*0032*/ 	.short	0x0020
        /*0034*/ 	.byte	0x00, 0xf0, 0x11, 0x00


	//----- nvinfo : EIATTR_KPARAM_INFO
	.align		4
.L_543:
        /*0038*/ 	.byte	0x04, 0x17
        /*003a*/ 	.short	(.L_545 - .L_544)
.L_544:
        /*003c*/ 	.word	0x00000000
        /*0040*/ 	.short	0x0004
        /*0042*/ 	.short	0x001c
        /*0044*/ 	.byte	0x00, 0xf0, 0x11, 0x00


	//----- nvinfo : EIATTR_KPARAM_INFO
	.align		4
.L_545:
        /*0048*/ 	.byte	0x04, 0x17
        /*004a*/ 	.short	(.L_547 - .L_546)
.L_546:
        /*004c*/ 	.word	0x00000000
        /*0050*/ 	.short	0x0003
        /*0052*/ 	.short	0x0018
        /*0054*/ 	.byte	0x00, 0xf0, 0x11, 0x00


	//----- nvinfo : EIATTR_KPARAM_INFO
	.align		4
.L_547:
        /*0058*/ 	.byte	0x04, 0x17
        /*005a*/ 	.short	(.L_549 - .L_548)
.L_548:
        /*005c*/ 	.word	0x00000000
        /*0060*/ 	.short	0x0002
        /*0062*/ 	.short	0x0010
        /*0064*/ 	.byte	0x00, 0xf5, 0x21, 0x00


	//----- nvinfo : EIATTR_KPARAM_INFO
	.align		4
.L_549:
        /*0068*/ 	.byte	0x04, 0x17
        /*006a*/ 	.short	(.L_551 - .L_550)
.L_550:
        /*006c*/ 	.word	0x00000000
        /*0070*/ 	.short	0x0001
        /*0072*/ 	.short	0x0008
        /*0074*/ 	.byte	0x00, 0xf0, 0x11, 0x00


	//----- nvinfo : EIATTR_KPARAM_INFO
	.align		4
.L_551:
        /*0078*/ 	.byte	0x04, 0x17
        /*007a*/ 	.short	(.L_553 - .L_552)
.L_552:
        /*007c*/ 	.word	0x00000000
        /*0080*/ 	.short	0x0000
        /*0082*/ 	.short	0x0000
        /*0084*/ 	.byte	0x00, 0xf5, 0x21, 0x00


	//----- nvinfo : EIATTR_SPARSE_MMA_MASK
	.align		4
.L_553:
        /*0088*/ 	.byte	0x03, 0x50
        /*008a*/ 	.short	0x0000


	//----- nvinfo : EIATTR_MAXREG_COUNT
	.align		4
        /*008c*/ 	.byte	0x03, 0x1b
        /*008e*/ 	.short	0x0080


	//----- nvinfo : EIATTR_MERCURY_ISA_VERSION
	.align		4
        /*0090*/ 	.byte	0x03, 0x5f
        /*0092*/ 	.short	0x0101


	//----- nvinfo : EIATTR_VRC_CTA_INIT_COUNT
	.align		4
        /*0094*/ 	.byte	0x02, 0x4a
	.zero		1
	.zero		1


	//----- nvinfo : EIATTR_EXIT_INSTR_OFFSETS
	.align		4
        /*0098*/ 	.byte	0x04, 0x1c
        /*009a*/ 	.short	(.L_555 - .L_554)


	//   ....[0]....
.L_554:
        /*009c*/ 	.word	0x00000090


	//   ....[1]....
        /*00a0*/ 	.word	0x00000140


	//   ....[2]....
        /*00a4*/ 	.word	0x000001e0


	//   ....[3]....
        /*00a8*/ 	.word	0x000011c0


	//----- nvinfo : EIATTR_MAX_THREADS
	.align		4
.L_555:
        /*00ac*/ 	.byte	0x04, 0x05
        /*00ae*/ 	.short	(.L_557 - .L_556)
.L_556:
        /*00b0*/ 	.word	0x00000200
        /*00b4*/ 	.word	0x00000001
        /*00b8*/ 	.word	0x00000001


	//----- nvinfo : EIATTR_CRS_STACK_SIZE
	.align		4
.L_557:
        /*00bc*/ 	.byte	0x04, 0x1e
        /*00be*/ 	.short	(.L_559 - .L_558)
.L_558:
        /*00c0*/ 	.word	0x00000000


	//----- nvinfo : EIATTR_CBANK_PARAM_SIZE
	.align		4
.L_559:
        /*00c4*/ 	.byte	0x03, 0x19
        /*00c6*/ 	.short	0x0034


	//----- nvinfo : EIATTR_PARAM_CBANK
	.align		4
        /*00c8*/ 	.byte	0x04, 0x0a
        /*00ca*/ 	.short	(.L_561 - .L_560)
	.align		4
.L_560:
        /*00cc*/ 	.word	index@(.nv.constant0._cupy_convolve1D2O_int64)
        /*00d0*/ 	.short	0x0380
        /*00d2*/ 	.short	0x0034


	//----- nvinfo : EIATTR_SW_WAR
	.align		4
.L_561:
        /*00d4*/ 	.byte	0x04, 0x36
        /*00d6*/ 	.short	(.L_563 - .L_562)
.L_562:
        /*00d8*/ 	.word	0x00000008
.L_563:


//--------------------- .nv.info._cupy_convolve1D2O_int32 --------------------------
	.section	.nv.info._cupy_convolve1D2O_int32,"",@"SHT_CUDA_INFO"
	.sectionflags	@""
	.align	4


	//----- nvinfo : EIATTR_CUDA_API_VERSION
	.align		4
        /*0000*/ 	.byte	0x04, 0x37
        /*0002*/ 	.short	(.L_565 - .L_564)
.L_564:
        /*0004*/ 	.word	0x00000082


	//----- nvinfo : EIATTR_KPARAM_INFO
	.align		4
.L_565:
        /*0008*/ 	.byte	0x04, 0x17
        /*000a*/ 	.short	(.L_567 - .L_566)
.L_566:
        /*000c*/ 	.word	0x00000000
        /*0010*/ 	.short	0x0007
        /*0012*/ 	.short	0x0030
        /*0014*/ 	.byte	0x00, 0xf0, 0x11, 0x00


	//----- nvinfo : EIATTR_KPARAM_INFO
	.align		4
.L_567:
        /*0018*/ 	.byte	0x04, 0x17
        /*001a*/ 	.short	(.L_569 - .L_568)
.L_568:
        /*001c*/ 	.word	0x00000000
        /*0020*/ 	.short	0x0006
        /*0022*/ 	.short	0x0028
        /*0024*/ 	.byte	0x00, 0xf5, 0x21, 0x00


	//----- nvinfo : EIATTR_KPARAM_INFO
	.align		4
.L_569:
        /*0028*/ 	.byte	0x04, 0x17
        /*002a*/ 	.short	(.L_571 - .L_570)
.L_570:
        /*002c*/ 	.word	0x00000000
        /*0030*/ 	.short	0x0005
        /*0032*/ 	.short	0x0020
        /*0034*/ 	.byte	0x00, 0xf0, 0x11, 0x00


	//----- nvinfo : EIATTR_KPARAM_INFO
	.align		4
.L_571:
        /*0038*/ 	.byte	0x04, 0x17
        /*003a*/ 	.short	(.L_573 - .L_572)
.L_572:
        /*003c*/ 	.word	0x00000000
        /*0040*/ 	.short	0x0004
        /*0042*/ 	.short	0x001c
        /*0044*/ 	.byte	0x00, 0xf0, 0x11, 0x00


	//----- nvinfo : EIATTR_KPARAM_INFO
	.align		4
.L_573:
        /*0048*/ 	.byte	0x04, 0x17
        /*004a*/ 	.short	(.L_575 - .L_574)
.L_574:
        /*004c*/ 	.word	0x00000000
        /*0050*/ 	.short	0x0003
        /*0052*/ 	.short	0x0018
        /*0054*/ 	.byte	0x00, 0xf0, 0x11, 0x00


	//----- nvinfo : EIATTR_KPARAM_INFO
	.align		4
.L_575:
        /*0058*/ 	.byte	0x04, 0x17
        /*005a*/ 	.short	(.L_577 - .L_576)
.L_576:
        /*005c*/ 	.word	0x00000000
        /*0060*/ 	.short	0x0002
        /*0062*/ 	.short	0x0010
        /*0064*/ 	.byte	0x00, 0xf5, 0x21, 0x00


	//----- nvinfo : EIATTR_KPARAM_INFO
	.align		4
.L_577:
        /*0068*/ 	.byte	0x04, 0x17
        /*006a*/ 	.short	(.L_579 - .L_578)
.L_578:
        /*006c*/ 	.word	0x00000000
        /*0070*/ 	.short	0x0001
        /*0072*/ 	.short	0x0008
        /*0074*/ 	.byte	0x00, 0xf0, 0x11, 0x00


	//----- nvinfo : EIATTR_KPARAM_INFO
	.align		4
.L_579:
        /*0078*/ 	.byte	0x04, 0x17
        /*007a*/ 	.short	(.L_581 - .L_580)
.L_580:
        /*007c*/ 	.word	0x00000000
        /*0080*/ 	.short	0x0000
        /*0082*/ 	.short	0x0000
        /*0084*/ 	.byte	0x00, 0xf5, 0x21, 0x00


	//----- nvinfo : EIATTR_SPARSE_MMA_MASK
	.align		4
.L_581:
        /*0088*/ 	.byte	0x03, 0x50
        /*008a*/ 	.short	0x0000


	//----- nvinfo : EIATTR_MAXREG_COUNT
	.align		4
        /*008c*/ 	.byte	0x03, 0x1b
        /*008e*/ 	.short	0x0080


	//----- nvinfo : EIATTR_MERCURY_ISA_VERSION
	.align		4
        /*0090*/ 	.byte	0x03, 0x5f
        /*0092*/ 	.short	0x0101


	//----- nvinfo : EIATTR_VRC_CTA_INIT_COUNT
	.align		4
        /*0094*/ 	.byte	0x02, 0x4a
	.zero		1
	.zero		1


	//----- nvinfo : EIATTR_EXIT_INSTR_OFFSETS
	.align		4
        /*0098*/ 	.byte	0x04, 0x1c
        /*009a*/ 	.short	(.L_583 - .L_582)


	//   ....[0]....
.L_582:
        /*009c*/ 	.word	0x00000090


	//   ....[1]....
        /*00a0*/ 	.word	0x00000140


	//   ....[2]....
        /*00a4*/ 	.word	0x000001e0


	//   ....[3]....
        /*00a8*/ 	.word	0x00000bd0


	//----- nvinfo : EIATTR_MAX_THREADS
	.align		4
.L_583:
        /*00ac*/ 	.byte	0x04, 0x05
        /*00ae*/ 	.short	(.L_585 - .L_584)
.L_584:
        /*00b0*/ 	.word	0x00000200
        /*00b4*/ 	.word	0x00000001
        /*00b8*/ 	.word	0x00000001


	//----- nvinfo : EIATTR_CRS_STACK_SIZE
	.align		4
.L_585:
        /*00bc*/ 	.byte	0x04, 0x1e
        /*00be*/ 	.short	(.L_587 - .L_586)
.L_586:
        /*00c0*/ 	.word	0x00000000


	//----- nvinfo : EIATTR_CBANK_PARAM_SIZE
	.align		4
.L_587:
        /*00c4*/ 	.byte	0x03, 0x19
        /*00c6*/ 	.short	0x0034


	//----- nvinfo : EIATTR_PARAM_CBANK
	.align		4
        /*00c8*/ 	.byte	0x04, 0x0a
        /*00ca*/ 	.short	(.L_589 - .L_588)
	.align		4
.L_588:
        /*00cc*/ 	.word	index@(.nv.constant0._cupy_convolve1D2O_int32)
        /*00d0*/ 	.short	0x0380
        /*00d2*/ 	.short	0x0034


	//----- nvinfo : EIATTR_SW_WAR
	.align		4
.L_589:
        /*00d4*/ 	.byte	0x04, 0x36
        /*00d6*/ 	.short	(.L_591 - .L_590)
.L_590:
        /*00d8*/ 	.word	0x00000008
.L_591:


//--------------------- .nv.info._cupy_correlate2D_complex128 --------------------------
	.section	.nv.info._cupy_correlate2D_complex128,"",@"SHT_CUDA_INFO"
	.sectionflags	@""
	.align	4


	//----- nvinfo : EIATTR_CUDA_API_VERSION
	.align		4
        /*0000*/ 	.byte	0x04, 0x37
        /*0002*/ 	.short	(.L_593 - .L_592)
.L_592:
        /*0004*/ 	.word	0x00000082


	//----- nvinfo : EIATTR_KPARAM_INFO
	.align		4
.L_593:
        /*0008*/ 	.byte	0x04, 0x17
        /*000a*/ 	.short	(.L_595 - .L_594)
.L_594:
        /*000c*/ 	.word	0x00000000
        /*0010*/ 	.short	0x000b
        /*0012*/ 	.short	0x0038
        /*0014*/ 	.byte	0x00, 0xf0, 0x11, 0x00


	//----- nvinfo : EIATTR_KPARAM_INFO
	.align		4
.L_595:
        /*0018*/ 	.byte	0x04, 0x17
        /*001a*/ 	.short	(.L_597 - .L_596)
.L_596:
        /*001c*/ 	.word	0x00000000
        /*0020*/ 	.short	0x000a
        /*0022*/ 	.short	0x0034
        /*0024*/ 	.byte	0x00, 0xf0, 0x11, 0x00


	//----- nvinfo : EIATTR_KPARAM_INFO
	.align		4
.L_597:
        /*0028*/ 	.byte	0x04, 0x17
        /*002a*/ 	.short	(.L_599 - .L_598)
.L_598:
        /*002c*/ 	.word	0x00000000
        /*0030*/ 	.short	0x0009
        /*0032*/ 	.short	0x0030
        /*0034*/ 	.byte	0x00, 0xf0, 0x11, 0x00


	//----- nvinfo : EIATTR_KPARAM_INFO
	.align		4
.L_599:
        /*0038*/ 	.byte	0x04, 0x17
        /*003a*/ 	.short	(.L_601 - .L_600)
.L_600:
        /*003c*/ 	.word	0x00000000
        /*0040*/ 	.short	0x0008
        /*0042*/ 	.short	0x0028
        /*0044*/ 	.byte	0x00, 0xf5, 0x21, 0x00


	//----- nvinfo : EIATTR_KPARAM_INFO
	.align		4
.L_601:
        /*0048*/ 	.byte	0x04, 0x17
        /*004a*/ 	.short	(.L_603 - .L_602)
.L_602:
        /*004c*/ 	.word	0x00000000
        /*0050*/ 	.short	0x0007
        /*0052*/ 	.short	0x0024
        /*0054*/ 	.byte	0x00, 0xf0, 0x11, 0x00


	//----- nvinfo : EIATTR_KPARAM_INFO
	.align		4
.L_603:
        /*0058*/ 	.byte	0x04, 0x17
        /*005a*/ 	.short	(.L_605 - .L_604)
.L_604:
        /*005c*/ 	.word	0x00000000
        /*0060*/ 	.short	0x0006
        /*0062*/ 	.short	0x0020
        /*0064*/ 	.byte	0x00, 0xf0, 0x11, 0x00


	//----- nvinfo : EIATTR_KPARAM_INFO
	.align		4
.L_605:
        /*0068*/ 	.byte	0x04, 0x17
        /*006a*/ 	.short	(.L_607 - .L_606)
.L_606:
        /*006c*/ 	.word	0x00000000
        /*0070*/ 	.short	0x0005
        /*0072*/ 	.short	0x001c
        /*0074*/ 	.byte	0x00, 0xf0, 0x11, 0x00


	//----- nvinfo : EIATTR_KPARAM_INFO
	.align		4
.L_607:
        /*0078*/ 	.byte	0x04, 0x17
        /*007a*/ 	.short	(.L_609 - .L_608)
.L_608:
        /*007c*/ 	.word	0x00000000
        /*0080*/ 	.short	0x0004
        /*0082*/ 	.short	0x0018
        /*0084*/ 	.byte	0x00, 0xf0, 0x11, 0x00


	//----- nvinfo : EIATTR_KPARAM_INFO
	.align		4
.L_609:
        /*0088*/ 	.byte	0x04, 0x17
        /*008a*/ 	.short	(.L_611 - .L_610)
.L_610:
        /*008c*/ 	.word	0x00000000
        /*0090*/ 	.short	0x0003
        /*0092*/ 	.short	0x0010
        /*0094*/ 	.byte	0x00, 0xf5, 0x21, 0x00


	//----- nvinfo : EIATTR_KPARAM_INFO
	.align		4
.L_611:
        /*0098*/ 	.byte	0x04, 0x17
        /*009a*/ 	.short	(.L_613 - .L_612)
.L_612:
        /*009c*/ 	.word	0x00000000
        /*00a0*/ 	.short	0x0002
        /*00a2*/ 	.short	0x000c
        /*00a4*/ 	.byte	0x00, 0xf0, 0x11, 0x00


	//----- nvinfo : EIATTR_KPARAM_INFO
	.align		4
.L_613:
        /*00a8*/ 	.byte	0x04, 0x17
        /*00aa*/ 	.short	(.L_615 - .L_614)
.L_614:
        /*00ac*/ 	.word	0x00000000
        /*00b0*/ 	.short	0x0001
        /*00b2*/ 	.short	0x0008
        /*00b4*/ 	.byte	0x00, 0xf0, 0x11, 0x00


	//----- nvinfo : EIATTR_KPARAM_INFO
	.align		4
.L_615:
        /*00b8*/ 	.byte	0x04, 0x17
        /*00ba*/ 	.short	(.L_617 - .L_616)
.L_616:
        /*00bc*/ 	.word	0x00000000
        /*00c0*/ 	.short	0x0000
        /*00c2*/ 	.short	0x0000
        /*00c4*/ 	.byte	0x00, 0xf5, 0x21, 0x00


	//----- nvinfo : EIATTR_SPARSE_MMA_MASK
	.align		4
.L_617:
        /*00c8*/ 	.byte	0x03, 0x50
        /*00ca*/ 	.short	0x0000


	//----- nvinfo : EIATTR_MAXREG_COUNT
	.align		4
        /*00cc*/ 	.byte	0x03, 0x1b
        /*00ce*/ 	.short	0x00ff


	//----- nvinfo : EIATTR_ANNOTATIONS
	.align		4
        /*00d0*/ 	.byte	0x04, 0x55
        /*00d2*/ 	.short	(.L_619 - .L_618)


	//   ....[0]....
.L_618:
        /*00d4*/ 	.word	0x00000001
        /*00d8*/ 	.byte	0xa0, 0x00, 0x00, 0x00, 0x01, 0x00, 0x00, 0x00, 0x80, 0x01, 0x00, 0x00, 0x01, 0x00, 0x00, 0x00
        /*00e8*/ 	.byte	0x30, 0x02, 0x00, 0x00, 0x01, 0x00, 0x00, 0x00, 0x60, 0x02, 0x00, 0x00, 0x01, 0x00, 0x00, 0x00
        /*00f8*/ 	.byte	0x80, 0x0e, 0x00, 0x00, 0x01, 0x00, 0x00, 0x00, 0x10, 0x19, 0x00, 0x00, 0x01, 0x00, 0x00, 0x00
        /*0108*/ 	.byte	0xc0, 0x23, 0x00, 0x00


	//----- nvinfo : EIATTR_MERCURY_ISA_VERSION
	.align		4
.L_619:
        /*010c*/ 	.byte	0x03, 0x5f
        /*010e*/ 	.short	0x0101


	//----- nvinfo : EIATTR_VRC_CTA_INIT_COUNT
	.align		4
        /*0110*/ 	.byte	0x02, 0x4a
	.zero		1
	.zero		1


	//----- nvinfo : EIATTR_EXIT_INSTR_OFFSETS
	.align		4
        /*0114*/ 	.byte	0x04, 0x1c
        /*0116*/ 	.short	(.L_621 - .L_620)


	//   ....[0]....
.L_620:
        /*0118*/ 	.word	0x000000e0


	//   ....[1]....
        /*011c*/ 	.word	0x00002420


	//----- nvinfo : EIATTR_MAX_THREADS
	.align		4
.L_621:
        /*0120*/ 	.byte	0x04, 0x05
        /*0122*/ 	.short	(.L_623 - .L_622)
.L_622:
        /*0124*/ 	.word	0x00000100
        /*0128*/ 	.word	0x00000001
        /*012c*/ 	.word	0x00000001


	//----- nvinfo : EIATTR_CBANK_PARAM_SIZE
	.align		4
.L_623:
        /*0130*/ 	.byte	0x03, 0x19
        /*0132*/ 	.short	0x003c


	//----- nvinfo : EIATTR_PARAM_CBANK
	.align		4
        /*0134*/ 	.byte	0x04, 0x0a
        /*0136*/ 	.short	(.L_625 - .L_624)
	.align		4
.L_624:
        /*0138*/ 	.word	index@(.nv.constant0._cupy_correlate2D_complex128)
        /*013c*/ 	.short	0x0380
        /*013e*/ 	.short	0x003c


	//----- nvinfo : EIATTR_SW_WAR
	.align		4
.L_625:
        /*0140*/ 	.byte	0x04, 0x36
        /*0142*/ 	.short	(.L_627 - .L_626)
.L_626:
        /*0144*/ 	.word	0x00000008
.L_627:


//--------------------- .nv.info._cupy_correlate2D_complex64 --------------------------
	.section	.nv.info._cupy_correlate2D_complex64,"",@"SHT_CUDA_INFO"
	.sectionflags	@""
	.align	4


	//----- nvinfo : EIATTR_CUDA_API_VERSION
	.align		4
        /*0000*/ 	.byte	0x04, 0x37
        /*0002*/ 	.short	(.L_629 - .L_628)
.L_628:
        /*0004*/ 	.word	0x00000082


	//----- nvinfo : EIATTR_KPARAM_INFO
	.align		4
.L_629:
        /*0008*/ 	.byte	0x04, 0x17
        /*000a*/ 	.short	(.L_631 - .L_630)
.L_630:
        /*000c*/ 	.word	0x00000000
        /*0010*/ 	.short	0x000b
        /*0012*/ 	.short	0x0038
        /*0014*/ 	.byte	0x00, 0xf0, 0x11, 0x00


	//----- nvinfo : EIATTR_KPARAM_INFO
	.align		4
.L_631:
        /*0018*/ 	.byte	0x04, 0x17
        /*001a*/ 	.short	(.L_633 - .L_632)
.L_632:
        /*001c*/ 	.word	0x00000000
        /*0020*/ 	.short	0x000a
        /*0022*/ 	.short	0x0034
        /*0024*/ 	.byte	0x00, 0xf0, 0x11, 0x00


	//----- nvinfo : EIATTR_KPARAM_INFO
	.align		4
.L_633:
        /*0028*/ 	.byte	0x04, 0x17
        /*002a*/ 	.short	(.L_635 - .L_634)
.L_634:
        /*002c*/ 	.word	0x00000000
        /*0030*/ 	.short	0x0009
        /*0032*/ 	.short	0x0030
        /*0034*/ 	.byte	0x00, 0xf0, 0x11, 0x00


	//----- nvinfo : EIATTR_KPARAM_INFO
	.align		4
.L_635:
        /*0038*/ 	.byte	0x04, 0x17
        /*003a*/ 	.short	(.L_637 - .L_636)
.L_636:
        /*003c*/ 	.word	0x00000000
        /*0040*/ 	.short	0x0008
        /*0042*/ 	.short	0x0028
        /*0044*/ 	.byte	0x00, 0xf5, 0x21, 0x00


	//----- nvinfo : EIATTR_KPARAM_INFO
	.align		4
.L_637:
        /*0048*/ 	.byte	0x04, 0x17
        /*004a*/ 	.short	(.L_639 - .L_638)
.L_638:
        /*004c*/ 	.word	0x00000000
        /*0050*/ 	.short	0x0007
        /*0052*/ 	.short	0x0024
        /*0054*/ 	.byte	0x00, 0xf0, 0x11, 0x00


	//----- nvinfo : EIATTR_KPARAM_INFO
	.align		4
.L_639:
        /*0058*/ 	.byte	0x04, 0x17
        /*005a*/ 	.short	(.L_641 - .L_640)
.L_640:
        /*005c*/ 	.word	0x00000000
        /*0060*/ 	.short	0x0006
        /*0062*/ 	.short	0x0020
        /*0064*/ 	.byte	0x00, 0xf0, 0x11, 0x00


	//----- nvinfo : EIATTR_KPARAM_INFO
	.align		4
.L_641:
        /*0068*/ 	.byte	0x04, 0x17
        /*006a*/ 	.short	(.L_643 - .L_642)
.L_642:
        /*006c*/ 	.word	0x00000000
        /*0070*/ 	.short	0x0005
        /*0072*/ 	.short	0x001c
        /*0074*/ 	.byte	0x00, 0xf0, 0x11, 0x00


	//----- nvinfo : EIATTR_KPARAM_INFO
	.align		4
.L_643:
        /*0078*/ 	.byte	0x04, 0x17
        /*007a*/ 	.short	(.L_645 - .L_644)
.L_644:
        /*007c*/ 	.word	0x00000000
        /*0080*/ 	.short	0x0004
        /*0082*/ 	.short	0x0018
        /*0084*/ 	.byte	0x00, 0xf0, 0x11, 0x00


	//----- nvinfo : EIATTR_KPARAM_INFO
	.align		4
.L_645:
        /*0088*/ 	.byte	0x04, 0x17
        /*008a*/ 	.short	(.L_647 - .L_646)
.L_646:
        /*008c*/ 	.word	0x00000000
        /*0090*/ 	.short	0x0003
        /*0092*/ 	.short	0x0010
        /*0094*/ 	.byte	0x00, 0xf5, 0x21, 0x00


	//----- nvinfo : EIATTR_KPARAM_INFO
	.align		4
.L_647:
        /*0098*/ 	.byte	0x04, 0x17
        /*009a*/ 	.short	(.L_649 - .L_648)
.L_648:
        /*009c*/ 	.word	0x00000000
        /*00a0*/ 	.short	0x0002
        /*00a2*/ 	.short	0x000c
        /*00a4*/ 	.byte	0x00, 0xf0, 0x11, 0x00


	//----- nvinfo : EIATTR_KPARAM_INFO
	.align		4
.L_649:
        /*00a8*/ 	.byte	0x04, 0x17
        /*00aa*/ 	.short	(.L_651 - .L_650)
.L_650:
        /*00ac*/ 	.word	0x00000000
        /*00b0*/ 	.short	0x0001
        /*00b2*/ 	.short	0x0008
        /*00b4*/ 	.byte	0x00, 0xf0, 0x11, 0x00


	//----- nvinfo : EIATTR_KPARAM_INFO
	.align		4
.L_651:
        /*00b8*/ 	.byte	0x04, 0x17
        /*00ba*/ 	.short	(.L_653 - .L_652)
.L_652:
        /*00bc*/ 	.word	0x00000000
        /*00c0*/ 	.short	0x0000
        /*00c2*/ 	.short	0x0000
        /*00c4*/ 	.byte	0x00, 0xf5, 0x21, 0x00


	//----- nvinfo : EIATTR_SPARSE_MMA_MASK
	.align		4
.L_653:
        /*00c8*/ 	.byte	0x03, 0x50
        /*00ca*/ 	.short	0x0000


	//----- nvinfo : EIATTR_MAXREG_COUNT
	.align		4
        /*00cc*/ 	.byte	0x03, 0x1b
        /*00ce*/ 	.short	0x00ff


	//----- nvinfo : EIATTR_MERCURY_ISA_VERSION
	.align		4
        /*00d0*/ 	.byte	0x03, 0x5f
        /*00d2*/ 	.short	0x0101


	//----- nvinfo : EIATTR_VRC_CTA_INIT_COUNT
	.align		4
        /*00d4*/ 	.byte	0x02, 0x4a
	.zero		1
	.zero		1


	//----- nvinfo : EIATTR_EXIT_INSTR_OFFSETS
	.align		4
        /*00d8*/ 	.byte	0x04, 0x1c
        /*00da*/ 	.short	(.L_655 - .L_654)


	//   ....[0]....
.L_654:
        /*00dc*/ 	.word	0x000000c0


	//   ....[1]....
        /*00e0*/ 	.word	0x00002330


	//----- nvinfo : EIATTR_MAX_THREADS
	.align		4
.L_655:
        /*00e4*/ 	.byte	0x04, 0x05
        /*00e6*/ 	.short	(.L_657 - .L_656)
.L_656:
        /*00e8*/ 	.word	0x00000100
        /*00ec*/ 	.word	0x00000001
        /*00f0*/ 	.word	0x00000001


	//----- nvinfo : EIATTR_CBANK_PARAM_SIZE
	.align		4
.L_657:
        /*00f4*/ 	.byte	0x03, 0x19
        /*00f6*/ 	.short	0x003c


	//----- nvinfo : EIATTR_PARAM_CBANK
	.align		4
        /*00f8*/ 	.byte	0x04, 0x0a
        /*00fa*/ 	.short	(.L_659 - .L_658)
	.align		4
.L_658:
        /*00fc*/ 	.word	index@(.nv.constant0._cupy_correlate2D_complex64)
        /*0100*/ 	.short	0x0380
        /*0102*/ 	.short	0x003c


	//----- nvinfo : EIATTR_SW_WAR
	.align		4
.L_659:
        /*0104*/ 	.byte	0x04, 0x36
        /*0106*/ 	.short	(.L_661 - .L_660)
.L_660:
        /*0108*/ 	.word	0x00000008
.L_661:


//--------------------- .nv.info._cupy_correlate2D_float64 --------------------------
	.section	.nv.info._cupy_correlate2D_float64,"",@"SHT_CUDA_INFO"
	.sectionflags	@""
	.align	4


	//----- nvinfo : EIATTR_CUDA_API_VERSION
	.align		4
        /*0000*/ 	.byte	0x04, 0x37
        /*0002*/ 	.short	(.L_663 - .L_662)
.L_662:
        /*0004*/ 	.word	0x00000082


	//----- nvinfo : EIATTR_KPARAM_INFO
	.align		4
.L_663:
        /*0008*/ 	.byte	0x04, 0x17
        /*000a*/ 	.short	(.L_665 - .L_664)
.L_664:
        /*000c*/ 	.word	0x00000000
        /*0010*/ 	.short	0x000b
        /*0012*/ 	.short	0x0038
        /*0014*/ 	.byte	0x00, 0xf0, 0x11, 0x00


	//----- nvinfo : EIATTR_KPARAM_INFO
	.align		4
.L_665:
        /*0018*/ 	.byte	0x04, 0x17
        /*001a*/ 	.short	(.L_667 - .L_666)
.L_666:
        /*001c*/ 	.word	0x00000000
        /*0020*/ 	.short	0x000a
        /*0022*/ 	.short	0x0034
        /*0024*/ 	.byte	0x00, 0xf0, 0x11, 0x00


	//----- nvinfo : EIATTR_KPARAM_INFO
	.align		4
.L_667:
        /*0028*/ 	.byte	0x04, 0x17
        /*002a*/ 	.short	(.L_669 - .L_668)
.L_668:
        /*002c*/ 	.word	0x00000000
        /*0030*/ 	.short	0x0009
        /*0032*/ 	.short	0x0030
        /*0034*/ 	.byte	0x00, 0xf0, 0x11, 0x00


	//----- nvinfo : EIATTR_KPARAM_INFO
	.align		4
.L_669:
        /*0038*/ 	.byte	0x04, 0x17
        /*003a*/ 	.short	(.L_671 - .L_670)
.L_670:
        /*003c*/ 	.word	0x00000000
        /*0040*/ 	.short	0x0008
        /*0042*/ 	.short	0x0028
        /*0044*/ 	.byte	0x00, 0xf5, 0x21, 0x00


	//----- nvinfo : EIATTR_KPARAM_INFO
	.align		4
.L_671:
        /*0048*/ 	.byte	0x04, 0x17
        /*004a*/ 	.short	(.L_673 - .L_672)
.L_672:
        /*004c*/ 	.word	0x00000000
        /*0050*/ 	.short	0x0007
        /*0052*/ 	.short	0x0024
        /*0054*/ 	.byte	0x00, 0xf0, 0x11, 0x00


	//----- nvinfo : EIATTR_KPARAM_INFO
	.align		4
.L_673:
        /*0058*/ 	.byte	0x04, 0x17
        /*005a*/ 	.short	(.L_675 - .L_674)
.L_674:
        /*005c*/ 	.word	0x00000000
        /*0060*/ 	.short	0x0006
        /*0062*/ 	.short	0x0020
        /*0064*/ 	.byte	0x00, 0xf0, 0x11, 0x00


	//----- nvinfo : EIATTR_KPARAM_INFO
	.align		4
.L_675:
        /*0068*/ 	.byte	0x04, 0x17
        /*006a*/ 	.short	(.L_677 - .L_676)
.L_676:
        /*006c*/ 	.word	0x00000000
        /*0070*/ 	.short	0x0005
        /*0072*/ 	.short	0x001c
        /*0074*/ 	.byte	0x00, 0xf0, 0x11, 0x00


	//----- nvinfo : EIATTR_KPARAM_INFO
	.align		4
.L_677:
        /*0078*/ 	.byte	0x04, 0x17
        /*007a*/ 	.short	(.L_679 - .L_678)
.L_678:
        /*007c*/ 	.word	0x00000000
        /*0080*/ 	.short	0x0004
        /*0082*/ 	.short	0x0018
        /*0084*/ 	.byte	0x00, 0xf0, 0x11, 0x00


	//----- nvinfo : EIATTR_KPARAM_INFO
	.align		4
.L_679:
        /*0088*/ 	.byte	0x04, 0x17
        /*008a*/ 	.short	(.L_681 - .L_680)
.L_680:
        /*008c*/ 	.word	0x00000000
        /*0090*/ 	.short	0x0003
        /*0092*/ 	.short	0x0010
        /*0094*/ 	.byte	0x00, 0xf5, 0x21, 0x00


	//----- nvinfo : EIATTR_KPARAM_INFO
	.align		4
.L_681:
        /*0098*/ 	.byte	0x04, 0x17
        /*009a*/ 	.short	(.L_683 - .L_682)
.L_682:
        /*009c*/ 	.word	0x00000000
        /*00a0*/ 	.short	0x0002
        /*00a2*/ 	.short	0x000c
        /*00a4*/ 	.byte	0x00, 0xf0, 0x11, 0x00


	//----- nvinfo : EIATTR_KPARAM_INFO
	.align		4
.L_683:
        /*00a8*/ 	.byte	0x04, 0x17
        /*00aa*/ 	.short	(.L_685 - .L_684)
.L_684:
        /*00ac*/ 	.word	0x00000000
        /*00b0*/ 	.short	0x0001
        /*00b2*/ 	.short	0x0008
        /*00b4*/ 	.byte	0x00, 0xf0, 0x11, 0x00


	//----- nvinfo : EIATTR_KPARAM_INFO
	.align		4
.L_685:
        /*00b8*/ 	.byte	0x04, 0x17
        /*00ba*/ 	.short	(.L_687 - .L_686)
.L_686:
        /*00bc*/ 	.word	0x00000000
        /*00c0*/ 	.short	0x0000
        /*00c2*/ 	.short	0x0000
        /*00c4*/ 	.byte	0x00, 0xf5, 0x21, 0x00


	//----- nvinfo : EIATTR_SPARSE_MMA_MASK
	.align		4
.L_687:
        /*00c8*/ 	.byte	0x03, 0x50
        /*00ca*/ 	.short	0x0000


	//----- nvinfo : EIATTR_MAXREG_COUNT
	.align		4
        /*00cc*/ 	.byte	0x03, 0x1b
        /*00ce*/ 	.short	0x00ff


	//----- nvinfo : EIATTR_MERCURY_ISA_VERSION
	.align		4
        /*00d0*/ 	.byte	0x03, 0x5f
        /*00d2*/ 	.short	0x0101


	//----- nvinfo : EIATTR_VRC_CTA_INIT_COUNT
	.align		4
        /*00d4*/ 	.byte	0x02, 0x4a
	.zero		1
	.zero		1


	//----- nvinfo : EIATTR_EXIT_INSTR_OFFSETS
	.align		4
        /*00d8*/ 	.byte	0x04, 0x1c
        /*00da*/ 	.short	(.L_689 - .L_688)


	//   ....[0]....
.L_688:
        /*00dc*/ 	.word	0x000000c0


	//   ....[1]....
        /*00e0*/ 	.word	0x00001f50


	//----- nvinfo : EIATTR_MAX_THREADS
	.align		4
.L_689:
        /*00e4*/ 	.byte	0x04, 0x05
        /*00e6*/ 	.short	(.L_691 - .L_690)
.L_690:
        /*00e8*/ 	.word	0x00000100
        /*00ec*/ 	.word	0x00000001
        /*00f0*/ 	.word	0x00000001


	//----- nvinfo : EIATTR_CBANK_PARAM_SIZE
	.align		4
.L_691:
        /*00f4*/ 	.byte	0x03, 0x19
        /*00f6*/ 	.short	0x003c


	//----- nvinfo : EIATTR_PARAM_CBANK
	.align		4
        /*00f8*/ 	.byte	0x04, 0x0a
        /*00fa*/ 	.short	(.L_693 - .L_692)
	.align		4
.L_692:
        /*00fc*/ 	.word	index@(.nv.constant0._cupy_correlate2D_float64)
        /*0100*/ 	.short	0x0380
        /*0102*/ 	.short	0x003c


	//----- nvinfo : EIATTR_SW_WAR
	.align		4
.L_693:
        /*0104*/ 	.byte	0x04, 0x36
        /*0106*/ 	.short	(.L_695 - .L_694)
.L_694:
        /*0108*/ 	.word	0x00000008
.L_695:


//--------------------- .nv.info._cupy_correlate2D_float32 --------------------------
	.section	.nv.info._cupy_correlate2D_float32,"",@"SHT_CUDA_INFO"
	.sectionflags	@""
	.align	4


	//----- nvinfo : EIATTR_CUDA_API_VERSION
	.align		4
        /*0000*/ 	.byte	0x04, 0x37
        /*0002*/ 	.short	(.L_697 - .L_696)
.L_696:
        /*0004*/ 	.word	0x00000082


	//----- nvinfo : EIATTR_KPARAM_INFO
	.align		4
.L_697:
        /*0008*/ 	.byte	0x04, 0x17
        /*000a*/ 	.short	(.L_699 - .L_698)
.L_698:
        /*000c*/ 	.word	0x00000000
        /*0010*/ 	.short	0x000b
        /*0012*/ 	.short	0x0038
        /*0014*/ 	.byte	0x00, 0xf0, 0x11, 0x00


	//----- nvinfo : EIATTR_KPARAM_INFO
	.align		4
.L_699:
        /*0018*/ 	.byte	0x04, 0x17
        /*001a*/ 	.short	(.L_701 - .L_700)
.L_700:
        /*001c*/ 	.word	0x00000000
        /*0020*/ 	.short	0x000a
        /*0022*/ 	.short	0x0034
        /*0024*/ 	.byte	0x00, 0xf0, 0x11, 0x00


	//----- nvinfo : EIATTR_KPARAM_INFO
	.align		4
.L_701:
        /*0028*/ 	.byte	0x04, 0x17
        /*002a*/ 	.short	(.L_703 - .L_702)
.L_702:
        /*002c*/ 	.word	0x00000000
        /*0030*/ 	.short	0x0009
        /*0032*/ 	.short	0x0030
        /*0034*/ 	.byte	0x00, 0xf0, 0x11, 0x00


	//----- nvinfo : EIATTR_KPARAM_INFO
	.align		4
.L_703:
        /*0038*/ 	.byte	0x04, 0x17
        /*003a*/ 	.short	(.L_705 - .L_704)
.L_704:
        /*003c*/ 	.word	0x00000000
        /*0040*/ 	.short	0x0008
        /*0042*/ 	.short	0x0028
        /*0044*/ 	.byte	0x00, 0xf5, 0x21, 0x00


	//----- nvinfo : EIATTR_KPARAM_INFO
	.align		4
.L_705:
        /*0048*/ 	.byte	0x04, 0x17
        /*004a*/ 	.short	(.L_707 - .L_706)
.L_706:
        /*004c*/ 	.word	0x00000000
        /*0050*/ 	.short	0x0007
        /*0052*/ 	.short	0x0024
        /*0054*/ 	.byte	0x00, 0xf0, 0x11, 0x00


	//----- nvinfo : EIATTR_KPARAM_INFO
	.align		4
.L_707:
        /*0058*/ 	.byte	0x04, 0x17
        /*005a*/ 	.short	(.L_709 - .L_708)
.L_708:
        /*005c*/ 	.word	0x00000000
        /*0060*/ 	.short	0x0006
        /*0062*/ 	.short	0x0020
        /*0064*/ 	.byte	0x00, 0xf0, 0x11, 0x00


	//----- nvinfo : EIATTR_KPARAM_INFO
	.align		4
.L_709:
        /*0068*/ 	.byte	0x04, 0x17
        /*006a*/ 	.short	(.L_711 - .L_710)
.L_710:
        /*006c*/ 	.word	0x00000000
        /*0070*/ 	.short	0x0005
        /*0072*/ 	.short	0x001c
        /*0074*/ 	.byte	0x00, 0xf0, 0x11, 0x00


	//----- nvinfo : EIATTR_KPARAM_INFO
	.align		4
.L_711:
        /*0078*/ 	.byte	0x04, 0x17
        /*007a*/ 	.short	(.L_713 - .L_712)
.L_712:
        /*007c*/ 	.word	0x00000000
        /*0080*/ 	.short	0x0004
        /*0082*/ 	.short	0x0018
        /*0084*/ 	.byte	0x00, 0xf0, 0x11, 0x00


	//----- nvinfo : EIATTR_KPARAM_INFO
	.align		4
.L_713:
        /*0088*/ 	.byte	0x04, 0x17
        /*008a*/ 	.short	(.L_715 - .L_714)
.L_714:
        /*008c*/ 	.word	0x00000000
        /*0090*/ 	.short	0x0003
        /*0092*/ 	.short	0x0010
        /*0094*/ 	.byte	0x00, 0xf5, 0x21, 0x00


	//----- nvinfo : EIATTR_KPARAM_INFO
	.align		4
.L_715:
        /*0098*/ 	.byte	0x04, 0x17
        /*009a*/ 	.short	(.L_717 - .L_716)
.L_716:
        /*009c*/ 	.word	0x00000000
        /*00a0*/ 	.short	0x0002
        /*00a2*/ 	.short	0x000c
        /*00a4*/ 	.byte	0x00, 0xf0, 0x11, 0x00


	//----- nvinfo : EIATTR_KPARAM_INFO
	.align		4
.L_717:
        /*00a8*/ 	.byte	0x04, 0x17
        /*00aa*/ 	.short	(.L_719 - .L_718)
.L_718:
        /*00ac*/ 	.word	0x00000000
        /*00b0*/ 	.short	0x0001
        /*00b2*/ 	.short	0x0008
        /*00b4*/ 	.byte	0x00, 0xf0, 0x11, 0x00


	//----- nvinfo : EIATTR_KPARAM_INFO
	.align		4
.L_719:
        /*00b8*/ 	.byte	0x04, 0x17
        /*00ba*/ 	.short	(.L_721 - .L_720)
.L_720:
        /*00bc*/ 	.word	0x00000000
        /*00c0*/ 	.short	0x0000
        /*00c2*/ 	.short	0x0000
        /*00c4*/ 	.byte	0x00, 0xf5, 0x21, 0x00


	//----- nvinfo : EIATTR_SPARSE_MMA_MASK
	.align		4
.L_721:
        /*00c8*/ 	.byte	0x03, 0x50
        /*00ca*/ 	.short	0x0000


	//----- nvinfo : EIATTR_MAXREG_COUNT
	.align		4
        /*00cc*/ 	.byte	0x03, 0x1b
        /*00ce*/ 	.short	0x00ff


	//----- nvinfo : EIATTR_MERCURY_ISA_VERSION
	.align		4
        /*00d0*/ 	.byte	0x03, 0x5f
        /*00d2*/ 	.short	0x0101


	//----- nvinfo : EIATTR_VRC_CTA_INIT_COUNT
	.align		4
        /*00d4*/ 	.byte	0x02, 0x4a
	.zero		1
	.zero		1


	//----- nvinfo : EIATTR_EXIT_INSTR_OFFSETS
	.align		4
        /*00d8*/ 	.byte	0x04, 0x1c
        /*00da*/ 	.short	(.L_723 - .L_722)


	//   ....[0]....
.L_722:
        /*00dc*/ 	.word	0x000000c0


	//   ....[1]....
        /*00e0*/ 	.word	0x00001f20


	//----- nvinfo : EIATTR_MAX_THREADS
	.align		4
.L_723:
        /*00e4*/ 	.byte	0x04, 0x05
        /*00e6*/ 	.short	(.L_725 - .L_724)
.L_724:
        /*00e8*/ 	.word	0x00000100
        /*00ec*/ 	.word	0x00000001
        /*00f0*/ 	.word	0x00000001


	//----- nvinfo : EIATTR_CBANK_PARAM_SIZE
	.align		4
.L_725:
        /*00f4*/ 	.byte	0x03, 0x19
        /*00f6*/ 	.short	0x003c


	//----- nvinfo : EIATTR_PARAM_CBANK
	.align		4
        /*00f8*/ 	.byte	0x04, 0x0a
        /*00fa*/ 	.short	(.L_727 - .L_726)
	.align		4
.L_726:
        /*00fc*/ 	.word	index@(.nv.constant0._cupy_correlate2D_float32)
        /*0100*/ 	.short	0x0380
        /*0102*/ 	.short	0x003c


	//----- nvinfo : EIATTR_SW_WAR
	.align		4
.L_727:
        /*0104*/ 	.byte	0x04, 0x36
        /*0106*/ 	.short	(.L_729 - .L_728)
.L_728:
        /*0108*/ 	.word	0x00000008
.L_729:


//--------------------- .nv.info._cupy_correlate2D_int64 --------------------------
	.section	.nv.info._cupy_correlate2D_int64,"",@"SHT_CUDA_INFO"
	.sectionflags	@""
	.align	4


	//----- nvinfo : EIATTR_CUDA_API_VERSION
	.align		4
        /*0000*/ 	.byte	0x04, 0x37
        /*0002*/ 	.short	(.L_731 - .L_730)
.L_730:
        /*0004*/ 	.word	0x00000082


	//----- nvinfo : EIATTR_KPARAM_INFO
	.align		4
.L_731:
        /*0008*/ 	.byte	0x04, 0x17
        /*000a*/ 	.short	(.L_733 - .L_732)
.L_732:
        /*000c*/ 	.word	0x00000000
        /*0010*/ 	.short	0x000b
        /*0012*/ 	.short	0x0038
        /*0014*/ 	.byte	0x00, 0xf0, 0x11, 0x00


	//----- nvinfo : EIATTR_KPARAM_INFO
	.align		4
.L_733:
        /*0018*/ 	.byte	0x04, 0x17
        /*001a*/ 	.short	(.L_735 - .L_734)
.L_734:
        /*001c*/ 	.word	0x00000000
        /*0020*/ 	.short	0x000a
        /*0022*/ 	.short	0x0034
        /*0024*/ 	.byte	0x00, 0xf0, 0x11, 0x00


	//----- nvinfo : EIATTR_KPARAM_INFO
	.align		4
.L_735:
        /*0028*/ 	.byte	0x04, 0x17
        /*002a*/ 	.short	(.L_737 - .L_736)
.L_736:
        /*002c*/ 	.word	0x00000000
        /*0030*/ 	.short	0x0009
        /*0032*/ 	.short	0x0030
        /*0034*/ 	.byte	0x00, 0xf0, 0x11, 0x00


	//----- nvinfo : EIATTR_KPARAM_INFO
	.align		4
.L_737:
        /*0038*/ 	.byte	0x04, 0x17
        /*003a*/ 	.short	(.L_739 - .L_738)
.L_738:
        /*003c*/ 	.word	0x00000000
        /*0040*/ 	.short	0x0008
        /*0042*/ 	.short	0x0028
        /*0044*/ 	.byte	0x00, 0xf5, 0x21, 0x00


	//----- nvinfo : EIATTR_KPARAM_INFO
	.align		4
.L_739:
        /*0048*/ 	.byte	0x04, 0x17
        /*004a*/ 	.short	(.L_741 - .L_740)
.L_740:
        /*004c*/ 	.word	0x00000000
        /*0050*/ 	.short	0x0007
        /*0052*/ 	.short	0x0024
        /*0054*/ 	.byte	0x00, 0xf0, 0x11, 0x00


	//----- nvinfo : EIATTR_KPARAM_INFO
	.align		4
.L_741:
        /*0058*/ 	.byte	0x04, 0x17
        /*005a*/ 	.short	(.L_743 - .L_742)
.L_742:
        /*005c*/ 	.word	0x00000000
        /*0060*/ 	.short	0x0006
        /*0062*/ 	.short	0x0020
        /*0064*/ 	.byte	0x00, 0xf0, 0x11, 0x00


	//----- nvinfo : EIATTR_KPARAM_INFO
	.align		4
.L_743:
        /*0068*/ 	.byte	0x04, 0x17
        /*006a*/ 	.short	(.L_745 - .L_744)
.L_744:
        /*006c*/ 	.word	0x00000000
        /*0070*/ 	.short	0x0005
        /*0072*/ 	.short	0x001c
        /*0074*/ 	.byte	0x00, 0xf0, 0x11, 0x00


	//----- nvinfo : EIATTR_KPARAM_INFO
	.align		4
.L_745:
        /*0078*/ 	.byte	0x04, 0x17
        /*007a*/ 	.short	(.L_747 - .L_746)
.L_746:
        /*007c*/ 	.word	0x00000000
        /*0080*/ 	.short	0x0004
        /*0082*/ 	.short	0x0018
        /*0084*/ 	.byte	0x00, 0xf0, 0x11, 0x00


	//----- nvinfo : EIATTR_KPARAM_INFO
	.align		4
.L_747:
        /*0088*/ 	.byte	0x04, 0x17
        /*008a*/ 	.short	(.L_749 - .L_748)
.L_748:
        /*008c*/ 	.word	0x00000000
        /*0090*/ 	.short	0x0003
        /*0092*/ 	.short	0x0010
        /*0094*/ 	.byte	0x00, 0xf5, 0x21, 0x00


	//----- nvinfo : EIATTR_KPARAM_INFO
	.align		4
.L_749:
        /*0098*/ 	.byte	0x04, 0x17
        /*009a*/ 	.short	(.L_751 - .L_750)
.L_750:
        /*009c*/ 	.word	0x00000000
        /*00a0*/ 	.short	0x0002
        /*00a2*/ 	.short	0x000c
        /*00a4*/ 	.byte	0x00, 0xf0, 0x11, 0x00


	//----- nvinfo : EIATTR_KPARAM_INFO
	.align		4
.L_751:
        /*00a8*/ 	.byte	0x04, 0x17
        /*00aa*/ 	.short	(.L_753 - .L_752)
.L_752:
        /*00ac*/ 	.word	0x00000000
        /*00b0*/ 	.short	0x0001
        /*00b2*/ 	.short	0x0008
        /*00b4*/ 	.byte	0x00, 0xf0, 0x11, 0x00


	//----- nvinfo : EIATTR_KPARAM_INFO
	.align		4
.L_753:
        /*00b8*/ 	.byte	0x04, 0x17
        /*00ba*/ 	.short	(.L_755 - .L_754)
.L_754:
        /*00bc*/ 	.word	0x00000000
        /*00c0*/ 	.short	0x0000
        /*00c2*/ 	.short	0x0000
        /*00c4*/ 	.byte	0x00, 0xf5, 0x21, 0x00


	//----- nvinfo : EIATTR_SPARSE_MMA_MASK
	.align		4
.L_755:
        /*00c8*/ 	.byte	0x03, 0x50
        /*00ca*/ 	.short	0x0000


	//----- nvinfo : EIATTR_MAXREG_COUNT
	.align		4
        /*00cc*/ 	.byte	0x03, 0x1b
        /*00ce*/ 	.short	0x00ff


	//----- nvinfo : EIATTR_MERCURY_ISA_VERSION
	.align		4
        /*00d0*/ 	.byte	0x03, 0x5f
        /*00d2*/ 	.short	0x0101


	//----- nvinfo : EIATTR_VRC_CTA_INIT_COUNT
	.align		4
        /*00d4*/ 	.byte	0x02, 0x4a
	.zero		1
	.zero		1


	//----- nvinfo : EIATTR_EXIT_INSTR_OFFSETS
	.align		4
        /*00d8*/ 	.byte	0x04, 0x1c
        /*00da*/ 	.short	(.L_757 - .L_756)


	//   ....[0]....
.L_756:
        /*00dc*/ 	.word	0x000000c0


	//   ....[1]....
        /*00e0*/ 	.word	0x00001de0


	//----- nvinfo : EIATTR_INDIRECT_BRANCH_TARGETS
	.align		4
.L_757:
        /*00e4*/ 	.byte	0x04, 0x34
        /*00e6*/ 	.short	(.L_759 - .L_758)


	//   ....[0]....
.L_758:
        /*00e8*/ 	.word	.L_x_937@srel
        /*00ec*/ 	.short	0x0
        /*00ee*/ 	.short	0x0
        /*00f0*/ 	.word	0x3
        /*00f4*/ 	.word	.L_x_938@srel
        /*00f8*/ 	.word	.L_x_939@srel
        /*00fc*/ 	.word	.L_x_940@srel


	//----- nvinfo : EIATTR_MAX_THREADS
	.align		4
.L_759:
        /*0100*/ 	.byte	0x04, 0x05
        /*0102*/ 	.short	(.L_761 - .L_760)
.L_760:
        /*0104*/ 	.word	0x00000100
        /*0108*/ 	.word	0x00000001
        /*010c*/ 	.word	0x00000001


	//----- nvinfo : EIATTR_CBANK_PARAM_SIZE
	.align		4
.L_761:
        /*0110*/ 	.byte	0x03, 0x19
        /*0112*/ 	.short	0x003c


	//----- nvinfo : EIATTR_PARAM_CBANK
	.align		4
        /*0114*/ 	.byte	0x04, 0x0a
        /*0116*/ 	.short	(.L_763 - .L_762)
	.align		4
.L_762:
        /*0118*/ 	.word	index@(.nv.constant0._cupy_correlate2D_int64)
        /*011c*/ 	.short	0x0380
        /*011e*/ 	.short	0x003c


	//----- nvinfo : EIATTR_SW_WAR
	.align		4
.L_763:
        /*0120*/ 	.byte	0x04, 0x36
        /*0122*/ 	.short	(.L_765 - .L_764)
.L_764:
        /*0124*/ 	.word	0x00000008
.L_765:


//--------------------- .nv.info._cupy_correlate2D_int32 --------------------------
	.section	.nv.info._cupy_correlate2D_int32,"",@"SHT_CUDA_INFO"
	.sectionflags	@""
	.align	4


	//----- nvinfo : EIATTR_CUDA_API_VERSION
	.align		4
        /*0000*/ 	.byte	0x04, 0x37
        /*0002*/ 	.short	(.L_767 - .L_766)
.L_766:
        /*0004*/ 	.word	0x00000082


	//----- nvinfo : EIATTR_KPARAM_INFO
	.align		4
.L_767:
        /*0008*/ 	.byte	0x04, 0x17
        /*000a*/ 	.short	(.L_769 - .L_768)
.L_768:
        /*000c*/ 	.word	0x00000000
        /*0010*/ 	.short	0x000b
        /*0012*/ 	.short	0x0038
        /*0014*/ 	.byte	0x00, 0xf0, 0x11, 0x00


	//----- nvinfo : EIATTR_KPARAM_INFO
	.align		4
.L_769:
        /*0018*/ 	.byte	0x04, 0x17
        /*001a*/ 	.short	(.L_771 - .L_770)
.L_770:
        /*001c*/ 	.word	0x00000000
        /*0020*/ 	.short	0x000a
        /*0022*/ 	.short	0x0034
        /*0024*/ 	.byte	0x00, 0xf0, 0x11, 0x00


	//----- nvinfo : EIATTR_KPARAM_INFO
	.align		4
.L_771:
        /*0028*/ 	.byte	0x04, 0x17
        /*002a*/ 	.short	(.L_773 - .L_772)
.L_772:
        /*002c*/ 	.word	0x00000000
        /*0030*/ 	.short	0x0009
        /*0032*/ 	.short	0x0030
        /*0034*/ 	.byte	0x00, 0xf0, 0x11, 0x00


	//----- nvinfo : EIATTR_KPARAM_INFO
	.align		4
.L_773:
        /*0038*/ 	.byte	0x04, 0x17
        /*003a*/ 	.short	(.L_775 - .L_774)
.L_774:
        /*003c*/ 	.word	0x00000000
        /*0040*/ 	.short	0x0008
        /*0042*/ 	.short	0x0028
        /*0044*/ 	.byte	0x00, 0xf5, 0x21, 0x00


	//----- nvinfo : EIATTR_KPARAM_INFO
	.align		4
.L_775:
        /*0048*/ 	.byte	0x04, 0x17
        /*004a*/ 	.short	(.L_777 - .L_776)
.L_776:
        /*004c*/ 	.word	0x00000000
        /*0050*/ 	.short	0x0007
        /*0052*/ 	.short	0x0024
        /*0054*/ 	.byte	0x00, 0xf0, 0x11, 0x00


	//----- nvinfo : EIATTR_KPARAM_INFO
	.align		4
.L_777:
        /*0058*/ 	.byte	0x04, 0x17
        /*005a*/ 	.short	(.L_779 - .L_778)
.L_778:
        /*005c*/ 	.word	0x00000000
        /*0060*/ 	.short	0x0006
        /*0062*/ 	.short	0x0020
        /*0064*/ 	.byte	0x00, 0xf0, 0x11, 0x00


	//----- nvinfo : EIATTR_KPARAM_INFO
	.align		4
.L_779:
        /*0068*/ 	.byte	0x04, 0x17
        /*006a*/ 	.short	(.L_781 - .L_780)
.L_780:
        /*006c*/ 	.word	0x00000000
        /*0070*/ 	.short	0x0005
        /*0072*/ 	.short	0x001c
        /*0074*/ 	.byte	0x00, 0xf0, 0x11, 0x00


	//----- nvinfo : EIATTR_KPARAM_INFO
	.align		4
.L_781:
        /*0078*/ 	.byte	0x04, 0x17
        /*007a*/ 	.short	(.L_783 - .L_782)
.L_782:
        /*007c*/ 	.word	0x00000000
        /*0080*/ 	.short	0x0004
        /*0082*/ 	.short	0x0018
        /*0084*/ 	.byte	0x00, 0xf0, 0x11, 0x00


	//----- nvinfo : EIATTR_KPARAM_INFO
	.align		4
.L_783:
        /*0088*/ 	.byte	0x04, 0x17
        /*008a*/ 	.short	(.L_785 - .L_784)
.L_784:
        /*008c*/ 	.word	0x00000000
        /*0090*/ 	.short	0x0003
        /*0092*/ 	.short	0x0010
        /*0094*/ 	.byte	0x00, 0xf5, 0x21, 0x00


	//----- nvinfo : EIATTR_KPARAM_INFO
	.align		4
.L_785:
        /*0098*/ 	.byte	0x04, 0x17
        /*009a*/ 	.short	(.L_787 - .L_786)
.L_786:
        /*009c*/ 	.word	0x00000000
        /*00a0*/ 	.short	0x0002
        /*00a2*/ 	.short	0x000c
        /*00a4*/ 	.byte	0x00, 0xf0, 0x11, 0x00


	//----- nvinfo : EIATTR_KPARAM_INFO
	.align		4
.L_787:
        /*00a8*/ 	.byte	0x04, 0x17
        /*00aa*/ 	.short	(.L_789 - .L_788)
.L_788:
        /*00ac*/ 	.word	0x00000000
        /*00b0*/ 	.short	0x0001
        /*00b2*/ 	.short	0x0008
        /*00b4*/ 	.byte	0x00, 0xf0, 0x11, 0x00


	//----- nvinfo : EIATTR_KPARAM_INFO
	.align		4
.L_789:
        /*00b8*/ 	.byte	0x04, 0x17
        /*00ba*/ 	.short	(.L_791 - .L_790)
.L_790:
        /*00bc*/ 	.word	0x00000000
        /*00c0*/ 	.short	0x0000
        /*00c2*/ 	.short	0x0000
        /*00c4*/ 	.byte	0x00, 0xf5, 0x21, 0x00


	//----- nvinfo : EIATTR_SPARSE_MMA_MASK
	.align		4
.L_791:
        /*00c8*/ 	.byte	0x03, 0x50
        /*00ca*/ 	.short	0x0000


	//----- nvinfo : EIATTR_MAXREG_COUNT
	.align		4
        /*00cc*/ 	.byte	0x03, 0x1b
        /*00ce*/ 	.short	0x00ff


	//----- nvinfo : EIATTR_MERCURY_ISA_VERSION
	.align		4
        /*00d0*/ 	.byte	0x03, 0x5f
        /*00d2*/ 	.short	0x0101


	//----- nvinfo : EIATTR_VRC_CTA_INIT_COUNT
	.align		4
        /*00d4*/ 	.byte	0x02, 0x4a
	.zero		1
	.zero		1


	//----- nvinfo : EIATTR_EXIT_INSTR_OFFSETS
	.align		4
        /*00d8*/ 	.byte	0x04, 0x1c
        /*00da*/ 	.short	(.L_793 - .L_792)


	//   ....[0]....
.L_792:
        /*00dc*/ 	.word	0x000000c0


	//   ....[1]....
        /*00e0*/ 	.word	0x00001f60


	//----- nvinfo : EIATTR_INDIRECT_BRANCH_TARGETS
	.align		4
.L_793:
        /*00e4*/ 	.byte	0x04, 0x34
        /*00e6*/ 	.short	(.L_795 - .L_794)


	//   ....[0]....
.L_794:
        /*00e8*/ 	.word	.L_x_941@srel
        /*00ec*/ 	.short	0x0
        /*00ee*/ 	.short	0x0
        /*00f0*/ 	.word	0x3
        /*00f4*/ 	.word	.L_x_942@srel
        /*00f8*/ 	.word	.L_x_943@srel
        /*00fc*/ 	.word	.L_x_944@srel


	//----- nvinfo : EIATTR_MAX_THREADS
	.align		4
.L_795:
        /*0100*/ 	.byte	0x04, 0x05
        /*0102*/ 	.short	(.L_797 - .L_796)
.L_796:
        /*0104*/ 	.word	0x00000100
        /*0108*/ 	.word	0x00000001
        /*010c*/ 	.word	0x00000001


	//----- nvinfo : EIATTR_CBANK_PARAM_SIZE
	.align		4
.L_797:
        /*0110*/ 	.byte	0x03, 0x19
        /*0112*/ 	.short	0x003c


	//----- nvinfo : EIATTR_PARAM_CBANK
	.align		4
        /*0114*/ 	.byte	0x04, 0x0a
        /*0116*/ 	.short	(.L_799 - .L_798)
	.align		4
.L_798:
        /*0118*/ 	.word	index@(.nv.constant0._cupy_correlate2D_int32)
        /*011c*/ 	.short	0x0380
        /*011e*/ 	.short	0x003c


	//----- nvinfo : EIATTR_SW_WAR
	.align		4
.L_799:
        /*0120*/ 	.byte	0x04, 0x36
        /*0122*/ 	.short	(.L_801 - .L_800)
.L_800:
        /*0124*/ 	.word	0x00000008
.L_801:


//--------------------- .nv.info._cupy_convolve2D_complex128 --------------------------
	.section	.nv.info._cupy_convolve2D_complex128,"",@"SHT_CUDA_INFO"
	.sectionflags	@""
	.align	4


	//----- nvinfo : EIATTR_CUDA_API_VERSION
	.align		4
        /*0000*/ 	.byte	0x04, 0x37
        /*0002*/ 	.short	(.L_803 - .L_802)
.L_802:
        /*0004*/ 	.word	0x00000082


	//----- nvinfo : EIATTR_KPARAM_INFO
	.align		4
.L_803:
        /*0008*/ 	.byte	0x04, 0x17
        /*000a*/ 	.short	(.L_805 - .L_804)
.L_804:
        /*000c*/ 	.word	0x00000000
        /*0010*/ 	.short	0x000b
        /*0012*/ 	.short	0x0038
        /*0014*/ 	.byte	0x00, 0xf0, 0x11, 0x00


	//----- nvinfo : EIATTR_KPARAM_INFO
	.align		4
.L_805:
        /*0018*/ 	.byte	0x04, 0x17
        /*001a*/ 	.short	(.L_807 - .L_806)
.L_806:
        /*001c*/ 	.word	0x00000000
        /*0020*/ 	.short	0x000a
        /*0022*/ 	.short	0x0034
        /*0024*/ 	.byte	0x00, 0xf0, 0x11, 0x00


	//----- nvinfo : EIATTR_KPARAM_INFO
	.align		4
.L_807:
        /*0028*/ 	.byte	0x04, 0x17
        /*002a*/ 	.short	(.L_809 - .L_808)
.L_808:
        /*002c*/ 	.word	0x00000000
        /*0030*/ 	.short	0x0009
        /*0032*/ 	.short	0x0030
        /*0034*/ 	.byte	0x00, 0xf0, 0x11, 0x00


	//----- nvinfo : EIATTR_KPARAM_INFO
	.align		4
.L_809:
        /*0038*/ 	.byte	0x04, 0x17
        /*003a*/ 	.short	(.L_811 - .L_810)
.L_810:
        /*003c*/ 	.word	0x00000000
        /*0040*/ 	.short	0x0008
        /*0042*/ 	.short	0x0028
        /*0044*/ 	.byte	0x00, 0xf5, 0x21, 0x00


	//----- nvinfo : EIATTR_KPARAM_INFO
	.align		4
.L_811:
        /*0048*/ 	.byte	0x04, 0x17
        /*004a*/ 	.short	(.L_813 - .L_812)
.L_812:
        /*004c*/ 	.word	0x00000000
        /*0050*/ 	.short	0x0007
        /*0052*/ 	.short	0x0024
        /*0054*/ 	.byte	0x00, 0xf0, 0x11, 0x00


	//----- nvinfo : EIATTR_KPARAM_INFO
	.align		4
.L_813:
        /*0058*/ 	.byte	0x04, 0x17
        /*005a*/ 	.short	(.L_815 - .L_814)
.L_814:
        /*005c*/ 	.word	0x00000000
        /*0060*/ 	.short	0x0006
        /*0062*/ 	.short	0x0020
        /*0064*/ 	.byte	0x00, 0xf0, 0x11, 0x00


	//----- nvinfo : EIATTR_KPARAM_INFO
	.align		4
.L_815:
        /*0068*/ 	.byte	0x04, 0x17
        /*006a*/ 	.short	(.L_817 - .L_816)
.L_816:
        /*006c*/ 	.word	0x00000000
        /*0070*/ 	.short	0x0005
        /*0072*/ 	.short	0x001c
        /*0074*/ 	.byte	0x00, 0xf0, 0x11, 0x00


	//----- nvinfo : EIATTR_KPARAM_INFO
	.align		4
.L_817:
        /*0078*/ 	.byte	0x04, 0x17
        /*007a*/ 	.short	(.L_819 - .L_818)
.L_818:
        /*007c*/ 	.word	0x00000000
        /*0080*/ 	.short	0x0004
        /*0082*/ 	.short	0x0018
        /*0084*/ 	.byte	0x00, 0xf0, 0x11, 0x00


	//----- nvinfo : EIATTR_KPARAM_INFO
	.align		4
.L_819:
        /*0088*/ 	.byte	0x04, 0x17
        /*008a*/ 	.short	(.L_821 - .L_820)
.L_820:
        /*008c*/ 	.word	0x00000000
        /*0090*/ 	.short	0x0003
        /*0092*/ 	.short	0x0010
        /*0094*/ 	.byte	0x00, 0xf5, 0x21, 0x00


	//----- nvinfo : EIATTR_KPARAM_INFO
	.align		4
.L_821:
        /*0098*/ 	.byte	0x04, 0x17
        /*009a*/ 	.short	(.L_823 - .L_822)
.L_822:
        /*009c*/ 	.word	0x00000000
        /*00a0*/ 	.short	0x0002
        /*00a2*/ 	.short	0x000c
        /*00a4*/ 	.byte	0x00, 0xf0, 0x11, 0x00


	//----- nvinfo : EIATTR_KPARAM_INFO
	.align		4
.L_823:
        /*00a8*/ 	.byte	0x04, 0x17
        /*00aa*/ 	.short	(.L_825 - .L_824)
.L_824:
        /*00ac*/ 	.word	0x00000000
        /*00b0*/ 	.short	0x0001
        /*00b2*/ 	.short	0x0008
        /*00b4*/ 	.byte	0x00, 0xf0, 0x11, 0x00


	//----- nvinfo : EIATTR_KPARAM_INFO
	.align		4
.L_825:
        /*00b8*/ 	.byte	0x04, 0x17
        /*00ba*/ 	.short	(.L_827 - .L_826)
.L_826:
        /*00bc*/ 	.word	0x00000000
        /*00c0*/ 	.short	0x0000
        /*00c2*/ 	.short	0x0000
        /*00c4*/ 	.byte	0x00, 0xf5, 0x21, 0x00


	//----- nvinfo : EIATTR_SPARSE_MMA_MASK
	.align		4
.L_827:
        /*00c8*/ 	.byte	0x03, 0x50
        /*00ca*/ 	.short	0x0000


	//----- nvinfo : EIATTR_MAXREG_COUNT
	.align		4
        /*00cc*/ 	.byte	0x03, 0x1b
        /*00ce*/ 	.short	0x00ff


	//----- nvinfo : EIATTR_ANNOTATIONS
	.align		4
        /*00d0*/ 	.byte	0x04, 0x55
        /*00d2*/ 	.short	(.L_829 - .L_828)


	//   ....[0]....
.L_828:
        /*00d4*/ 	.word	0x00000001
        /*00d8*/ 	.byte	0xa0, 0x00, 0x00, 0x00, 0x01, 0x00, 0x00, 0x00, 0x80, 0x01, 0x00, 0x00, 0x01, 0x00, 0x00, 0x00
        /*00e8*/ 	.byte	0x30, 0x02, 0x00, 0x00, 0x01, 0x00, 0x00, 0x00, 0x50, 0x02, 0x00, 0x00, 0x01, 0x00, 0x00, 0x00
        /*00f8*/ 	.byte	0xf0, 0x0e, 0x00, 0x00, 0x01, 0x00, 0x00, 0x00, 0xc0, 0x19, 0x00, 0x00, 0x01, 0x00, 0x00, 0x00
        /*0108*/ 	.byte	0x70, 0x24, 0x00, 0x00


	//----- nvinfo : EIATTR_MERCURY_ISA_VERSION
	.align		4
.L_829:
        /*010c*/ 	.byte	0x03, 0x5f
        /*010e*/ 	.short	0x0101


	//----- nvinfo : EIATTR_VRC_CTA_INIT_COUNT
	.align		4
        /*0110*/ 	.byte	0x02, 0x4a
	.zero		1
	.zero		1


	//----- nvinfo : EIATTR_EXIT_INSTR_OFFSETS
	.align		4
        /*0114*/ 	.byte	0x04, 0x1c
        /*0116*/ 	.short	(.L_831 - .L_830)


	//   ....[0]....
.L_830:
        /*0118*/ 	.word	0x000000e0


	//   ....[1]....
        /*011c*/ 	.word	0x000024d0


	//----- nvinfo : EIATTR_MAX_THREADS
	.align		4
.L_831:
        /*0120*/ 	.byte	0x04, 0x05
        /*0122*/ 	.short	(.L_833 - .L_832)
.L_832:
        /*0124*/ 	.word	0x00000100
        /*0128*/ 	.word	0x00000001
        /*012c*/ 	.word	0x00000001


	//----- nvinfo : EIATTR_CBANK_PARAM_SIZE
	.align		4
.L_833:
        /*0130*/ 	.byte	0x03, 0x19
        /*0132*/ 	.short	0x003c


	//----- nvinfo : EIATTR_PARAM_CBANK
	.align		4
        /*0134*/ 	.byte	0x04, 0x0a
        /*0136*/ 	.short	(.L_835 - .L_834)
	.align		4
.L_834:
        /*0138*/ 	.word	index@(.nv.constant0._cupy_convolve2D_complex128)
        /*013c*/ 	.short	0x0380
        /*013e*/ 	.short	0x003c


	//----- nvinfo : EIATTR_SW_WAR
	.align		4
.L_835:
        /*0140*/ 	.byte	0x04, 0x36
        /*0142*/ 	.short	(.L_837 - .L_836)
.L_836:
        /*0144*/ 	.word	0x00000008
.L_837:


//--------------------- .nv.info._cupy_convolve2D_complex64 --------------------------
	.section	.nv.info._cupy_convolve2D_complex64,"",@"SHT_CUDA_INFO"
	.sectionflags	@""
	.align	4


	//----- nvinfo : EIATTR_CUDA_API_VERSION
	.align		4
        /*0000*/ 	.byte	0x04, 0x37
        /*0002*/ 	.short	(.L_839 - .L_838)
.L_838:
        /*0004*/ 	.word	0x00000082


	//----- nvinfo : EIATTR_KPARAM_INFO
	.align		4
.L_839:
        /*0008*/ 	.byte	0x04, 0x17
        /*000a*/ 	.short	(.L_841 - .L_840)
.L_840:
        /*000c*/ 	.word	0x00000000
        /*0010*/ 	.short	0x000b
        /*0012*/ 	.short	0x0038
        /*0014*/ 	.byte	0x00, 0xf0, 0x11, 0x00


	//----- nvinfo : EIATTR_KPARAM_INFO
	.align		4
.L_841:
        /*0018*/ 	.byte	0x04, 0x17
        /*001a*/ 	.short	(.L_843 - .L_842)
.L_842:
        /*001c*/ 	.word	0x00000000
        /*0020*/ 	.short	0x000a
        /*0022*/ 	.short	0x0034
        /*0024*/ 	.byte	0x00, 0xf0, 0x11, 0x00


	//----- nvinfo : EIATTR_KPARAM_INFO
	.align		4
.L_843:
        /*0028*/ 	.byte	0x04, 0x17
        /*002a*/ 	.short	(.L_845 - .L_844)
.L_844:
        /*002c*/ 	.word	0x00000000
        /*0030*/ 	.short	0x0009
        /*0032*/ 	.short	0x0030
        /*0034*/ 	.byte	0x00, 0xf0, 0x11, 0x00


	//----- nvinfo : EIATTR_KPARAM_INFO
	.align		4
.L_845:
        /*0038*/ 	.byte	0x04, 0x17
        /*003a*/ 	.short	(.L_847 - .L_846)
.L_846:
        /*003c*/ 	.word	0x00000000
        /*0040*/ 	.short	0x0008
        /*0042*/ 	.short	0x0028
        /*0044*/ 	.byte	0x00, 0xf5, 0x21, 0x00


	//----- nvinfo : EIATTR_KPARAM_INFO
	.align		4
.L_847:
        /*0048*/ 	.byte	0x04, 0x17
        /*004a*/ 	.short	(.L_849 - .L_848)
.L_848:
        /*004c*/ 	.word	0x00000000
        /*0050*/ 	.short	0x0007
        /*0052*/ 	.short	0x0024
        /*0054*/ 	.byte	0x00, 0xf0, 0x11, 0x00


	//----- nvinfo : EIATTR_KPARAM_INFO
	.align		4
.L_849:
        /*0058*/ 	.byte	0x04, 0x17
        /*005a*/ 	.short	(.L_851 - .L_850)
.L_850:
        /*005c*/ 	.word	0x00000000
        /*0060*/ 	.short	0x0006
        /*0062*/ 	.short	0x0020
        /*0064*/ 	.byte	0x00, 0xf0, 0x11, 0x00


	//----- nvinfo : EIATTR_KPARAM_INFO
	.align		4
.L_851:
        /*0068*/ 	.byte	0x04, 0x17
        /*006a*/ 	.short	(.L_853 - .L_852)
.L_852:
        /*006c*/ 	.word	0x00000000
        /*0070*/ 	.short	0x0005
        /*0072*/ 	.short	0x001c
        /*0074*/ 	.byte	0x00, 0xf0, 0x11, 0x00


	//----- nvinfo : EIATTR_KPARAM_INFO
	.align		4
.L_853:
        /*0078*/ 	.byte	0x04, 0x17
        /*007a*/ 	.short	(.L_855 - .L_854)
.L_854:
        /*007c*/ 	.word	0x00000000
        /*0080*/ 	.short	0x0004
        /*0082*/ 	.short	0x0018
        /*0084*/ 	.byte	0x00, 0xf0, 0x11, 0x00


	//----- nvinfo : EIATTR_KPARAM_INFO
	.align		4
.L_855:
        /*0088*/ 	.byte	0x04, 0x17
        /*008a*/ 	.short	(.L_857 - .L_856)
.L_856:
        /*008c*/ 	.word	0x00000000
        /*0090*/ 	.short	0x0003
        /*0092*/ 	.short	0x0010
        /*0094*/ 	.byte	0x00, 0xf5, 0x21, 0x00


	//----- nvinfo : EIATTR_KPARAM_INFO
	.align		4
.L_857:
        /*0098*/ 	.byte	0x04, 0x17
        /*009a*/ 	.short	(.L_859 - .L_858)
.L_858:
        /*009c*/ 	.word	0x00000000
        /*00a0*/ 	.short	0x0002
        /*00a2*/ 	.short	0x000c
        /*00a4*/ 	.byte	0x00, 0xf0, 0x11, 0x00


	//----- nvinfo : EIATTR_KPARAM_INFO
	.align		4
.L_859:
        /*00a8*/ 	.byte	0x04, 0x17
        /*00aa*/ 	.short	(.L_861 - .L_860)
.L_860:
        /*00ac*/ 	.word	0x00000000
        /*00b0*/ 	.short	0x0001
        /*00b2*/ 	.short	0x0008
        /*00b4*/ 	.byte	0x00, 0xf0, 0x11, 0x00


	//----- nvinfo : EIATTR_KPARAM_INFO
	.align		4
.L_861:
        /*00b8*/ 	.byte	0x04, 0x17
        /*00ba*/ 	.short	(.L_863 - .L_862)
.L_862:
        /*00bc*/ 	.word	0x00000000
        /*00c0*/ 	.short	0x0000
        /*00c2*/ 	.short	0x0000
        /*00c4*/ 	.byte	0x00, 0xf5, 0x21, 0x00


	//----- nvinfo : EIATTR_SPARSE_MMA_MASK
	.align		4
.L_863:
        /*00c8*/ 	.byte	0x03, 0x50
        /*00ca*/ 	.short	0x0000


	//----- nvinfo : EIATTR_MAXREG_COUNT
	.align		4
        /*00cc*/ 	.byte	0x03, 0x1b
        /*00ce*/ 	.short	0x00ff


	//----- nvinfo : EIATTR_MERCURY_ISA_VERSION
	.align		4
        /*00d0*/ 	.byte	0x03, 0x5f
        /*00d2*/ 	.short	0x0101


	//----- nvinfo : EIATTR_VRC_CTA_INIT_COUNT
	.align		4
        /*00d4*/ 	.byte	0x02, 0x4a
	.zero		1
	.zero		1


	//----- nvinfo : EIATTR_EXIT_INSTR_OFFSETS
	.align		4
        /*00d8*/ 	.byte	0x04, 0x1c
        /*00da*/ 	.short	(.L_865 - .L_864)


	//   ....[0]....
.L_864:
        /*00dc*/ 	.word	0x000000c0


	//   ....[1]....
        /*00e0*/ 	.word	0x00002390


	//----- nvinfo : EIATTR_MAX_THREADS
	.align		4
.L_865:
        /*00e4*/ 	.byte	0x04, 0x05
        /*00e6*/ 	.short	(.L_867 - .L_866)
.L_866:
        /*00e8*/ 	.word	0x00000100
        /*00ec*/ 	.word	0x00000001
        /*00f0*/ 	.word	0x00000001


	//----- nvinfo : EIATTR_CBANK_PARAM_SIZE
	.align		4
.L_867:
        /*00f4*/ 	.byte	0x03, 0x19
        /*00f6*/ 	.short	0x003c


	//----- nvinfo : EIATTR_PARAM_CBANK
	.align		4
        /*00f8*/ 	.byte	0x04, 0x0a
        /*00fa*/ 	.short	(.L_869 - .L_868)
	.align		4
.L_868:
        /*00fc*/ 	.word	index@(.nv.constant0._cupy_convolve2D_complex64)
        /*0100*/ 	.short	0x0380
        /*0102*/ 	.short	0x003c


	//----- nvinfo : EIATTR_SW_WAR
	.align		4
.L_869:
        /*0104*/ 	.byte	0x04, 0x36
        /*0106*/ 	.short	(.L_871 - .L_870)
.L_870:
        /*0108*/ 	.word	0x00000008
.L_871:


//--------------------- .nv.info._cupy_convolve2D_float64 --------------------------
	.section	.nv.info._cupy_convolve2D_float64,"",@"SHT_CUDA_INFO"
	.sectionflags	@""
	.align	4


	//----- nvinfo : EIATTR_CUDA_API_VERSION
	.align		4
        /*0000*/ 	.byte	0x04, 0x37
        /*0002*/ 	.short	(.L_873 - .L_872)
.L_872:
        /*0004*/ 	.word	0x00000082


	//----- nvinfo : EIATTR_KPARAM_INFO
	.align		4
.L_873:
        /*0008*/ 	.byte	0x04, 0x17
        /*000a*/ 	.short	(.L_875 - .L_874)
.L_874:
        /*000c*/ 	.word	0x00000000
        /*0010*/ 	.short	0x000b
        /*0012*/ 	.short	0x0038
        /*0014*/ 	.byte	0x00, 0xf0, 0x11, 0x00


	//----- nvinfo : EIATTR_KPARAM_INFO
	.align		4
.L_875:
        /*0018*/ 	.byte	0x04, 0x17
        /*001a*/ 	.short	(.L_877 - .L_876)
.L_876:
        /*001c*/ 	.word	0x00000000
        /*0020*/ 	.short	0x000a
        /*0022*/ 	.short	0x0034
        /*0024*/ 	.byte	0x00, 0xf0, 0x11, 0x00


	//----- nvinfo : EIATTR_KPARAM_INFO
	.align		4
.L_877:
        /*0028*/ 	.byte	0x04, 0x17
        /*002a*/ 	.short	(.L_879 - .L_878)
.L_878:
        /*002c*/ 	.word	0x00000000
        /*0030*/ 	.short	0x0009
        /*0032*/ 	.short	0x0030
        /*0034*/ 	.byte	0x00, 0xf0, 0x11, 0x00


	//----- nvinfo : EIATTR_KPARAM_INFO
	.align		4
.L_879:
        /*0038*/ 	.byte	0x04, 0x17
        /*003a*/ 	.short	(.L_881 - .L_880)
.L_880:
        /*003c*/ 	.word	0x00000000
        /*0040*/ 	.short	0x0008
        /*0042*/ 	.short	0x0028
        /*0044*/ 	.byte	0x00, 0xf5, 0x21, 0x00


	//----- nvinfo : EIATTR_KPARAM_INFO
	.align		4
.L_881:
        /*0048*/ 	.byte	0x04, 0x17
        /*004a*/ 	.short	(.L_883 - .L_882)
.L_882:
        /*004c*/ 	.word	0x00000000
        /*0050*/ 	.short	0x0007
        /*0052*/ 	.short	0x0024
        /*0054*/ 	.byte	0x00, 0xf0, 0x11, 0x00


	//----- nvinfo : EIATTR_KPARAM_INFO
	.align		4
.L_883:
        /*0058*/ 	.byte	0x04, 0x17
        /*005a*/ 	.short	(.L_885 - .L_884)
.L_884:
        /*005c*/ 	.word	0x00000000
        /*0060*/ 	.short	0x0006
        /*0062*/ 	.short	0x0020
        /*0064*/ 	.byte	0x00, 0xf0, 0x11, 0x00


	//----- nvinfo : EIATTR_KPARAM_INFO
	.align		4
.L_885:
        /*0068*/ 	.byte	0x04, 0x17
        /*006a*/ 	.short	(.L_887 - .L_886)
.L_886:
        /*006c*/ 	.word	0x00000000
        /*0070*/ 	.short	0x0005
        /*0072*/ 	.short	0x001c
        /*0074*/ 	.byte	0x00, 0xf0, 0x11, 0x00


	//----- nvinfo : EIATTR_KPARAM_INFO
	.align		4
.L_887:
        /*0078*/ 	.byte	0x04, 0x17
        /*007a*/ 	.short	(.L_889 - .L_888)
.L_888:
        /*007c*/ 	.word	0x00000000
        /*0080*/ 	.short	0x0004
        /*0082*/ 	.short	0x0018
        /*0084*/ 	.byte	0x00, 0xf0, 0x11, 0x00


	//----- nvinfo : EIATTR_KPARAM_INFO
	.align		4
.L_889:
        /*0088*/ 	.byte	0x04, 0x17
        /*008a*/ 	.short	(.L_891 - .L_890)
.L_890:
        /*008c*/ 	.word	0x00000000
        /*0090*/ 	.short	0x0003
        /*0092*/ 	.short	0x0010
        /*0094*/ 	.byte	0x00, 0xf5, 0x21, 0x00


	//----- nvinfo : EIATTR_KPARAM_INFO
	.align		4
.L_891:
        /*0098*/ 	.byte	0x04, 0x17
        /*009a*/ 	.short	(.L_893 - .L_892)
.L_892:
        /*009c*/ 	.word	0x00000000
        /*00a0*/ 	.short	0x0002
        /*00a2*/ 	.short	0x000c
        /*00a4*/ 	.byte	0x00, 0xf0, 0x11, 0x00


	//----- nvinfo : EIATTR_KPARAM_INFO
	.align		4
.L_893:
        /*00a8*/ 	.byte	0x04, 0x17
        /*00aa*/ 	.short	(.L_895 - .L_894)
.L_894:
        /*00ac*/ 	.word	0x00000000
        /*00b0*/ 	.short	0x0001
        /*00b2*/ 	.short	0x0008
        /*00b4*/ 	.byte	0x00, 0xf0, 0x11, 0x00


	//----- nvinfo : EIATTR_KPARAM_INFO
	.align		4
.L_895:
        /*00b8*/ 	.byte	0x04, 0x17
        /*00ba*/ 	.short	(.L_897 - .L_896)
.L_896:
        /*00bc*/ 	.word	0x00000000
        /*00c0*/ 	.short	0x0000
        /*00c2*/ 	.short	0x0000
        /*00c4*/ 	.byte	0x00, 0xf5, 0x21, 0x00


	//----- nvinfo : EIATTR_SPARSE_MMA_MASK
	.align		4
.L_897:
        /*00c8*/ 	.byte	0x03, 0x50
        /*00ca*/ 	.short	0x0000


	//----- nvinfo : EIATTR_MAXREG_COUNT
	.align		4
        /*00cc*/ 	.byte	0x03, 0x1b
        /*00ce*/ 	.short	0x00ff


	//----- nvinfo : EIATTR_MERCURY_ISA_VERSION
	.align		4
        /*00d0*/ 	.byte	0x03, 0x5f
        /*00d2*/ 	.short	0x0101


	//----- nvinfo : EIATTR_VRC_CTA_INIT_COUNT
	.align		4
        /*00d4*/ 	.byte	0x02, 0x4a
	.zero		1
	.zero		1


	//----- nvinfo : EIATTR_EXIT_INSTR_OFFSETS
	.align		4
        /*00d8*/ 	.byte	0x04, 0x1c
        /*00da*/ 	.short	(.L_899 - .L_898)


	//   ....[0]....
.L_898:
        /*00dc*/ 	.word	0x000000c0


	//   ....[1]....
        /*00e0*/ 	.word	0x000018a0


	//----- nvinfo : EIATTR_MAX_THREADS
	.align		4
.L_899:
        /*00e4*/ 	.byte	0x04, 0x05
        /*00e6*/ 	.short	(.L_901 - .L_900)
.L_900:
        /*00e8*/ 	.word	0x00000100
        /*00ec*/ 	.word	0x00000001
        /*00f0*/ 	.word	0x00000001


	//----- nvinfo : EIATTR_CBANK_PARAM_SIZE
	.align		4
.L_901:
        /*00f4*/ 	.byte	0x03, 0x19
        /*00f6*/ 	.short	0x003c


	//----- nvinfo : EIATTR_PARAM_CBANK
	.align		4
        /*00f8*/ 	.byte	0x04, 0x0a
        /*00fa*/ 	.short	(.L_903 - .L_902)
	.align		4
.L_902:
        /*00fc*/ 	.word	index@(.nv.constant0._cupy_convolve2D_float64)
        /*0100*/ 	.short	0x0380
        /*0102*/ 	.short	0x003c


	//----- nvinfo : EIATTR_SW_WAR
	.align		4
.L_903:
        /*0104*/ 	.byte	0x04, 0x36
        /*0106*/ 	.short	(.L_905 - .L_904)
.L_904:
        /*0108*/ 	.word	0x00000008
.L_905:


//--------------------- .nv.info._cupy_convolve2D_float32 --------------------------
	.section	.nv.info._cupy_convolve2D_float32,"",@"SHT_CUDA_INFO"
	.sectionflags	@""
	.align	4


	//----- nvinfo : EIATTR_CUDA_API_VERSION
	.align		4
        /*0000*/ 	.byte	0x04, 0x37
        /*0002*/ 	.short	(.L_907 - .L_906)
.L_906:
        /*0004*/ 	.word	0x00000082


	//----- nvinfo : EIATTR_KPARAM_INFO
	.align		4
.L_907:
        /*0008*/ 	.byte	0x04, 0x17
        /*000a*/ 	.short	(.L_909 - .L_908)
.L_908:
        /*000c*/ 	.word	0x00000000
        /*0010*/ 	.short	0x000b
        /*0012*/ 	.short	0x0038
        /*0014*/ 	.byte	0x00, 0xf0, 0x11, 0x00


	//----- nvinfo : EIATTR_KPARAM_INFO
	.align		4
.L_909:
        /*0018*/ 	.byte	0x04, 0x17
        /*001a*/ 	.short	(.L_911 - .L_910)
.L_910:
        /*001c*/ 	.word	0x00000000
        /*0020*/ 	.short	0x000a
        /*0022*/ 	.short	0x0034
        /*0024*/ 	.byte	0x00, 0xf0, 0x11, 0x00


	//----- nvinfo : EIATTR_KPARAM_INFO
	.align		4
.L_911:
        /*0028*/ 	.byte	0x04, 0x17
        /*002a*/ 	.short	(.L_913 - .L_912)
.L_912:
        /*002c*/ 	.word	0x00000000
        /*0030*/ 	.short	0x0009
        /*0032*/ 	.short	0x0030
        /*0034*/ 	.byte	0x00, 0xf0, 0x11, 0x00


	//----- nvinfo : EIATTR_KPARAM_INFO
	.align		4
.L_913:
        /*0038*/ 	.byte	0x04, 0x17
        /*003a*/ 	.short	(.L_915 - .L_914)
.L_914:
        /*003c*/ 	.word	0x00000000
        /*0040*/ 	.short	0x0008
        /*0042*/ 	.short	0x0028
        /*0044*/ 	.byte	0x00, 0xf5, 0x21, 0x00


	//----- nvinfo : EIATTR_KPARAM_INFO
	.align		4
.L_915:
        /*0048*/ 	.byte	0x04, 0x17
        /*004a*/ 	.short	(.L_917 - .L_916)
.L_916:
        /*004c*/ 	.word	0x00000000
        /*0050*/ 	.short	0x0007
        /*0052*/ 	.short	0x0024
        /*0054*/ 	.byte	0x00, 0xf0, 0x11, 0x00


	//----- nvinfo : EIATTR_KPARAM_INFO
	.align		4
.L_917:
        /*0058*/ 	.byte	0x04, 0x17
        /*005a*/ 	.short	(.L_919 - .L_918)
.L_918:
        /*005c*/ 	.word	0x00000000
        /*0060*/ 	.short	0x0006
        /*0062*/ 	.short	0x0020
        /*0064*/ 	.byte	0x00, 0xf0, 0x11, 0x00


	//----- nvinfo : EIATTR_KPARAM_INFO
	.align		4
.L_919:
        /*0068*/ 	.byte	0x04, 0x17
        /*006a*/ 	.short	(.L_921 - .L_920)
.L_920:
        /*006c*/ 	.word	0x00000000
        /*0070*/ 	.short	0x0005
        /*0072*/ 	.short	0x001c
        /*0074*/ 	.byte	0x00, 0xf0, 0x11, 0x00


	//----- nvinfo : EIATTR_KPARAM_INFO
	.align		4
.L_921:
        /*0078*/ 	.byte	0x04, 0x17
        /*007a*/ 	.short	(.L_923 - .L_922)
.L_922:
        /*007c*/ 	.word	0x00000000
        /*0080*/ 	.short	0x0004
        /*0082*/ 	.short	0x0018
        /*0084*/ 	.byte	0x00, 0xf0, 0x11, 0x00


	//----- nvinfo : EIATTR_KPARAM_INFO
	.align		4
.L_923:
        /*0088*/ 	.byte	0x04, 0x17
        /*008a*/ 	.short	(.L_925 - .L_924)
.L_924:
        /*008c*/ 	.word	0x00000000
        /*0090*/ 	.short	0x0003
        /*0092*/ 	.short	0x0010
        /*0094*/ 	.byte	0x00, 0xf5, 0x21, 0x00


	//----- nvinfo : EIATTR_KPARAM_INFO
	.align		4
.L_925:
        /*0098*/ 	.byte	0x04, 0x17
        /*009a*/ 	.short	(.L_927 - .L_926)
.L_926:
        /*009c*/ 	.word	0x00000000
        /*00a0*/ 	.short	0x0002
        /*00a2*/ 	.short	0x000c
        /*00a4*/ 	.byte	0x00, 0xf0, 0x11, 0x00


	//----- nvinfo : EIATTR_KPARAM_INFO
	.align		4
.L_927:
        /*00a8*/ 	.byte	0x04, 0x17
        /*00aa*/ 	.short	(.L_929 - .L_928)
.L_928:
        /*00ac*/ 	.word	0x00000000
        /*00b0*/ 	.short	0x0001
        /*00b2*/ 	.short	0x0008
        /*00b4*/ 	.byte	0x00, 0xf0, 0x11, 0x00


	//----- nvinfo : EIATTR_KPARAM_INFO
	.align		4
.L_929:
        /*00b8*/ 	.byte	0x04, 0x17
        /*00ba*/ 	.short	(.L_931 - .L_930)
.L_930:
        /*00bc*/ 	.word	0x00000000
        /*00c0*/ 	.short	0x0000
        /*00c2*/ 	.short	0x0000
        /*00c4*/ 	.byte	0x00, 0xf5, 0x21, 0x00


	//----- nvinfo : EIATTR_SPARSE_MMA_MASK
	.align		4
.L_931:
        /*00c8*/ 	.byte	0x03, 0x50
        /*00ca*/ 	.short	0x0000


	//----- nvinfo : EIATTR_MAXREG_COUNT
	.align		4
        /*00cc*/ 	.byte	0x03, 0x1b
        /*00ce*/ 	.short	0x00ff


	//----- nvinfo : EIATTR_MERCURY_ISA_VERSION
	.align		4
        /*00d0*/ 	.byte	0x03, 0x5f
        /*00d2*/ 	.short	0x0101


	//----- nvinfo : EIATTR_VRC_CTA_INIT_COUNT
	.align		4
        /*00d4*/ 	.byte	0x02, 0x4a
	.zero		1
	.zero		1


	//----- nvinfo : EIATTR_EXIT_INSTR_OFFSETS
	.align		4
        /*00d8*/ 	.byte	0x04, 0x1c
        /*00da*/ 	.short	(.L_933 - .L_932)


	//   ....[0]....
.L_932:
        /*00dc*/ 	.word	0x000000c0


	//   ....[1]....
        /*00e0*/ 	.word	0x00001870


	//----- nvinfo : EIATTR_MAX_THREADS
	.align		4
.L_933:
        /*00e4*/ 	.byte	0x04, 0x05
        /*00e6*/ 	.short	(.L_935 - .L_934)
.L_934:
        /*00e8*/ 	.word	0x00000100
        /*00ec*/ 	.word	0x00000001
        /*00f0*/ 	.word	0x00000001


	//----- nvinfo : EIATTR_CBANK_PARAM_SIZE
	.align		4
.L_935:
        /*00f4*/ 	.byte	0x03, 0x19
        /*00f6*/ 	.short	0x003c


	//----- nvinfo : EIATTR_PARAM_CBANK
	.align		4
        /*00f8*/ 	.byte	0x04, 0x0a
        /*00fa*/ 	.short	(.L_937 - .L_936)
	.align		4
.L_936:
        /*00fc*/ 	.word	index@(.nv.constant0._cupy_convolve2D_float32)
        /*0100*/ 	.short	0x0380
        /*0102*/ 	.short	0x003c


	//----- nvinfo : EIATTR_SW_WAR
	.align		4
.L_937:
        /*0104*/ 	.byte	0x04, 0x36
        /*0106*/ 	.short	(.L_939 - .L_938)
.L_938:
        /*0108*/ 	.word	0x00000008
.L_939:


//--------------------- .nv.info._cupy_convolve2D_int64 --------------------------
	.section	.nv.info._cupy_convolve2D_int64,"",@"SHT_CUDA_INFO"
	.sectionflags	@""
	.align	4


	//----- nvinfo : EIATTR_CUDA_API_VERSION
	.align		4
        /*0000*/ 	.byte	0x04, 0x37
        /*0002*/ 	.short	(.L_941 - .L_940)
.L_940:
        /*0004*/ 	.word	0x00000082


	//----- nvinfo : EIATTR_KPARAM_INFO
	.align		4
.L_941:
        /*0008*/ 	.byte	0x04, 0x17
        /*000a*/ 	.short	(.L_943 - .L_942)
.L_942:
        /*000c*/ 	.word	0x00000000
        /*0010*/ 	.short	0x000b
        /*0012*/ 	.short	0x0038
        /*0014*/ 	.byte	0x00, 0xf0, 0x11, 0x00


	//----- nvinfo : EIATTR_KPARAM_INFO
	.align		4
.L_943:
        /*0018*/ 	.byte	0x04, 0x17
        /*001a*/ 	.short	(.L_945 - .L_944)
.L_944:
        /*001c*/ 	.word	0x00000000
        /*0020*/ 	.short	0x000a
        /*0022*/ 	.short	0x0034
        /*0024*/ 	.byte	0x00, 0xf0, 0x11, 0x00


	//----- nvinfo : EIATTR_KPARAM_INFO
	.align		4
.L_945:
        /*0028*/ 	.byte	0x04, 0x17
        /*002a*/ 	.short	(.L_947 - .L_946)
.L_946:
        /*002c*/ 	.word	0x00000000
        /*0030*/ 	.short	0x0009
        /*0032*/ 	.short	0x0030
        /*0034*/ 	.byte	0x00, 0xf0, 0x11, 0x00


	//----- nvinfo : EIATTR_KPARAM_INFO
	.align		4
.L_947:
        /*0038*/ 	.byte	0x04, 0x17
        /*003a*/ 	.short	(.L_949 - .L_948)
.L_948:
        /*003c*/ 	.word	0x00000000
        /*0040*/ 	.short	0x0008
        /*0042*/ 	.short	0x0028
        /*0044*/ 	.byte	0x00, 0xf5, 0x21, 0x00


	//----- nvinfo : EIATTR_KPARAM_INFO
	.align		4
.L_949:
        /*0048*/ 	.byte	0x04, 0x17
        /*004a*/ 	.short	(.L_951 - .L_950)
.L_950:
        /*004c*/ 	.word	0x00000000
        /*0050*/ 	.short	0x0007
        /*0052*/ 	.short	0x0024
        /*0054*/ 	.byte	0x00, 0xf0, 0x11, 0x00


	//----- nvinfo : EIATTR_KPARAM_INFO
	.align		4
.L_951:
        /*0058*/ 	.byte	0x04, 0x17
        /*005a*/ 	.short	(.L_953 - .L_952)
.L_952:
        /*005c*/ 	.word	0x00000000
        /*0060*/ 	.short	0x0006
        /*0062*/ 	.short	0x0020
        /*0064*/ 	.byte	0x00, 0xf0, 0x11, 0x00


	//----- nvinfo : EIATTR_KPARAM_INFO
	.align		4
.L_953:
        /*0068*/ 	.byte	0x04, 0x17
        /*006a*/ 	.short	(.L_955 - .L_954)
.L_954:
        /*006c*/ 	.word	0x00000000
        /*0070*/ 	.short	0x0005
        /*0072*/ 	.short	0x001c
        /*0074*/ 	.byte	0x00, 0xf0, 0x11, 0x00


	//----- nvinfo : EIATTR_KPARAM_INFO
	.align		4
.L_955:
        /*0078*/ 	.byte	0x04, 0x17
        /*007a*/ 	.short	(.L_957 - .L_956)
.L_956:
        /*007c*/ 	.word	0x00000000
        /*0080*/ 	.short	0x0004
        /*0082*/ 	.short	0x0018
        /*0084*/ 	.byte	0x00, 0xf0, 0x11, 0x00


	//----- nvinfo : EIATTR_KPARAM_INFO
	.align		4
.L_957:
        /*0088*/ 	.byte	0x04, 0x17
        /*008a*/ 	.short	(.L_959 - .L_958)
.L_958:
        /*008c*/ 	.word	0x00000000
        /*0090*/ 	.short	0x0003
        /*0092*/ 	.short	0x0010
        /*0094*/ 	.byte	0x00, 0xf5, 0x21, 0x00


	//----- nvinfo : EIATTR_KPARAM_INFO
	.align		4
.L_959:
        /*0098*/ 	.byte	0x04, 0x17
        /*009a*/ 	.short	(.L_961 - .L_960)
.L_960:
        /*009c*/ 	.word	0x00000000
        /*00a0*/ 	.short	0x0002
        /*00a2*/ 	.short	0x000c
        /*00a4*/ 	.byte	0x00, 0xf0, 0x11, 0x00


	//----- nvinfo : EIATTR_KPARAM_INFO
	.align		4
.L_961:
        /*00a8*/ 	.byte	0x04, 0x17
        /*00aa*/ 	.short	(.L_963 - .L_962)
.L_962:
        /*00ac*/ 	.word	0x00000000
        /*00b0*/ 	.short	0x0001
        /*00b2*/ 	.short	0x0008
        /*00b4*/ 	.byte	0x00, 0xf0, 0x11, 0x00


	//----- nvinfo : EIATTR_KPARAM_INFO
	.align		4
.L_963:
        /*00b8*/ 	.byte	0x04, 0x17
        /*00ba*/ 	.short	(.L_965 - .L_964)
.L_964:
        /*00bc*/ 	.word	0x00000000
        /*00c0*/ 	.short	0x0000
        /*00c2*/ 	.short	0x0000
        /*00c4*/ 	.byte	0x00, 0xf5, 0x21, 0x00


	//----- nvinfo : EIATTR_SPARSE_MMA_MASK
	.align		4
.L_965:
        /*00c8*/ 	.byte	0x03, 0x50
        /*00ca*/ 	.short	0x0000


	//----- nvinfo : EIATTR_MAXREG_COUNT
	.align		4
        /*00cc*/ 	.byte	0x03, 0x1b
        /*00ce*/ 	.short	0x00ff


	//----- nvinfo : EIATTR_MERCURY_ISA_VERSION
	.align		4
        /*00d0*/ 	.byte	0x03, 0x5f
        /*00d2*/ 	.short	0x0101


	//----- nvinfo : EIATTR_VRC_CTA_INIT_COUNT
	.align		4
        /*00d4*/ 	.byte	0x02, 0x4a
	.zero		1
	.zero		1


	//----- nvinfo : EIATTR_EXIT_INSTR_OFFSETS
	.align		4
        /*00d8*/ 	.byte	0x04, 0x1c
        /*00da*/ 	.short	(.L_967 - .L_966)


	//   ....[0]....
.L_966:
        /*00dc*/ 	.word	0x000000c0


	//   ....[1]....
        /*00e0*/ 	.word	0x00001e80


	//----- nvinfo : EIATTR_INDIRECT_BRANCH_TARGETS
	.align		4
.L_967:
        /*00e4*/ 	.byte	0x04, 0x34
        /*00e6*/ 	.short	(.L_969 - .L_968)


	//   ....[0]....
.L_968:
        /*00e8*/ 	.word	.L_x_945@srel
        /*00ec*/ 	.short	0x0
        /*00ee*/ 	.short	0x0
        /*00f0*/ 	.word	0x3
        /*00f4*/ 	.word	.L_x_946@srel
        /*00f8*/ 	.word	.L_x_947@srel
        /*00fc*/ 	.word	.L_x_948@srel


	//----- nvinfo : EIATTR_MAX_THREADS
	.align		4
.L_969:
        /*0100*/ 	.byte	0x04, 0x05
        /*0102*/ 	.short	(.L_971 - .L_970)
.L_970:
        /*0104*/ 	.word	0x00000100
        /*0108*/ 	.word	0x00000001
        /*010c*/ 	.word	0x00000001


	//----- nvinfo : EIATTR_CBANK_PARAM_SIZE
	.align		4
.L_971:
        /*0110*/ 	.byte	0x03, 0x19
        /*0112*/ 	.short	0x003c


	//----- nvinfo : EIATTR_PARAM_CBANK
	.align		4
        /*0114*/ 	.byte	0x04, 0x0a
        /*0116*/ 	.short	(.L_973 - .L_972)
	.align		4
.L_972:
        /*0118*/ 	.word	index@(.nv.constant0._cupy_convolve2D_int64)
        /*011c*/ 	.short	0x0380
        /*011e*/ 	.short	0x003c


	//----- nvinfo : EIATTR_SW_WAR
	.align		4
.L_973:
        /*0120*/ 	.byte	0x04, 0x36
        /*0122*/ 	.short	(.L_975 - .L_974)
.L_974:
        /*0124*/ 	.word	0x00000008
.L_975:


//--------------------- .nv.info._cupy_convolve2D_int32 --------------------------
	.section	.nv.info._cupy_convolve2D_int32,"",@"SHT_CUDA_INFO"
	.sectionflags	@""
	.align	4


	//----- nvinfo : EIATTR_CUDA_API_VERSION
	.align		4
        /*0000*/ 	.byte	0x04, 0x37
        /*0002*/ 	.short	(.L_977 - .L_976)
.L_976:
        /*0004*/ 	.word	0x00000082


	//----- nvinfo : EIATTR_KPARAM_INFO
	.align		4
.L_977:
        /*0008*/ 	.byte	0x04, 0x17
        /*000a*/ 	.short	(.L_979 - .L_978)
.L_978:
        /*000c*/ 	.word	0x00000000
        /*0010*/ 	.short	0x000b
        /*0012*/ 	.short	0x0038
        /*0014*/ 	.byte	0x00, 0xf0, 0x11, 0x00


	//----- nvinfo : EIATTR_KPARAM_INFO
	.align		4
.L_979:
        /*0018*/ 	.byte	0x04, 0x17
        /*001a*/ 	.short	(.L_981 - .L_980)
.L_980:
        /*001c*/ 	.word	0x00000000
        /*0020*/ 	.short	0x000a
        /*0022*/ 	.short	0x0034
        /*0024*/ 	.byte	0x00, 0xf0, 0x11, 0x00


	//----- nvinfo : EIATTR_KPARAM_INFO
	.align		4
.L_981:
        /*0028*/ 	.byte	0x04, 0x17
        /*002a*/ 	.short	(.L_983 - .L_982)
.L_982:
        /*002c*/ 	.word	0x00000000
        /*0030*/ 	.short	0x0009
        /*0032*/ 	.short	0x0030
        /*0034*/ 	.byte	0x00, 0xf0, 0x11, 0x00


	//----- nvinfo : EIATTR_KPARAM_INFO
	.align		4
.L_983:
        /*0038*/ 	.byte	0x04, 0x17
        /*003a*/ 	.short	(.L_985 - .L_984)
.L_984:
        /*003c*/ 	.word	0x00000000
        /*0040*/ 	.short	0x0008
        /*0042*/ 	.short	0x0028
        /*0044*/ 	.byte	0x00, 0xf5, 0x21, 0x00


	//----- nvinfo : EIATTR_KPARAM_INFO
	.align		4
.L_985:
        /*0048*/ 	.byte	0x04, 0x17
        /*004a*/ 	.short	(.L_987 - .L_986)
.L_986:
        /*004c*/ 	.word	0x00000000
        /*0050*/ 	.short	0x0007
        /*0052*/ 	.short	0x0024
        /*0054*/ 	.byte	0x00, 0xf0, 0x11, 0x00


	//----- nvinfo : EIATTR_KPARAM_INFO
	.align		4
.L_987:
        /*0058*/ 	.byte	0x04, 0x17
        /*005a*/ 	.short	(.L_989 - .L_988)
.L_988:
        /*005c*/ 	.word	0x00000000
        /*0060*/ 	.short	0x0006
        /*0062*/ 	.short	0x0020
        /*0064*/ 	.byte	0x00, 0xf0, 0x11, 0x00


	//----- nvinfo : EIATTR_KPARAM_INFO
	.align		4
.L_989:
        /*0068*/ 	.byte	0x04, 0x17
        /*006a*/ 	.short	(.L_991 - .L_990)
.L_990:
        /*006c*/ 	.word	0x00000000
        /*0070*/ 	.short	0x0005
        /*0072*/ 	.short	0x001c
        /*0074*/ 	.byte	0x00, 0xf0, 0x11, 0x00


	//----- nvinfo : EIATTR_KPARAM_INFO
	.align		4
.L_991:
        /*0078*/ 	.byte	0x04, 0x17
        /*007a*/ 	.short	(.L_993 - .L_992)
.L_992:
        /*007c*/ 	.word	0x00000000
        /*0080*/ 	.short	0x0004
        /*0082*/ 	.short	0x0018
        /*0084*/ 	.byte	0x00, 0xf0, 0x11, 0x00


	//----- nvinfo : EIATTR_KPARAM_INFO
	.align		4
.L_993:
        /*0088*/ 	.byte	0x04, 0x17
        /*008a*/ 	.short	(.L_995 - .L_994)
.L_994:
        /*008c*/ 	.word	0x00000000
        /*0090*/ 	.short	0x0003
        /*0092*/ 	.short	0x0010
        /*0094*/ 	.byte	0x00, 0xf5, 0x21, 0x00


	//----- nvinfo : EIATTR_KPARAM_INFO
	.align		4
.L_995:
        /*0098*/ 	.byte	0x04, 0x17
        /*009a*/ 	.short	(.L_997 - .L_996)
.L_996:
        /*009c*/ 	.word	0x00000000
        /*00a0*/ 	.short	0x0002
        /*00a2*/ 	.short	0x000c
        /*00a4*/ 	.byte	0x00, 0xf0, 0x11, 0x00


	//----- nvinfo : EIATTR_KPARAM_INFO
	.align		4
.L_997:
        /*00a8*/ 	.byte	0x04, 0x17
        /*00aa*/ 	.short	(.L_999 - .L_998)
.L_998:
        /*00ac*/ 	.word	0x00000000
        /*00b0*/ 	.short	0x0001
        /*00b2*/ 	.short	0x0008
        /*00b4*/ 	.byte	0x00, 0xf0, 0x11, 0x00


	//----- nvinfo : EIATTR_KPARAM_INFO
	.align		4
.L_999:
        /*00b8*/ 	.byte	0x04, 0x17
        /*00ba*/ 	.short	(.L_1001 - .L_1000)
.L_1000:
        /*00bc*/ 	.word	0x00000000
        /*00c0*/ 	.short	0x0000
        /*00c2*/ 	.short	0x0000
        /*00c4*/ 	.byte	0x00, 0xf5, 0x21, 0x00


	//----- nvinfo : EIATTR_SPARSE_MMA_MASK
	.align		4
.L_1001:
        /*00c8*/ 	.byte	0x03, 0x50
        /*00ca*/ 	.short	0x0000


	//----- nvinfo : EIATTR_MAXREG_COUNT
	.align		4
        /*00cc*/ 	.byte	0x03, 0x1b
        /*00ce*/ 	.short	0x00ff


	//----- nvinfo : EIATTR_MERCURY_ISA_VERSION
	.align		4
        /*00d0*/ 	.byte	0x03, 0x5f
        /*00d2*/ 	.short	0x0101


	//----- nvinfo : EIATTR_VRC_CTA_INIT_COUNT
	.align		4
        /*00d4*/ 	.byte	0x02, 0x4a
	.zero		1
	.zero		1


	//----- nvinfo : EIATTR_EXIT_INSTR_OFFSETS
	.align		4
        /*00d8*/ 	.byte	0x04, 0x1c
        /*00da*/ 	.short	(.L_1003 - .L_1002)


	//   ....[0]....
.L_1002:
        /*00dc*/ 	.word	0x000000c0


	//   ....[1]....
        /*00e0*/ 	.word	0x000018b0


	//----- nvinfo : EIATTR_INDIRECT_BRANCH_TARGETS
	.align		4
.L_1003:
        /*00e4*/ 	.byte	0x04, 0x34
        /*00e6*/ 	.short	(.L_1005 - .L_1004)


	//   ....[0]....
.L_1004:
        /*00e8*/ 	.word	.L_x_949@srel
        /*00ec*/ 	.short	0x0
        /*00ee*/ 	.short	0x0
        /*00f0*/ 	.word	0x3
        /*00f4*/ 	.word	.L_x_950@srel
        /*00f8*/ 	.word	.L_x_951@srel
        /*00fc*/ 	.word	.L_x_952@srel


	//----- nvinfo : EIATTR_MAX_THREADS
	.align		4
.L_1005:
        /*0100*/ 	.byte	0x04, 0x05
        /*0102*/ 	.short	(.L_1007 - .L_1006)
.L_1006:
        /*0104*/ 	.word	0x00000100
        /*0108*/ 	.word	0x00000001
        /*010c*/ 	.word	0x00000001


	//----- nvinfo : EIATTR_CBANK_PARAM_SIZE
	.align		4
.L_1007:
        /*0110*/ 	.byte	0x03, 0x19
        /*0112*/ 	.short	0x003c


	//----- nvinfo : EIATTR_PARAM_CBANK
	.align		4
        /*0114*/ 	.byte	0x04, 0x0a
        /*0116*/ 	.short	(.L_1009 - .L_1008)
	.align		4
.L_1008:
        /*0118*/ 	.word	index@(.nv.constant0._cupy_convolve2D_int32)
        /*011c*/ 	.short	0x0380
        /*011e*/ 	.short	0x003c


	//----- nvinfo : EIATTR_SW_WAR
	.align		4
.L_1009:
        /*0120*/ 	.byte	0x04, 0x36
        /*0122*/ 	.short	(.L_1011 - .L_1010)
.L_1010:
        /*0124*/ 	.word	0x00000008
.L_1011:


//--------------------- .nv.info._cupy_correlate_complex128 --------------------------
	.section	.nv.info._cupy_correlate_complex128,"",@"SHT_CUDA_INFO"
	.sectionflags	@""
	.align	4


	//----- nvinfo : EIATTR_CUDA_API_VERSION
	.align		4
        /*0000*/ 	.byte	0x04, 0x37
        /*0002*/ 	.short	(.L_1013 - .L_1012)
.L_1012:
        /*0004*/ 	.word	0x00000082


	//----- nvinfo : EIATTR_KPARAM_INFO
	.align		4
.L_1013:
        /*0008*/ 	.byte	0x04, 0x17
        /*000a*/ 	.short	(.L_1015 - .L_1014)
.L_1014:
        /*000c*/ 	.word	0x00000000
        /*0010*/ 	.short	0x0007
        /*0012*/ 	.short	0x0030
        /*0014*/ 	.byte	0x00, 0xf0, 0x11, 0x00


	//----- nvinfo : EIATTR_KPARAM_INFO
	.align		4
.L_1015:
        /*0018*/ 	.byte	0x04, 0x17
        /*001a*/ 	.short	(.L_1017 - .L_1016)
.L_1016:
        /*001c*/ 	.word	0x00000000
        /*0020*/ 	.short	0x0006
        /*0022*/ 	.short	0x0028
        /*0024*/ 	.byte	0x00, 0xf5, 0x21, 0x00


	//----- nvinfo : EIATTR_KPARAM_INFO
	.align		4
.L_1017:
        /*0028*/ 	.byte	0x04, 0x17
        /*002a*/ 	.short	(.L_1019 - .L_1018)
.L_1018:
        /*002c*/ 	.word	0x00000000
        /*0030*/ 	.short	0x0005
        /*0032*/ 	.short	0x0020
        /*0034*/ 	.byte	0x00, 0xf0, 0x05, 0x00


	//----- nvinfo : EIATTR_KPARAM_INFO
	.align		4
.L_1019:
        /*0038*/ 	.byte	0x04, 0x17
        /*003a*/ 	.short	(.L_1021 - .L_1020)
.L_1020:
        /*003c*/ 	.word	0x00000000
        /*0040*/ 	.short	0x0004
        /*0042*/ 	.short	0x001c
        /*0044*/ 	.byte	0x00, 0xf0, 0x11, 0x00


	//----- nvinfo : EIATTR_KPARAM_INFO
	.align		4
.L_1021:
        /*0048*/ 	.byte	0x04, 0x17
        /*004a*/ 	.short	(.L_1023 - .L_1022)
.L_1022:
        /*004c*/ 	.word	0x00000000
        /*0050*/ 	.short	0x0003
        /*0052*/ 	.short	0x0018
        /*0054*/ 	.byte	0x00, 0xf0, 0x11, 0x00


	//----- nvinfo : EIATTR_KPARAM_INFO
	.align		4
.L_1023:
        /*0058*/ 	.byte	0x04, 0x17
        /*005a*/ 	.short	(.L_1025 - .L_1024)
.L_1024:
        /*005c*/ 	.word	0x00000000
        /*0060*/ 	.short	0x0002
        /*0062*/ 	.short	0x0010
        /*0064*/ 	.byte	0x00, 0xf5, 0x21, 0x00


	//----- nvinfo : EIATTR_KPARAM_INFO
	.align		4
.L_1025:
        /*0068*/ 	.byte	0x04, 0x17
        /*006a*/ 	.short	(.L_1027 - .L_1026)
.L_1026:
        /*006c*/ 	.word	0x00000000
        /*0070*/ 	.short	0x0001
        /*0072*/ 	.short	0x0008
        /*0074*/ 	.byte	0x00, 0xf0, 0x11, 0x00


	//----- nvinfo : EIATTR_KPARAM_INFO
	.align		4
.L_1027:
        /*0078*/ 	.byte	0x04, 0x17
        /*007a*/ 	.short	(.L_1029 - .L_1028)
.L_1028:
        /*007c*/ 	.word	0x00000000
        /*0080*/ 	.short	0x0000
        /*0082*/ 	.short	0x0000
        /*0084*/ 	.byte	0x00, 0xf5, 0x21, 0x00


	//----- nvinfo : EIATTR_SPARSE_MMA_MASK
	.align		4
.L_1029:
        /*0088*/ 	.byte	0x03, 0x50
        /*008a*/ 	.short	0x0000


	//----- nvinfo : EIATTR_MAXREG_COUNT
	.align		4
        /*008c*/ 	.byte	0x03, 0x1b
        /*008e*/ 	.short	0x0080


	//----- nvinfo : EIATTR_MERCURY_ISA_VERSION
	.align		4
        /*0090*/ 	.byte	0x03, 0x5f
        /*0092*/ 	.short	0x0101


	//----- nvinfo : EIATTR_VRC_CTA_INIT_COUNT
	.align		4
        /*0094*/ 	.byte	0x02, 0x4a
	.zero		1
	.zero		1


	//----- nvinfo : EIATTR_EXIT_INSTR_OFFSETS
	.align		4
        /*0098*/ 	.byte	0x04, 0x1c
        /*009a*/ 	.short	(.L_1031 - .L_1030)


	//   ....[0]....
.L_1030:
        /*009c*/ 	.word	0x00000090


	//   ....[1]....
        /*00a0*/ 	.word	0x00000d90


	//   ....[2]....
        /*00a4*/ 	.word	0x000019f0


	//   ....[3]....
        /*00a8*/ 	.word	0x00002330


	//   ....[4]....
        /*00ac*/ 	.word	0x00002bb0


	//   ....[5]....
        /*00b0*/ 	.word	0x00002c80


	//   ....[6]....
        /*00b4*/ 	.word	0x00002cf0


	//   ....[7]....
        /*00b8*/ 	.word	0x000036f0


	//   ....[8]....
        /*00bc*/ 	.word	0x000037c0


	//   ....[9]....
        /*00c0*/ 	.word	0x00003830


	//----- nvinfo : EIATTR_MAX_THREADS
	.align		4
.L_1031:
        /*00c4*/ 	.byte	0x04, 0x05
        /*00c6*/ 	.short	(.L_1033 - .L_1032)
.L_1032:
        /*00c8*/ 	.word	0x00000200
        /*00cc*/ 	.word	0x00000001
        /*00d0*/ 	.word	0x00000001


	//----- nvinfo : EIATTR_CRS_STACK_SIZE
	.align		4
.L_1033:
        /*00d4*/ 	.byte	0x04, 0x1e
        /*00d6*/ 	.short	(.L_1035 - .L_1034)
.L_1034:
        /*00d8*/ 	.word	0x00000000


	//----- nvinfo : EIATTR_CBANK_PARAM_SIZE
	.align		4
.L_1035:
        /*00dc*/ 	.byte	0x03, 0x19
        /*00de*/ 	.short	0x0034


	//----- nvinfo : EIATTR_PARAM_CBANK
	.align		4
        /*00e0*/ 	.byte	0x04, 0x0a
        /*00e2*/ 	.short	(.L_1037 - .L_1036)
	.align		4
.L_1036:
        /*00e4*/ 	.word	index@(.nv.constant0._cupy_correlate_complex128)
        /*00e8*/ 	.short	0x0380
        /*00ea*/ 	.short	0x0034


	//----- nvinfo : EIATTR_SW_WAR
	.align		4
.L_1037:
        /*00ec*/ 	.byte	0x04, 0x36
        /*00ee*/ 	.short	(.L_1039 - .L_1038)
.L_1038:
        /*00f0*/ 	.word	0x00000008
.L_1039:


//--------------------- .nv.info._cupy_correlate_complex64 --------------------------
	.section	.nv.info._cupy_correlate_complex64,"",@"SHT_CUDA_INFO"
	.sectionflags	@""
	.align	4


	//----- nvinfo : EIATTR_CUDA_API_VERSION
	.align		4
        /*0000*/ 	.byte	0x04, 0x37
        /*0002*/ 	.short	(.L_1041 - .L_1040)
.L_1040:
        /*0004*/ 	.word	0x00000082


	//----- nvinfo : EIATTR_KPARAM_INFO
	.align		4
.L_1041:
        /*0008*/ 	.byte	0x04, 0x17
        /*000a*/ 	.short	(.L_1043 - .L_1042)
.L_1042:
        /*000c*/ 	.word	0x00000000
        /*0010*/ 	.short	0x0007
        /*0012*/ 	.short	0x0030
        /*0014*/ 	.byte	0x00, 0xf0, 0x11, 0x00


	//----- nvinfo : EIATTR_KPARAM_INFO
	.align		4
.L_1043:
        /*0018*/ 	.byte	0x04, 0x17
        /*001a*/ 	.short	(.L_1045 - .L_1044)
.L_1044:
        /*001c*/ 	.word	0x00000000
        /*0020*/ 	.short	0x0006
        /*0022*/ 	.short	0x0028
        /*0024*/ 	.byte	0x00, 0xf5, 0x21, 0x00


	//----- nvinfo : EIATTR_KPARAM_INFO
	.align		4
.L_1045:
        /*0028*/ 	.byte	0x04, 0x17
        /*002a*/ 	.short	(.L_1047 - .L_1046)
.L_1046:
        /*002c*/ 	.word	0x00000000
        /*0030*/ 	.short	0x0005
        /*0032*/ 	.short	0x0020
        /*0034*/ 	.byte	0x00, 0xf0, 0x05, 0x00


	//----- nvinfo : EIATTR_KPARAM_INFO
	.align		4
.L_1047:
        /*0038*/ 	.byte	0x04, 0x17
        /*003a*/ 	.short	(.L_1049 - .L_1048)
.L_1048:
        /*003c*/ 	.word	0x00000000
        /*0040*/ 	.short	0x0004
        /*0042*/ 	.short	0x001c
        /*0044*/ 	.byte	0x00, 0xf0, 0x11, 0x00


	//----- nvinfo : EIATTR_KPARAM_INFO
	.align		4
.L_1049:
        /*0048*/ 	.byte	0x04, 0x17
        /*004a*/ 	.short	(.L_1051 - .L_1050)
.L_1050:
        /*004c*/ 	.word	0x00000000
        /*0050*/ 	.short	0x0003
        /*0052*/ 	.short	0x0018
        /*0054*/ 	.byte	0x00, 0xf0, 0x11, 0x00


	//----- nvinfo : EIATTR_KPARAM_INFO
	.align		4
.L_1051:
        /*0058*/ 	.byte	0x04, 0x17
        /*005a*/ 	.short	(.L_1053 - .L_1052)
.L_1052:
        /*005c*/ 	.word	0x00000000
        /*0060*/ 	.short	0x0002
        /*0062*/ 	.short	0x0010
        /*0064*/ 	.byte	0x00, 0xf5, 0x21, 0x00


	//----- nvinfo : EIATTR_KPARAM_INFO
	.align		4
.L_1053:
        /*0068*/ 	.byte	0x04, 0x17
        /*006a*/ 	.short	(.L_1055 - .L_1054)
.L_1054:
        /*006c*/ 	.word	0x00000000
        /*0070*/ 	.short	0x0001
        /*0072*/ 	.short	0x0008
        /*0074*/ 	.byte	0x00, 0xf0, 0x11, 0x00


	//----- nvinfo : EIATTR_KPARAM_INFO
	.align		4
.L_1055:
        /*0078*/ 	.byte	0x04, 0x17
        /*007a*/ 	.short	(.L_1057 - .L_1056)
.L_1056:
        /*007c*/ 	.word	0x00000000
        /*0080*/ 	.short	0x0000
        /*0082*/ 	.short	0x0000
        /*0084*/ 	.byte	0x00, 0xf5, 0x21, 0x00


	//----- nvinfo : EIATTR_SPARSE_MMA_MASK
	.align		4
.L_1057:
        /*0088*/ 	.byte	0x03, 0x50
        /*008a*/ 	.short	0x0000


	//----- nvinfo : EIATTR_MAXREG_COUNT
	.align		4
        /*008c*/ 	.byte	0x03, 0x1b
        /*008e*/ 	.short	0x0080


	//----- nvinfo : EIATTR_MERCURY_ISA_VERSION
	.align		4
        /*0090*/ 	.byte	0x03, 0x5f
        /*0092*/ 	.short	0x0101


	//----- nvinfo : EIATTR_VRC_CTA_INIT_COUNT
	.align		4
        /*0094*/ 	.byte	0x02, 0x4a
	.zero		1
	.zero		1


	//----- nvinfo : EIATTR_EXIT_INSTR_OFFSETS
	.align		4
        /*0098*/ 	.byte	0x04, 0x1c
        /*009a*/ 	.short	(.L_1059 - .L_1058)


	//   ....[0]....
.L_1058:
        /*009c*/ 	.word	0x00000090


	//   ....[1]....
        /*00a0*/ 	.word	0x00000d60


	//   ....[2]....
        /*00a4*/ 	.word	0x00001990


	//   ....[3]....
        /*00a8*/ 	.word	0x000022d0


	//   ....[4]....
        /*00ac*/ 	.word	0x00002b40


	//   ....[5]....
        /*00b0*/ 	.word	0x00002c10


	//   ....[6]....
        /*00b4*/ 	.word	0x00002c80


	//   ....[7]....
        /*00b8*/ 	.word	0x00003670


	//   ....[8]....
        /*00bc*/ 	.word	0x00003740


	//   ....[9]....
        /*00c0*/ 	.word	0x000037b0


	//----- nvinfo : EIATTR_MAX_THREADS
	.align		4
.L_1059:
        /*00c4*/ 	.byte	0x04, 0x05
        /*00c6*/ 	.short	(.L_1061 - .L_1060)
.L_1060:
        /*00c8*/ 	.word	0x00000200
        /*00cc*/ 	.word	0x00000001
        /*00d0*/ 	.word	0x00000001


	//----- nvinfo : EIATTR_CRS_STACK_SIZE
	.align		4
.L_1061:
        /*00d4*/ 	.byte	0x04, 0x1e
        /*00d6*/ 	.short	(.L_1063 - .L_1062)
.L_1062:
        /*00d8*/ 	.word	0x00000000


	//----- nvinfo : EIATTR_CBANK_PARAM_SIZE
	.align		4
.L_1063:
        /*00dc*/ 	.byte	0x03, 0x19
        /*00de*/ 	.short	0x0034


	//----- nvinfo : EIATTR_PARAM_CBANK
	.align		4
        /*00e0*/ 	.byte	0x04, 0x0a
        /*00e2*/ 	.short	(.L_1065 - .L_1064)
	.align		4
.L_1064:
        /*00e4*/ 	.word	index@(.nv.constant0._cupy_correlate_complex64)
        /*00e8*/ 	.short	0x0380
        /*00ea*/ 	.short	0x0034


	//----- nvinfo : EIATTR_SW_WAR
	.align		4
.L_1065:
        /*00ec*/ 	.byte	0x04, 0x36
        /*00ee*/ 	.short	(.L_1067 - .L_1066)
.L_1066:
        /*00f0*/ 	.word	0x00000008
.L_1067:


//--------------------- .nv.info._cupy_correlate_float64 --------------------------
	.section	.nv.info._cupy_correlate_float64,"",@"SHT_CUDA_INFO"
	.sectionflags	@""
	.align	4


	//----- nvinfo : EIATTR_CUDA_API_VERSION
	.align		4
        /*0000*/ 	.byte	0x04, 0x37
        /*0002*/ 	.short	(.L_1069 - .L_1068)
.L_1068:
        /*0004*/ 	.word	0x00000082


	//----- nvinfo : EIATTR_KPARAM_INFO
	.align		4
.L_1069:
        /*0008*/ 	.byte	0x04, 0x17
        /*000a*/ 	.short	(.L_1071 - .L_1070)
.L_1070:
        /*000c*/ 	.word	0x00000000
        /*0010*/ 	.short	0x0007
        /*0012*/ 	.short	0x0030
        /*0014*/ 	.byte	0x00, 0xf0, 0x11, 0x00


	//----- nvinfo : EIATTR_KPARAM_INFO
	.align		4
.L_1071:
        /*0018*/ 	.byte	0x04, 0x17
        /*001a*/ 	.short	(.L_1073 - .L_1072)
.L_1072:
        /*001c*/ 	.word	0x00000000
        /*0020*/ 	.short	0x0006
        /*0022*/ 	.short	0x0028
        /*0024*/ 	.byte	0x00, 0xf5, 0x21, 0x00


	//----- nvinfo : EIATTR_KPARAM_INFO
	.align		4
.L_1073:
        /*0028*/ 	.byte	0x04, 0x17
        /*002a*/ 	.short	(.L_1075 - .L_1074)
.L_1074:
        /*002c*/ 	.word	0x00000000
        /*0030*/ 	.short	0x0005
        /*0032*/ 	.short	0x0020
        /*0034*/ 	.byte	0x00, 0xf0, 0x05, 0x00


	//----- nvinfo : EIATTR_KPARAM_INFO
	.align		4
.L_1075:
        /*0038*/ 	.byte	0x04, 0x17
        /*003a*/ 	.short	(.L_1077 - .L_1076)
.L_1076:
        /*003c*/ 	.word	0x00000000
        /*0040*/ 	.short	0x0004
        /*0042*/ 	.short	0x001c
        /*0044*/ 	.byte	0x00, 0xf0, 0x11, 0x00


	//----- nvinfo : EIATTR_KPARAM_INFO
	.align		4
.L_1077:
        /*0048*/ 	.byte	0x04, 0x17
        /*004a*/ 	.short	(.L_1079 - .L_1078)
.L_1078:
        /*004c*/ 	.word	0x00000000
        /*0050*/ 	.short	0x0003
        /*0052*/ 	.short	0x0018
        /*0054*/ 	.byte	0x00, 0xf0, 0x11, 0x00


	//----- nvinfo : EIATTR_KPARAM_INFO
	.align		4
.L_1079:
        /*0058*/ 	.byte	0x04, 0x17
        /*005a*/ 	.short	(.L_1081 - .L_1080)
.L_1080:
        /*005c*/ 	.word	0x00000000
        /*0060*/ 	.short	0x0002
        /*0062*/ 	.short	0x0010
        /*0064*/ 	.byte	0x00, 0xf5, 0x21, 0x00


	//----- nvinfo : EIATTR_KPARAM_INFO
	.align		4
.L_1081:
        /*0068*/ 	.byte	0x04, 0x17
        /*006a*/ 	.short	(.L_1083 - .L_1082)
.L_1082:
        /*006c*/ 	.word	0x00000000
        /*0070*/ 	.short	0x0001
        /*0072*/ 	.short	0x0008
        /*0074*/ 	.byte	0x00, 0xf0, 0x11, 0x00


	//----- nvinfo : EIATTR_KPARAM_INFO
	.align		4
.L_1083:
        /*0078*/ 	.byte	0x04, 0x17
        /*007a*/ 	.short	(.L_1085 - .L_1084)
.L_1084:
        /*007c*/ 	.word	0x00000000
        /*0080*/ 	.short	0x0000
        /*0082*/ 	.short	0x0000
        /*0084*/ 	.byte	0x00, 0xf5, 0x21, 0x00


	//----- nvinfo : EIATTR_SPARSE_MMA_MASK
	.align		4
.L_1085:
        /*0088*/ 	.byte	0x03, 0x50
        /*008a*/ 	.short	0x0000


	//----- nvinfo : EIATTR_MAXREG_COUNT
	.align		4
        /*008c*/ 	.byte	0x03, 0x1b
        /*008e*/ 	.short	0x0080


	//----- nvinfo : EIATTR_MERCURY_ISA_VERSION
	.align		4
        /*0090*/ 	.byte	0x03, 0x5f
        /*0092*/ 	.short	0x0101


	//----- nvinfo : EIATTR_VRC_CTA_INIT_COUNT
	.align		4
        /*0094*/ 	.byte	0x02, 0x4a
	.zero		1
	.zero		1


	//----- nvinfo : EIATTR_EXIT_INSTR_OFFSETS
	.align		4
        /*0098*/ 	.byte	0x04, 0x1c
        /*009a*/ 	.short	(.L_1087 - .L_1086)


	//   ....[0]....
.L_1086:
        /*009c*/ 	.word	0x00000090


	//   ....[1]....
        /*00a0*/ 	.word	0x00000c50


	//   ....[2]....
        /*00a4*/ 	.word	0x00001770


	//   ....[3]....
        /*00a8*/ 	.word	0x000022b0


	//   ....[4]....
        /*00ac*/ 	.word	0x00002d90


	//   ....[5]....
        /*00b0*/ 	.word	0x00002e60


	//   ....[6]....
        /*00b4*/ 	.word	0x00002ed0


	//   ....[7]....
        /*00b8*/ 	.word	0x00003a20


	//   ....[8]....
        /*00bc*/ 	.word	0x00004550


	//   ....[9]....
        /*00c0*/ 	.word	0x00004620


	//   ....[10]....
        /*00c4*/ 	.word	0x00004690


	//----- nvinfo : EIATTR_MAX_THREADS
	.align		4
.L_1087:
        /*00c8*/ 	.byte	0x04, 0x05
        /*00ca*/ 	.short	(.L_1089 - .L_1088)
.L_1088:
        /*00cc*/ 	.word	0x00000200
        /*00d0*/ 	.word	0x00000001
        /*00d4*/ 	.word	0x00000001


	//----- nvinfo : EIATTR_CRS_STACK_SIZE
	.align		4
.L_1089:
        /*00d8*/ 	.byte	0x04, 0x1e
        /*00da*/ 	.short	(.L_1091 - .L_1090)
.L_1090:
        /*00dc*/ 	.word	0x00000000


	//----- nvinfo : EIATTR_CBANK_PARAM_SIZE
	.align		4
.L_1091:
        /*00e0*/ 	.byte	0x03, 0x19
        /*00e2*/ 	.short	0x0034


	//----- nvinfo : EIATTR_PARAM_CBANK
	.align		4
        /*00e4*/ 	.byte	0x04, 0x0a
        /*00e6*/ 	.short	(.L_1093 - .L_1092)
	.align		4
.L_1092:
        /*00e8*/ 	.word	index@(.nv.constant0._cupy_correlate_float64)
        /*00ec*/ 	.short	0x0380
        /*00ee*/ 	.short	0x0034


	//----- nvinfo : EIATTR_SW_WAR
	.align		4
.L_1093:
        /*00f0*/ 	.byte	0x04, 0x36
        /*00f2*/ 	.short	(.L_1095 - .L_1094)
.L_1094:
        /*00f4*/ 	.word	0x00000008
.L_1095:


//--------------------- .nv.info._cupy_correlate_float32 --------------------------
	.section	.nv.info._cupy_correlate_float32,"",@"SHT_CUDA_INFO"
	.sectionflags	@""
	.align	4


	//----- nvinfo : EIATTR_CUDA_API_VERSION
	.align		4
        /*0000*/ 	.byte	0x04, 0x37
        /*0002*/ 	.short	(.L_1097 - .L_1096)
.L_1096:
        /*0004*/ 	.word	0x00000082


	//----- nvinfo : EIATTR_KPARAM_INFO
	.align		4
.L_1097:
        /*0008*/ 	.byte	0x04, 0x17
        /*000a*/ 	.short	(.L_1099 - .L_1098)
.L_1098:
        /*000c*/ 	.word	0x00000000
        /*0010*/ 	.short	0x0007
        /*0012*/ 	.short	0x0030
        /*0014*/ 	.byte	0x00, 0xf0, 0x11, 0x00


	//----- nvinfo : EIATTR_KPARAM_INFO
	.align		4
.L_1099:
        /*0018*/ 	.byte	0x04, 0x17
        /*001a*/ 	.short	(.L_1101 - .L_1100)
.L_1100:
        /*001c*/ 	.word	0x00000000
        /*0020*/ 	.short	0x0006
        /*0022*/ 	.short	0x0028
        /*0024*/ 	.byte	0x00, 0xf5, 0x21, 0x00


	//----- nvinfo : EIATTR_KPARAM_INFO
	.align		4
.L_1101:
        /*0028*/ 	.byte	0x04, 0x17
        /*002a*/ 	.short	(.L_1103 - .L_1102)
.L_1102:
        /*002c*/ 	.word	0x00000000
        /*0030*/ 	.short	0x0005
        /*0032*/ 	.short	0x0020
        /*0034*/ 	.byte	0x00, 0xf0, 0x05, 0x00


	//----- nvinfo : EIATTR_KPARAM_INFO
	.align		4
.L_1103:
        /*0038*/ 	.byte	0x04, 0x17
        /*003a*/ 	.short	(.L_1105 - .L_1104)
.L_1104:
        /*003c*/ 	.word	0x00000000
        /*0040*/ 	.short	0x0004
        /*0042*/ 	.short	0x001c
        /*0044*/ 	.byte	0x00, 0xf0, 0x11, 0x00


	//----- nvinfo : EIATTR_KPARAM_INFO
	.align		4
.L_1105:
        /*0048*/ 	.byte	0x04, 0x17
        /*004a*/ 	.short	(.L_1107 - .L_1106)
.L_1106:
        /*004c*/ 	.word	0x00000000
        /*0050*/ 	.short	0x0003
        /*0052*/ 	.short	0x0018
        /*0054*/ 	.byte	0x00, 0xf0, 0x11, 0x00


	//----- nvinfo : EIATTR_KPARAM_INFO
	.align		4
.L_1107:
        /*0058*/ 	.byte	0x04, 0x17
        /*005a*/ 	.short	(.L_1109 - .L_1108)
.L_1108:
        /*005c*/ 	.word	0x00000000
        /*0060*/ 	.short	0x0002
        /*0062*/ 	.short	0x0010
        /*0064*/ 	.byte	0x00, 0xf5, 0x21, 0x00


	//----- nvinfo : EIATTR_KPARAM_INFO
	.align		4
.L_1109:
        /*0068*/ 	.byte	0x04, 0x17
        /*006a*/ 	.short	(.L_1111 - .L_1110)
.L_1110:
        /*006c*/ 	.word	0x00000000
        /*0070*/ 	.short	0x0001
        /*0072*/ 	.short	0x0008
        /*0074*/ 	.byte	0x00, 0xf0, 0x11, 0x00


	//----- nvinfo : EIATTR_KPARAM_INFO
	.align		4
.L_1111:
        /*0078*/ 	.byte	0x04, 0x17
        /*007a*/ 	.short	(.L_1113 - .L_1112)
.L_1112:
        /*007c*/ 	.word	0x00000000
        /*0080*/ 	.short	0x0000
        /*0082*/ 	.short	0x0000
        /*0084*/ 	.byte	0x00, 0xf5, 0x21, 0x00


	//----- nvinfo : EIATTR_SPARSE_MMA_MASK
	.align		4
.L_1113:
        /*0088*/ 	.byte	0x03, 0x50
        /*008a*/ 	.short	0x0000


	//----- nvinfo : EIATTR_MAXREG_COUNT
	.align		4
        /*008c*/ 	.byte	0x03, 0x1b
        /*008e*/ 	.short	0x0080


	//----- nvinfo : EIATTR_MERCURY_ISA_VERSION
	.align		4
        /*0090*/ 	.byte	0x03, 0x5f
        /*0092*/ 	.short	0x0101


	//----- nvinfo : EIATTR_VRC_CTA_INIT_COUNT
	.align		4
        /*0094*/ 	.byte	0x02, 0x4a
	.zero		1
	.zero		1


	//----- nvinfo : EIATTR_EXIT_INSTR_OFFSETS
	.align		4
        /*0098*/ 	.byte	0x04, 0x1c
        /*009a*/ 	.short	(.L_1115 - .L_1114)


	//   ....[0]....
.L_1114:
        /*009c*/ 	.word	0x00000090


	//   ....[1]....
        /*00a0*/ 	.word	0x00000c50


	//   ....[2]....
        /*00a4*/ 	.word	0x00001770


	//   ....[3]....
        /*00a8*/ 	.word	0x000022b0


	//   ....[4]....
        /*00ac*/ 	.word	0x00002d90


	//   ....[5]....
        /*00b0*/ 	.word	0x00002e60


	//   ....[6]....
        /*00b4*/ 	.word	0x00002ed0


	//   ....[7]....
        /*00b8*/ 	.word	0x00003a20


	//   ....[8]....
        /*00bc*/ 	.word	0x00004550


	//   ....[9]....
        /*00c0*/ 	.word	0x00004620


	//   ....[10]....
        /*00c4*/ 	.word	0x00004690


	//----- nvinfo : EIATTR_MAX_THREADS
	.align		4
.L_1115:
        /*00c8*/ 	.byte	0x04, 0x05
        /*00ca*/ 	.short	(.L_1117 - .L_1116)
.L_1116:
        /*00cc*/ 	.word	0x00000200
        /*00d0*/ 	.word	0x00000001
        /*00d4*/ 	.word	0x00000001


	//----- nvinfo : EIATTR_CRS_STACK_SIZE
	.align		4
.L_1117:
        /*00d8*/ 	.byte	0x04, 0x1e
        /*00da*/ 	.short	(.L_1119 - .L_1118)
.L_1118:
        /*00dc*/ 	.word	0x00000000


	//----- nvinfo : EIATTR_CBANK_PARAM_SIZE
	.align		4
.L_1119:
        /*00e0*/ 	.byte	0x03, 0x19
        /*00e2*/ 	.short	0x0034


	//----- nvinfo : EIATTR_PARAM_CBANK
	.align		4
        /*00e4*/ 	.byte	0x04, 0x0a
        /*00e6*/ 	.short	(.L_1121 - .L_1120)
	.align		4
.L_1120:
        /*00e8*/ 	.word	index@(.nv.constant0._cupy_correlate_float32)
        /*00ec*/ 	.short	0x0380
        /*00ee*/ 	.short	0x0034


	//----- nvinfo : EIATTR_SW_WAR
	.align		4
.L_1121:
        /*00f0*/ 	.byte	0x04, 0x36
        /*00f2*/ 	.short	(.L_1123 - .L_1122)
.L_1122:
        /*00f4*/ 	.word	0x00000008
.L_1123:


//--------------------- .nv.info._cupy_correlate_int64 --------------------------
	.section	.nv.info._cupy_correlate_int64,"",@"SHT_CUDA_INFO"
	.sectionflags	@""
	.align	4


	//----- nvinfo : EIATTR_CUDA_API_VERSION
	.align		4
        /*0000*/ 	.byte	0x04, 0x37
        /*0002*/ 	.short	(.L_1125 - .L_1124)
.L_1124:
        /*0004*/ 	.word	0x00000082


	//----- nvinfo : EIATTR_KPARAM_INFO
	.align		4
.L_1125:
        /*0008*/ 	.byte	0x04, 0x17
        /*000a*/ 	.short	(.L_1127 - .L_1126)
.L_1126:
        /*000c*/ 	.word	0x00000000
        /*0010*/ 	.short	0x0007
        /*0012*/ 	.short	0x0030
        /*0014*/ 	.byte	0x00, 0xf0, 0x11, 0x00


	//----- nvinfo : EIATTR_KPARAM_INFO
	.align		4
.L_1127:
        /*0018*/ 	.byte	0x04, 0x17
        /*001a*/ 	.short	(.L_1129 - .L_1128)
.L_1128:
        /*001c*/ 	.word	0x00000000
        /*0020*/ 	.short	0x0006
        /*0022*/ 	.short	0x0028
        /*0024*/ 	.byte	0x00, 0xf5, 0x21, 0x00


	//----- nvinfo : EIATTR_KPARAM_INFO
	.align		4
.L_1129:
        /*0028*/ 	.byte	0x04, 0x17
        /*002a*/ 	.short	(.L_1131 - .L_1130)
.L_1130:
        /*002c*/ 	.word	0x00000000
        /*0030*/ 	.short	0x0005
        /*0032*/ 	.short	0x0020
        /*0034*/ 	.byte	0x00, 0xf0, 0x05, 0x00


	//----- nvinfo : EIATTR_KPARAM_INFO
	.align		4
.L_1131:
        /*0038*/ 	.byte	0x04, 0x17
        /*003a*/ 	.short	(.L_1133 - .L_1132)
.L_1132:
        /*003c*/ 	.word	0x00000000
        /*0040*/ 	.short	0x0004
        /*0042*/ 	.short	0x001c
        /*0044*/ 	.byte	0x00, 0xf0, 0x11, 0x00


	//----- nvinfo : EIATTR_KPARAM_INFO
	.align		4
.L_1133:
        /*0048*/ 	.byte	0x04, 0x17
        /*004a*/ 	.short	(.L_1135 - .L_1134)
.L_1134:
        /*004c*/ 	.word	0x00000000
        /*0050*/ 	.short	0x0003
        /*0052*/ 	.short	0x0018
        /*0054*/ 	.byte	0x00, 0xf0, 0x11, 0x00


	//----- nvinfo : EIATTR_KPARAM_INFO
	.align		4
.L_1135:
        /*0058*/ 	.byte	0x04, 0x17
        /*005a*/ 	.short	(.L_1137 - .L_1136)
.L_1136:
        /*005c*/ 	.word	0x00000000
        /*0060*/ 	.short	0x0002
        /*0062*/ 	.short	0x0010
        /*0064*/ 	.byte	0x00, 0xf5, 0x21, 0x00


	//----- nvinfo : EIATTR_KPARAM_INFO
	.align		4
.L_1137:
        /*0068*/ 	.byte	0x04, 0x17
        /*006a*/ 	.short	(.L_1139 - .L_1138)
.L_1138:
        /*006c*/ 	.word	0x00000000
        /*0070*/ 	.short	0x0001
        /*0072*/ 	.short	0x0008
        /*0074*/ 	.byte	0x00, 0xf0, 0x11, 0x00


	//----- nvinfo : EIATTR_KPARAM_INFO
	.align		4
.L_1139:
        /*0078*/ 	.byte	0x04, 0x17
        /*007a*/ 	.short	(.L_1141 - .L_1140)
.L_1140:
        /*007c*/ 	.word	0x00000000
        /*0080*/ 	.short	0x0000
        /*0082*/ 	.short	0x0000
        /*0084*/ 	.byte	0x00, 0xf5, 0x21, 0x00


	//----- nvinfo : EIATTR_SPARSE_MMA_MASK
	.align		4
.L_1141:
        /*0088*/ 	.byte	0x03, 0x50
        /*008a*/ 	.short	0x0000


	//----- nvinfo : EIATTR_MAXREG_COUNT
	.align		4
        /*008c*/ 	.byte	0x03, 0x1b
        /*008e*/ 	.short	0x0080


	//----- nvinfo : EIATTR_MERCURY_ISA_VERSION
	.align		4
        /*0090*/ 	.byte	0x03, 0x5f
        /*0092*/ 	.short	0x0101


	//----- nvinfo : EIATTR_VRC_CTA_INIT_COUNT
	.align		4
        /*0094*/ 	.byte	0x02, 0x4a
	.zero		1
	.zero		1


	//----- nvinfo : EIATTR_EXIT_INSTR_OFFSETS
	.align		4
        /*0098*/ 	.byte	0x04, 0x1c
        /*009a*/ 	.short	(.L_1143 - .L_1142)


	//   ....[0]....
.L_1142:
        /*009c*/ 	.word	0x00000090


	//   ....[1]....
        /*00a0*/ 	.word	0x00000b80


	//   ....[2]....
        /*00a4*/ 	.word	0x000015d0


	//   ....[3]....
        /*00a8*/ 	.word	0x000024c0


	//   ....[4]....
        /*00ac*/ 	.word	0x00003350


	//   ....[5]....
        /*00b0*/ 	.word	0x00003420


	//   ....[6]....
        /*00b4*/ 	.word	0x00003490


	//   ....[7]....
        /*00b8*/ 	.word	0x000045a0


	//   ....[8]....
        /*00bc*/ 	.word	0x00005690


	//   ....[9]....
        /*00c0*/ 	.word	0x00005760


	//   ....[10]....
        /*00c4*/ 	.word	0x000057d0


	//----- nvinfo : EIATTR_MAX_THREADS
	.align		4
.L_1143:
        /*00c8*/ 	.byte	0x04, 0x05
        /*00ca*/ 	.short	(.L_1145 - .L_1144)
.L_1144:
        /*00cc*/ 	.word	0x00000200
        /*00d0*/ 	.word	0x00000001
        /*00d4*/ 	.word	0x00000001


	//----- nvinfo : EIATTR_CRS_STACK_SIZE
	.align		4
.L_1145:
        /*00d8*/ 	.byte	0x04, 0x1e
        /*00da*/ 	.short	(.L_1147 - .L_1146)
.L_1146:
        /*00dc*/ 	.word	0x00000000


	//----- nvinfo : EIATTR_CBANK_PARAM_SIZE
	.align		4
.L_1147:
        /*00e0*/ 	.byte	0x03, 0x19
        /*00e2*/ 	.short	0x0034


	//----- nvinfo : EIATTR_PARAM_CBANK
	.align		4
        /*00e4*/ 	.byte	0x04, 0x0a
        /*00e6*/ 	.short	(.L_1149 - .L_1148)
	.align		4
.L_1148:
        /*00e8*/ 	.word	index@(.nv.constant0._cupy_correlate_int64)
        /*00ec*/ 	.short	0x0380
        /*00ee*/ 	.short	0x0034


	//----- nvinfo : EIATTR_SW_WAR
	.align		4
.L_1149:
        /*00f0*/ 	.byte	0x04, 0x36
        /*00f2*/ 	.short	(.L_1151 - .L_1150)
.L_1150:
        /*00f4*/ 	.word	0x00000008
.L_1151:


//--------------------- .nv.info._cupy_correlate_int32 --------------------------
	.section	.nv.info._cupy_correlate_int32,"",@"SHT_CUDA_INFO"
	.sectionflags	@""
	.align	4


	//----- nvinfo : EIATTR_CUDA_API_VERSION
	.align		4
        /*0000*/ 	.byte	0x04, 0x37
        /*0002*/ 	.short	(.L_1153 - .L_1152)
.L_1152:
        /*0004*/ 	.word	0x00000082


	//----- nvinfo : EIATTR_KPARAM_INFO
	.align		4
.L_1153:
        /*0008*/ 	.byte	0x04, 0x17
        /*000a*/ 	.short	(.L_1155 - .L_1154)
.L_1154:
        /*000c*/ 	.word	0x00000000
        /*0010*/ 	.short	0x0007
        /*0012*/ 	.short	0x0030
        /*0014*/ 	.byte	0x00, 0xf0, 0x11, 0x00


	//----- nvinfo : EIATTR_KPARAM_INFO
	.align		4
.L_1155:
        /*0018*/ 	.byte	0x04, 0x17
        /*001a*/ 	.short	(.L_1157 - .L_1156)
.L_1156:
        /*001c*/ 	.word	0x00000000
        /*0020*/ 	.short	0x0006
        /*0022*/ 	.short	0x0028
        /*0024*/ 	.byte	0x00, 0xf5, 0x21, 0x00


	//----- nvinfo : EIATTR_KPARAM_INFO
	.align		4
.L_1157:
        /*0028*/ 	.byte	0x04, 0x17
        /*002a*/ 	.short	(.L_1159 - .L_1158)
.L_1158:
        /*002c*/ 	.word	0x00000000
        /*0030*/ 	.short	0x0005
        /*0032*/ 	.short	0x0020
        /*0034*/ 	.byte	0x00, 0xf0, 0x05, 0x00


	//----- nvinfo : EIATTR_KPARAM_INFO
	.align		4
.L_1159:
        /*0038*/ 	.byte	0x04, 0x17
        /*003a*/ 	.short	(.L_1161 - .L_1160)
.L_1160:
        /*003c*/ 	.word	0x00000000
        /*0040*/ 	.short	0x0004
        /*0042*/ 	.short	0x001c
        /*0044*/ 	.byte	0x00, 0xf0, 0x11, 0x00


	//----- nvinfo : EIATTR_KPARAM_INFO
	.align		4
.L_1161:
        /*0048*/ 	.byte	0x04, 0x17
        /*004a*/ 	.short	(.L_1163 - .L_1162)
.L_1162:
        /*004c*/ 	.word	0x00000000
        /*0050*/ 	.short	0x0003
        /*0052*/ 	.short	0x0018
        /*0054*/ 	.byte	0x00, 0xf0, 0x11, 0x00


	//----- nvinfo : EIATTR_KPARAM_INFO
	.align		4
.L_1163:
        /*0058*/ 	.byte	0x04, 0x17
        /*005a*/ 	.short	(.L_1165 - .L_1164)
.L_1164:
        /*005c*/ 	.word	0x00000000
        /*0060*/ 	.short	0x0002
        /*0062*/ 	.short	0x0010
        /*0064*/ 	.byte	0x00, 0xf5, 0x21, 0x00


	//----- nvinfo : EIATTR_KPARAM_INFO
	.align		4
.L_1165:
        /*0068*/ 	.byte	0x04, 0x17
        /*006a*/ 	.short	(.L_1167 - .L_1166)
.L_1166:
        /*006c*/ 	.word	0x00000000
        /*0070*/ 	.short	0x0001
        /*0072*/ 	.short	0x0008
        /*0074*/ 	.byte	0x00, 0xf0, 0x11, 0x00


	//----- nvinfo : EIATTR_KPARAM_INFO
	.align		4
.L_1167:
        /*0078*/ 	.byte	0x04, 0x17
        /*007a*/ 	.short	(.L_1169 - .L_1168)
.L_1168:
        /*007c*/ 	.word	0x00000000
        /*0080*/ 	.short	0x0000
        /*0082*/ 	.short	0x0000
        /*0084*/ 	.byte	0x00, 0xf5, 0x21, 0x00


	//----- nvinfo : EIATTR_SPARSE_MMA_MASK
	.align		4
.L_1169:
        /*0088*/ 	.byte	0x03, 0x50
        /*008a*/ 	.short	0x0000


	//----- nvinfo : EIATTR_MAXREG_COUNT
	.align		4
        /*008c*/ 	.byte	0x03, 0x1b
        /*008e*/ 	.short	0x0080


	//----- nvinfo : EIATTR_MERCURY_ISA_VERSION
	.align		4
        /*0090*/ 	.byte	0x03, 0x5f
        /*0092*/ 	.short	0x0101


	//----- nvinfo : EIATTR_VRC_CTA_INIT_COUNT
	.align		4
        /*0094*/ 	.byte	0x02, 0x4a
	.zero		1
	.zero		1


	//----- nvinfo : EIATTR_EXIT_INSTR_OFFSETS
	.align		4
        /*0098*/ 	.byte	0x04, 0x1c
        /*009a*/ 	.short	(.L_1171 - .L_1170)


	//   ....[0]....
.L_1170:
        /*009c*/ 	.word	0x00000090


	//   ....[1]....
        /*00a0*/ 	.word	0x00000c50


	//   ....[2]....
        /*00a4*/ 	.word	0x00001770


	//   ....[3]....
        /*00a8*/ 	.word	0x000022b0


	//   ....[4]....
        /*00ac*/ 	.word	0x00002d90


	//   ....[5]....
        /*00b0*/ 	.word	0x00002e60


	//   ....[6]....
        /*00b4*/ 	.word	0x00002ed0


	//   ....[7]....
        /*00b8*/ 	.word	0x00003a20


	//   ....[8]....
        /*00bc*/ 	.word	0x00004550


	//   ....[9]....
        /*00c0*/ 	.word	0x00004620


	//   ....[10]....
        /*00c4*/ 	.word	0x00004690


	//----- nvinfo : EIATTR_MAX_THREADS
	.align		4
.L_1171:
        /*00c8*/ 	.byte	0x04, 0x05
        /*00ca*/ 	.short	(.L_1173 - .L_1172)
.L_1172:
        /*00cc*/ 	.word	0x00000200
        /*00d0*/ 	.word	0x00000001
        /*00d4*/ 	.word	0x00000001


	//----- nvinfo : EIATTR_CRS_STACK_SIZE
	.align		4
.L_1173:
        /*00d8*/ 	.byte	0x04, 0x1e
        /*00da*/ 	.short	(.L_1175 - .L_1174)
.L_1174:
        /*00dc*/ 	.word	0x00000000


	//----- nvinfo : EIATTR_CBANK_PARAM_SIZE
	.align		4
.L_1175:
        /*00e0*/ 	.byte	0x03, 0x19
        /*00e2*/ 	.short	0x0034


	//----- nvinfo : EIATTR_PARAM_CBANK
	.align		4
        /*00e4*/ 	.byte	0x04, 0x0a
        /*00e6*/ 	.short	(.L_1177 - .L_1176)
	.align		4
.L_1176:
        /*00e8*/ 	.word	index@(.nv.constant0._cupy_correlate_int32)
        /*00ec*/ 	.short	0x0380
        /*00ee*/ 	.short	0x0034


	//----- nvinfo : EIATTR_SW_WAR
	.align		4
.L_1177:
        /*00f0*/ 	.byte	0x04, 0x36
        /*00f2*/ 	.short	(.L_1179 - .L_1178)
.L_1178:
        /*00f4*/ 	.word	0x00000008
.L_1179:


//--------------------- .nv.info._cupy_convolve_complex128 --------------------------
	.section	.nv.info._cupy_convolve_complex128,"",@"SHT_CUDA_INFO"
	.sectionflags	@""
	.align	4


	//----- nvinfo : EIATTR_CUDA_API_VERSION
	.align		4
        /*0000*/ 	.byte	0x04, 0x37
        /*0002*/ 	.short	(.L_1181 - .L_1180)
.L_1180:
        /*0004*/ 	.word	0x00000082


	//----- nvinfo : EIATTR_KPARAM_INFO
	.align		4
.L_1181:
        /*0008*/ 	.byte	0x04, 0x17
        /*000a*/ 	.short	(.L_1183 - .L_1182)
.L_1182:
        /*000c*/ 	.word	0x00000000
        /*0010*/ 	.short	0x0007
        /*0012*/ 	.short	0x0030
        /*0014*/ 	.byte	0x00, 0xf0, 0x11, 0x00


	//----- nvinfo : EIATTR_KPARAM_INFO
	.align		4
.L_1183:
        /*0018*/ 	.byte	0x04, 0x17
        /*001a*/ 	.short	(.L_1185 - .L_1184)
.L_1184:
        /*001c*/ 	.word	0x00000000
        /*0020*/ 	.short	0x0006
        /*0022*/ 	.short	0x0028
        /*0024*/ 	.byte	0x00, 0xf5, 0x21, 0x00


	//----- nvinfo : EIATTR_KPARAM_INFO
	.align		4
.L_1185:
        /*0028*/ 	.byte	0x04, 0x17
        /*002a*/ 	.short	(.L_1187 - .L_1186)
.L_1186:
        /*002c*/ 	.word	0x00000000
        /*0030*/ 	.short	0x0005
        /*0032*/ 	.short	0x0020
        /*0034*/ 	.byte	0x00, 0xf0, 0x05, 0x00


	//----- nvinfo : EIATTR_KPARAM_INFO
	.align		4
.L_1187:
        /*0038*/ 	.byte	0x04, 0x17
        /*003a*/ 	.short	(.L_1189 - .L_1188)
.L_1188:
        /*003c*/ 	.word	0x00000000
        /*0040*/ 	.short	0x0004
        /*0042*/ 	.short	0x001c
        /*0044*/ 	.byte	0x00, 0xf0, 0x11, 0x00


	//----- nvinfo : EIATTR_KPARAM_INFO
	.align		4
.L_1189:
        /*0048*/ 	.byte	0x04, 0x17
        /*004a*/ 	.short	(.L_1191 - .L_1190)
.L_1190:
        /*004c*/ 	.word	0x00000000
        /*0050*/ 	.short	0x0003
        /*0052*/ 	.short	0x0018
        /*0054*/ 	.byte	0x00, 0xf0, 0x11, 0x00


	//----- nvinfo : EIATTR_KPARAM_INFO
	.align		4
.L_1191:
        /*0058*/ 	.byte	0x04, 0x17
        /*005a*/ 	.short	(.L_1193 - .L_1192)
.L_1192:
        /*005c*/ 	.word	0x00000000
        /*0060*/ 	.short	0x0002
        /*0062*/ 	.short	0x0010
        /*0064*/ 	.byte	0x00, 0xf5, 0x21, 0x00


	//----- nvinfo : EIATTR_KPARAM_INFO
	.align		4
.L_1193:
        /*0068*/ 	.byte	0x04, 0x17
        /*006a*/ 	.short	(.L_1195 - .L_1194)
.L_1194:
        /*006c*/ 	.word	0x00000000
        /*0070*/ 	.short	0x0001
        /*0072*/ 	.short	0x0008
        /*0074*/ 	.byte	0x00, 0xf0, 0x11, 0x00


	//----- nvinfo : EIATTR_KPARAM_INFO
	.align		4
.L_1195:
        /*0078*/ 	.byte	0x04, 0x17
        /*007a*/ 	.short	(.L_1197 - .L_1196)
.L_1196:
        /*007c*/ 	.word	0x00000000
        /*0080*/ 	.short	0x0000
        /*0082*/ 	.short	0x0000
        /*0084*/ 	.byte	0x00, 0xf5, 0x21, 0x00


	//----- nvinfo : EIATTR_SPARSE_MMA_MASK
	.align		4
.L_1197:
        /*0088*/ 	.byte	0x03, 0x50
        /*008a*/ 	.short	0x0000


	//----- nvinfo : EIATTR_MAXREG_COUNT
	.align		4
        /*008c*/ 	.byte	0x03, 0x1b
        /*008e*/ 	.short	0x0080


	//----- nvinfo : EIATTR_MERCURY_ISA_VERSION
	.align		4
        /*0090*/ 	.byte	0x03, 0x5f
        /*0092*/ 	.short	0x0101


	//----- nvinfo : EIATTR_VRC_CTA_INIT_COUNT
	.align		4
        /*0094*/ 	.byte	0x02, 0x4a
	.zero		1
	.zero		1


	//----- nvinfo : EIATTR_EXIT_INSTR_OFFSETS
	.align		4
        /*0098*/ 	.byte	0x04, 0x1c
        /*009a*/ 	.short	(.L_1199 - .L_1198)


	//   ....[0]....
.L_1198:
        /*009c*/ 	.word	0x00000090


	//   ....[1]....
        /*00a0*/ 	.word	0x00000dc0


	//   ....[2]....
        /*00a4*/ 	.word	0x00000e50


	//   ....[3]....
        /*00a8*/ 	.word	0x00001730


	//   ....[4]....
        /*00ac*/ 	.word	0x000020a0


	//   ....[5]....
        /*00b0*/ 	.word	0x000029d0


	//   ....[6]....
        /*00b4*/ 	.word	0x00002a80


	//   ....[7]....
        /*00b8*/ 	.word	0x00002af0


	//----- nvinfo : EIATTR_MAX_THREADS
	.align		4
.L_1199:
        /*00bc*/ 	.byte	0x04, 0x05
        /*00be*/ 	.short	(.L_1201 - .L_1200)
.L_1200:
        /*00c0*/ 	.word	0x00000200
        /*00c4*/ 	.word	0x00000001
        /*00c8*/ 	.word	0x00000001


	//----- nvinfo : EIATTR_CRS_STACK_SIZE
	.align		4
.L_1201:
        /*00cc*/ 	.byte	0x04, 0x1e
        /*00ce*/ 	.short	(.L_1203 - .L_1202)
.L_1202:
        /*00d0*/ 	.word	0x00000000


	//----- nvinfo : EIATTR_CBANK_PARAM_SIZE
	.align		4
.L_1203:
        /*00d4*/ 	.byte	0x03, 0x19
        /*00d6*/ 	.short	0x0034


	//----- nvinfo : EIATTR_PARAM_CBANK
	.align		4
        /*00d8*/ 	.byte	0x04, 0x0a
        /*00da*/ 	.short	(.L_1205 - .L_1204)
	.align		4
.L_1204:
        /*00dc*/ 	.word	index@(.nv.constant0._cupy_convolve_complex128)
        /*00e0*/ 	.short	0x0380
        /*00e2*/ 	.short	0x0034


	//----- nvinfo : EIATTR_SW_WAR
	.align		4
.L_1205:
        /*00e4*/ 	.byte	0x04, 0x36
        /*00e6*/ 	.short	(.L_1207 - .L_1206)
.L_1206:
        /*00e8*/ 	.word	0x00000008
.L_1207:


//--------------------- .nv.info._cupy_convolve_complex64 --------------------------
	.section	.nv.info._cupy_convolve_complex64,"",@"SHT_CUDA_INFO"
	.sectionflags	@""
	.align	4


	//----- nvinfo : EIATTR_CUDA_API_VERSION
	.align		4
        /*0000*/ 	.byte	0x04, 0x37
        /*0002*/ 	.short	(.L_1209 - .L_1208)
.L_1208:
        /*0004*/ 	.word	0x00000082


	//----- nvinfo : EIATTR_KPARAM_INFO
	.align		4
.L_1209:
        /*0008*/ 	.byte	0x04, 0x17
        /*000a*/ 	.short	(.L_1211 - .L_1210)
.L_1210:
        /*000c*/ 	.word	0x00000000
        /*0010*/ 	.short	0x0007
        /*0012*/ 	.short	0x0030
        /*0014*/ 	.byte	0x00, 0xf0, 0x11, 0x00


	//----- nvinfo : EIATTR_KPARAM_INFO
	.align		4
.L_1211:
        /*0018*/ 	.byte	0x04, 0x17
        /*001a*/ 	.short	(.L_1213 - .L_1212)
.L_1212:
        /*001c*/ 	.word	0x00000000
        /*0020*/ 	.short	0x0006
        /*0022*/ 	.short	0x0028
        /*0024*/ 	.byte	0x00, 0xf5, 0x21, 0x00


	//----- nvinfo : EIATTR_KPARAM_INFO
	.align		4
.L_1213:
        /*0028*/ 	.byte	0x04, 0x17
        /*002a*/ 	.short	(.L_1215 - .L_1214)
.L_1214:
        /*002c*/ 	.word	0x00000000
        /*0030*/ 	.short	0x0005
        /*0032*/ 	.short	0x0020
        /*0034*/ 	.byte	0x00, 0xf0, 0x05, 0x00


	//----- nvinfo : EIATTR_KPARAM_INFO
	.align		4
.L_1215:
        /*0038*/ 	.byte	0x04, 0x17
        /*003a*/ 	.short	(.L_1217 - .L_1216)
.L_1216:
        /*003c*/ 	.word	0x00000000
        /*0040*/ 	.short	0x0004
        /*0042*/ 	.short	0x001c
        /*0044*/ 	.byte	0x00, 0xf0, 0x11, 0x00


	//----- nvinfo : EIATTR_KPARAM_INFO
	.align		4
.L_1217:
        /*0048*/ 	.byte	0x04, 0x17
        /*004a*/ 	.short	(.L_1219 - .L_1218)
.L_1218:
        /*004c*/ 	.word	0x00000000
        /*0050*/ 	.short	0x0003
        /*0052*/ 	.short	0x0018
        /*0054*/ 	.byte	0x00, 0xf0, 0x11, 0x00


	//----- nvinfo : EIATTR_KPARAM_INFO
	.align		4
.L_1219:
        /*0058*/ 	.byte	0x04, 0x17
        /*005a*/ 	.short	(.L_1221 - .L_1220)
.L_1220:
        /*005c*/ 	.word	0x00000000
        /*0060*/ 	.short	0x0002
        /*0062*/ 	.short	0x0010
        /*0064*/ 	.byte	0x00, 0xf5, 0x21, 0x00


	//----- nvinfo : EIATTR_KPARAM_INFO
	.align		4
.L_1221:
        /*0068*/ 	.byte	0x04, 0x17
        /*006a*/ 	.short	(.L_1223 - .L_1222)
.L_1222:
        /*006c*/ 	.word	0x00000000
        /*0070*/ 	.short	0x0001
        /*0072*/ 	.short	0x0008
        /*0074*/ 	.byte	0x00, 0xf0, 0x11, 0x00


	//----- nvinfo : EIATTR_KPARAM_INFO
	.align		4
.L_1223:
        /*0078*/ 	.byte	0x04, 0x17
        /*007a*/ 	.short	(.L_1225 - .L_1224)
.L_1224:
        /*007c*/ 	.word	0x00000000
        /*0080*/ 	.short	0x0000
        /*0082*/ 	.short	0x0000
        /*0084*/ 	.byte	0x00, 0xf5, 0x21, 0x00


	//----- nvinfo : EIATTR_SPARSE_MMA_MASK
	.align		4
.L_1225:
        /*0088*/ 	.byte	0x03, 0x50
        /*008a*/ 	.short	0x0000


	//----- nvinfo : EIATTR_MAXREG_COUNT
	.align		4
        /*008c*/ 	.byte	0x03, 0x1b
        /*008e*/ 	.short	0x0080


	//----- nvinfo : EIATTR_MERCURY_ISA_VERSION
	.align		4
        /*0090*/ 	.byte	0x03, 0x5f
        /*0092*/ 	.short	0x0101


	//----- nvinfo : EIATTR_VRC_CTA_INIT_COUNT
	.align		4
        /*0094*/ 	.byte	0x02, 0x4a
	.zero		1
	.zero		1


	//----- nvinfo : EIATTR_EXIT_INSTR_OFFSETS
	.align		4
        /*0098*/ 	.byte	0x04, 0x1c
        /*009a*/ 	.short	(.L_1227 - .L_1226)


	//   ....[0]....
.L_1226:
        /*009c*/ 	.word	0x00000090


	//   ....[1]....
        /*00a0*/ 	.word	0x00000da0


	//   ....[2]....
        /*00a4*/ 	.word	0x00000e30


	//   ....[3]....
        /*00a8*/ 	.word	0x00001720


	//   ....[4]....
        /*00ac*/ 	.word	0x00002080


	//   ....[5]....
        /*00b0*/ 	.word	0x000029a0


	//   ....[6]....
        /*00b4*/ 	.word	0x00002a50


	//   ....[7]....
        /*00b8*/ 	.word	0x00002ac0


	//----- nvinfo : EIATTR_MAX_THREADS
	.align		4
.L_1227:
        /*00bc*/ 	.byte	0x04, 0x05
        /*00be*/ 	.short	(.L_1229 - .L_1228)
.L_1228:
        /*00c0*/ 	.word	0x00000200
        /*00c4*/ 	.word	0x00000001
        /*00c8*/ 	.word	0x00000001


	//----- nvinfo : EIATTR_CRS_STACK_SIZE
	.align		4
.L_1229:
        /*00cc*/ 	.byte	0x04, 0x1e
        /*00ce*/ 	.short	(.L_1231 - .L_1230)
.L_1230:
        /*00d0*/ 	.word	0x00000000


	//----- nvinfo : EIATTR_CBANK_PARAM_SIZE
	.align		4
.L_1231:
        /*00d4*/ 	.byte	0x03, 0x19
        /*00d6*/ 	.short	0x0034


	//----- nvinfo : EIATTR_PARAM_CBANK
	.align		4
        /*00d8*/ 	.byte	0x04, 0x0a
        /*00da*/ 	.short	(.L_1233 - .L_1232)
	.align		4
.L_1232:
        /*00dc*/ 	.word	index@(.nv.constant0._cupy_convolve_complex64)
        /*00e0*/ 	.short	0x0380
        /*00e2*/ 	.short	0x0034


	//----- nvinfo : EIATTR_SW_WAR
	.align		4
.L_1233:
        /*00e4*/ 	.byte	0x04, 0x36
        /*00e6*/ 	.short	(.L_1235 - .L_1234)
.L_1234:
        /*00e8*/ 	.word	0x00000008
.L_1235:


//--------------------- .nv.info._cupy_convolve_float64 --------------------------
	.section	.nv.info._cupy_convolve_float64,"",@"SHT_CUDA_INFO"
	.sectionflags	@""
	.align	4


	//----- nvinfo : EIATTR_CUDA_API_VERSION
	.align		4
        /*0000*/ 	.byte	0x04, 0x37
        /*0002*/ 	.short	(.L_1237 - .L_1236)
.L_1236:
        /*0004*/ 	.word	0x00000082


	//----- nvinfo : EIATTR_KPARAM_INFO
	.align		4
.L_1237:
        /*0008*/ 	.byte	0x04, 0x17
        /*000a*/ 	.short	(.L_1239 - .L_1238)
.L_1238:
        /*000c*/ 	.word	0x00000000
        /*0010*/ 	.short	0x0007
        /*0012*/ 	.short	0x0030
        /*0014*/ 	.byte	0x00, 0xf0, 0x11, 0x00


	//----- nvinfo : EIATTR_KPARAM_INFO
	.align		4
.L_1239:
        /*0018*/ 	.byte	0x04, 0x17
        /*001a*/ 	.short	(.L_1241 - .L_1240)
.L_1240:
        /*001c*/ 	.word	0x00000000
        /*0020*/ 	.short	0x0006
        /*0022*/ 	.short	0x0028
        /*0024*/ 	.byte	0x00, 0xf5, 0x21, 0x00


	//----- nvinfo : EIATTR_KPARAM_INFO
	.align		4
.L_1241:
        /*0028*/ 	.byte	0x04, 0x17
        /*002a*/ 	.short	(.L_1243 - .L_1242)
.L_1242:
        /*002c*/ 	.word	0x00000000
        /*0030*/ 	.short	0x0005
        /*0032*/ 	.short	0x0020
        /*0034*/ 	.byte	0x00, 0xf0, 0x05, 0x00


	//----- nvinfo : EIATTR_KPARAM_INFO
	.align		4
.L_1243:
        /*0038*/ 	.byte	0x04, 0x17
        /*003a*/ 	.short	(.L_1245 - .L_1244)
.L_1244:
        /*003c*/ 	.word	0x00000000
        /*0040*/ 	.short	0x0004
        /*0042*/ 	.short	0x001c
        /*0044*/ 	.byte	0x00, 0xf0, 0x11, 0x00


	//----- nvinfo : EIATTR_KPARAM_INFO
	.align		4
.L_1245:
        /*0048*/ 	.byte	0x04, 0x17
        /*004a*/ 	.short	(.L_1247 - .L_1246)
.L_1246:
        /*004c*/ 	.word	0x00000000
        /*0050*/ 	.short	0x0003
        /*0052*/ 	.short	0x0018
        /*0054*/ 	.byte	0x00, 0xf0, 0x11, 0x00


	//----- nvinfo : EIATTR_KPARAM_INFO
	.align		4
.L_1247:
        /*0058*/ 	.byte	0x04, 0x17
        /*005a*/ 	.short	(.L_1249 - .L_1248)
.L_1248:
        /*005c*/ 	.word	0x00000000
        /*0060*/ 	.short	0x0002
        /*0062*/ 	.short	0x0010
        /*0064*/ 	.byte	0x00, 0xf5, 0x21, 0x00


	//----- nvinfo : EIATTR_KPARAM_INFO
	.align		4
.L_1249:
        /*0068*/ 	.byte	0x04, 0x17
        /*006a*/ 	.short	(.L_1251 - .L_1250)
.L_1250:
        /*006c*/ 	.word	0x00000000
        /*0070*/ 	.short	0x0001
        /*0072*/ 	.short	0x0008
        /*0074*/ 	.byte	0x00, 0xf0, 0x11, 0x00


	//----- nvinfo : EIATTR_KPARAM_INFO
	.align		4
.L_1251:
        /*0078*/ 	.byte	0x04, 0x17
        /*007a*/ 	.short	(.L_1253 - .L_1252)
.L_1252:
        /*007c*/ 	.word	0x00000000
        /*0080*/ 	.short	0x0000
        /*0082*/ 	.short	0x0000
        /*0084*/ 	.byte	0x00, 0xf5, 0x21, 0x00


	//----- nvinfo : EIATTR_SPARSE_MMA_MASK
	.align		4
.L_1253:
        /*0088*/ 	.byte	0x03, 0x50
        /*008a*/ 	.short	0x0000


	//----- nvinfo : EIATTR_MAXREG_COUNT
	.align		4
        /*008c*/ 	.byte	0x03, 0x1b
        /*008e*/ 	.short	0x0080


	//----- nvinfo : EIATTR_MERCURY_ISA_VERSION
	.align		4
        /*0090*/ 	.byte	0x03, 0x5f
        /*0092*/ 	.short	0x0101


	//----- nvinfo : EIATTR_VRC_CTA_INIT_COUNT
	.align		4
        /*0094*/ 	.byte	0x02, 0x4a
	.zero		1
	.zero		1


	//----- nvinfo : EIATTR_EXIT_INSTR_OFFSETS
	.align		4
        /*0098*/ 	.byte	0x04, 0x1c
        /*009a*/ 	.short	(.L_1255 - .L_1254)


	//   ....[0]....
.L_1254:
        /*009c*/ 	.word	0x00000090


	//   ....[1]....
        /*00a0*/ 	.word	0x000008d0


	//   ....[2]....
        /*00a4*/ 	.word	0x00000960


	//   ....[3]....
        /*00a8*/ 	.word	0x000014c0


	//   ....[4]....
        /*00ac*/ 	.word	0x000020c0


	//   ....[5]....
        /*00b0*/ 	.word	0x00002c80


	//   ....[6]....
        /*00b4*/ 	.word	0x00002d30


	//   ....[7]....
        /*00b8*/ 	.word	0x00002da0


	//----- nvinfo : EIATTR_MAX_THREADS
	.align		4
.L_1255:
        /*00bc*/ 	.byte	0x04, 0x05
        /*00be*/ 	.short	(.L_1257 - .L_1256)
.L_1256:
        /*00c0*/ 	.word	0x00000200
        /*00c4*/ 	.word	0x00000001
        /*00c8*/ 	.word	0x00000001


	//----- nvinfo : EIATTR_CRS_STACK_SIZE
	.align		4
.L_1257:
        /*00cc*/ 	.byte	0x04, 0x1e
        /*00ce*/ 	.short	(.L_1259 - .L_1258)
.L_1258:
        /*00d0*/ 	.word	0x00000000


	//----- nvinfo : EIATTR_CBANK_PARAM_SIZE
	.align		4
.L_1259:
        /*00d4*/ 	.byte	0x03, 0x19
        /*00d6*/ 	.short	0x0034


	//----- nvinfo : EIATTR_PARAM_CBANK
	.align		4
        /*00d8*/ 	.byte	0x04, 0x0a
        /*00da*/ 	.short	(.L_1261 - .L_1260)
	.align		4
.L_1260:
        /*00dc*/ 	.word	index@(.nv.constant0._cupy_convolve_float64)
        /*00e0*/ 	.short	0x0380
        /*00e2*/ 	.short	0x0034


	//----- nvinfo : EIATTR_SW_WAR
	.align		4
.L_1261:
        /*00e4*/ 	.byte	0x04, 0x36
        /*00e6*/ 	.short	(.L_1263 - .L_1262)
.L_1262:
        /*00e8*/ 	.word	0x00000008
.L_1263:


//--------------------- .nv.info._cupy_convolve_float32 --------------------------
	.section	.nv.info._cupy_convolve_float32,"",@"SHT_CUDA_INFO"
	.sectionflags	@""
	.align	4


	//----- nvinfo : EIATTR_CUDA_API_VERSION
	.align		4
        /*0000*/ 	.byte	0x04, 0x37
        /*0002*/ 	.short	(.L_1265 - .L_1264)
.L_1264:
        /*0004*/ 	.word	0x00000082


	//----- nvinfo : EIATTR_KPARAM_INFO
	.align		4
.L_1265:
        /*0008*/ 	.byte	0x04, 0x17
        /*000a*/ 	.short	(.L_1267 - .L_1266)
.L_1266:
        /*000c*/ 	.word	0x00000000
        /*0010*/ 	.short	0x0007
        /*0012*/ 	.short	0x0030
        /*0014*/ 	.byte	0x00, 0xf0, 0x11, 0x00


	//----- nvinfo : EIATTR_KPARAM_INFO
	.align		4
.L_1267:
        /*0018*/ 	.byte	0x04, 0x17
        /*001a*/ 	.short	(.L_1269 - .L_1268)
.L_1268:
        /*001c*/ 	.word	0x00000000
        /*0020*/ 	.short	0x0006
        /*0022*/ 	.short	0x0028
        /*0024*/ 	.byte	0x00, 0xf5, 0x21, 0x00


	//----- nvinfo : EIATTR_KPARAM_INFO
	.align		4
.L_1269:
        /*0028*/ 	.byte	0x04, 0x17
        /*002a*/ 	.short	(.L_1271 - .L_1270)
.L_1270:
        /*002c*/ 	.word	0x00000000
        /*0030*/ 	.short	0x0005
        /*0032*/ 	.short	0x0020
        /*0034*/ 	.byte	0x00, 0xf0, 0x05, 0x00


	//----- nvinfo : EIATTR_KPARAM_INFO
	.align		4
.L_1271:
        /*0038*/ 	.byte	0x04, 0x17
        /*003a*/ 	.short	(.L_1273 - .L_1272)
.L_1272:
        /*003c*/ 	.word	0x00000000
        /*0040*/ 	.short	0x0004
        /*0042*/ 	.short	0x001c
        /*0044*/ 	.byte	0x00, 0xf0, 0x11, 0x00


	//----- nvinfo : EIATTR_KPARAM_INFO
	.align		4
.L_1273:
        /*0048*/ 	.byte	0x04, 0x17
        /*004a*/ 	.short	(.L_1275 - .L_1274)
.L_1274:
        /*004c*/ 	.word	0x00000000
        /*0050*/ 	.short	0x0003
        /*0052*/ 	.short	0x0018
        /*0054*/ 	.byte	0x00, 0xf0, 0x11, 0x00


	//----- nvinfo : EIATTR_KPARAM_INFO
	.align		4
.L_1275:
        /*0058*/ 	.byte	0x04, 0x17
        /*005a*/ 	.short	(.L_1277 - .L_1276)
.L_1276:
        /*005c*/ 	.word	0x00000000
        /*0060*/ 	.short	0x0002
        /*0062*/ 	.short	0x0010
        /*0064*/ 	.byte	0x00, 0xf5, 0x21, 0x00


	//----- nvinfo : EIATTR_KPARAM_INFO
	.align		4
.L_1277:
        /*0068*/ 	.byte	0x04, 0x17
        /*006a*/ 	.short	(.L_1279 - .L_1278)
.L_1278:
        /*006c*/ 	.word	0x00000000
        /*0070*/ 	.short	0x0001
        /*0072*/ 	.short	0x0008
        /*0074*/ 	.byte	0x00, 0xf0, 0x11, 0x00


	//----- nvinfo : EIATTR_KPARAM_INFO
	.align		4
.L_1279:
        /*0078*/ 	.byte	0x04, 0x17
        /*007a*/ 	.short	(.L_1281 - .L_1280)
.L_1280:
        /*007c*/ 	.word	0x00000000
        /*0080*/ 	.short	0x0000
        /*0082*/ 	.short	0x0000
        /*0084*/ 	.byte	0x00, 0xf5, 0x21, 0x00


	//----- nvinfo : EIATTR_SPARSE_MMA_MASK
	.align		4
.L_1281:
        /*0088*/ 	.byte	0x03, 0x50
        /*008a*/ 	.short	0x0000


	//----- nvinfo : EIATTR_MAXREG_COUNT
	.align		4
        /*008c*/ 	.byte	0x03, 0x1b
        /*008e*/ 	.short	0x0080


	//----- nvinfo : EIATTR_MERCURY_ISA_VERSION
	.align		4
        /*0090*/ 	.byte	0x03, 0x5f
        /*0092*/ 	.short	0x0101


	//----- nvinfo : EIATTR_VRC_CTA_INIT_COUNT
	.align		4
        /*0094*/ 	.byte	0x02, 0x4a
	.zero		1
	.zero		1


	//----- nvinfo : EIATTR_EXIT_INSTR_OFFSETS
	.align		4
        /*0098*/ 	.byte	0x04, 0x1c
        /*009a*/ 	.short	(.L_1283 - .L_1282)


	//   ....[0]....
.L_1282:
        /*009c*/ 	.word	0x00000090


	//   ....[1]....
        /*00a0*/ 	.word	0x000008d0


	//   ....[2]....
        /*00a4*/ 	.word	0x00000960


	//   ....[3]....
        /*00a8*/ 	.word	0x000014c0


	//   ....[4]....
        /*00ac*/ 	.word	0x000020c0


	//   ....[5]....
        /*00b0*/ 	.word	0x00002c80


	//   ....[6]....
        /*00b4*/ 	.word	0x00002d30


	//   ....[7]....
        /*00b8*/ 	.word	0x00002da0


	//----- nvinfo : EIATTR_MAX_THREADS
	.align		4
.L_1283:
        /*00bc*/ 	.byte	0x04, 0x05
        /*00be*/ 	.short	(.L_1285 - .L_1284)
.L_1284:
        /*00c0*/ 	.word	0x00000200
        /*00c4*/ 	.word	0x00000001
        /*00c8*/ 	.word	0x00000001


	//----- nvinfo : EIATTR_CRS_STACK_SIZE
	.align		4
.L_1285:
        /*00cc*/ 	.byte	0x04, 0x1e
        /*00ce*/ 	.short	(.L_1287 - .L_1286)
.L_1286:
        /*00d0*/ 	.word	0x00000000


	//----- nvinfo : EIATTR_CBANK_PARAM_SIZE
	.align		4
.L_1287:
        /*00d4*/ 	.byte	0x03, 0x19
        /*00d6*/ 	.short	0x0034


	//----- nvinfo : EIATTR_PARAM_CBANK
	.align		4
        /*00d8*/ 	.byte	0x04, 0x0a
        /*00da*/ 	.short	(.L_1289 - .L_1288)
	.align		4
.L_1288:
        /*00dc*/ 	.word	index@(.nv.constant0._cupy_convolve_float32)
        /*00e0*/ 	.short	0x0380
        /*00e2*/ 	.short	0x0034


	//----- nvinfo : EIATTR_SW_WAR
	.align		4
.L_1289:
        /*00e4*/ 	.byte	0x04, 0x36
        /*00e6*/ 	.short	(.L_1291 - .L_1290)
.L_1290:
        /*00e8*/ 	.word	0x00000008
.L_1291:


//--------------------- .nv.info._cupy_convolve_int64 --------------------------
	.section	.nv.info._cupy_convolve_int64,"",@"SHT_CUDA_INFO"
	.sectionflags	@""
	.align	4


	//----- nvinfo : EIATTR_CUDA_API_VERSION
	.align		4
        /*0000*/ 	.byte	0x04, 0x37
        /*0002*/ 	.short	(.L_1293 - .L_1292)
.L_1292:
        /*0004*/ 	.word	0x00000082


	//----- nvinfo : EIATTR_KPARAM_INFO
	.align		4
.L_1293:
        /*0008*/ 	.byte	0x04, 0x17
        /*000a*/ 	.short	(.L_1295 - .L_1294)
.L_1294:
        /*000c*/ 	.word	0x00000000
        /*0010*/ 	.short	0x0007
        /*0012*/ 	.short	0x0030
        /*0014*/ 	.byte	0x00, 0xf0, 0x11, 0x00


	//----- nvinfo : EIATTR_KPARAM_INFO
	.align		4
.L_1295:
        /*0018*/ 	.byte	0x04, 0x17
        /*001a*/ 	.short	(.L_1297 - .L_1296)
.L_1296:
        /*001c*/ 	.word	0x00000000
        /*0020*/ 	.short	0x0006
        /*0022*/ 	.short	0x0028
        /*0024*/ 	.byte	0x00, 0xf5, 0x21, 0x00


	//----- nvinfo : EIATTR_KPARAM_INFO
	.align		4
.L_1297:
        /*0028*/ 	.byte	0x04, 0x17
        /*002a*/ 	.short	(.L_1299 - .L_1298)
.L_1298:
        /*002c*/ 	.word	0x00000000
        /*0030*/ 	.short	0x0005
        /*0032*/ 	.short	0x0020
        /*0034*/ 	.byte	0x00, 0xf0, 0x05, 0x00


	//----- nvinfo : EIATTR_KPARAM_INFO
	.align		4
.L_1299:
        /*0038*/ 	.byte	0x04, 0x17
        /*003a*/ 	.short	(.L_1301 - .L_1300)
.L_1300:
        /*003c*/ 	.word	0x00000000
        /*0040*/ 	.short	0x0004
        /*0042*/ 	.short	0x001c
        /*0044*/ 	.byte	0x00, 0xf0, 0x11, 0x00


	//----- nvinfo : EIATTR_KPARAM_INFO
	.align		4
.L_1301:
        /*0048*/ 	.byte	0x04, 0x17
        /*004a*/ 	.short	(.L_1303 - .L_1302)
.L_1302:
        /*004c*/ 	.word	0x00000000
        /*0050*/ 	.short	0x0003
        /*0052*/ 	.short	0x0018
        /*0054*/ 	.byte	0x00, 0xf0, 0x11, 0x00


	//----- nvinfo : EIATTR_KPARAM_INFO
	.align		4
.L_1303:
        /*0058*/ 	.byte	0x04, 0x17
        /*005a*/ 	.short	(.L_1305 - .L_1304)
.L_1304:
        /*005c*/ 	.word	0x00000000
        /*0060*/ 	.short	0x0002
        /*0062*/ 	.short	0x0010
        /*0064*/ 	.byte	0x00, 0xf5, 0x21, 0x00


	//----- nvinfo : EIATTR_KPARAM_INFO
	.align		4
.L_1305:
        /*0068*/ 	.byte	0x04, 0x17
        /*006a*/ 	.short	(.L_1307 - .L_1306)
.L_1306:
        /*006c*/ 	.word	0x00000000
        /*0070*/ 	.short	0x0001
        /*0072*/ 	.short	0x0008
        /*0074*/ 	.byte	0x00, 0xf0, 0x11, 0x00


	//----- nvinfo : EIATTR_KPARAM_INFO
	.align		4
.L_1307:
        /*0078*/ 	.byte	0x04, 0x17
        /*007a*/ 	.short	(.L_1309 - .L_1308)
.L_1308:
        /*007c*/ 	.word	0x00000000
        /*0080*/ 	.short	0x0000
        /*0082*/ 	.short	0x0000
        /*0084*/ 	.byte	0x00, 0xf5, 0x21, 0x00


	//----- nvinfo : EIATTR_SPARSE_MMA_MASK
	.align		4
.L_1309:
        /*0088*/ 	.byte	0x03, 0x50
        /*008a*/ 	.short	0x0000


	//----- nvinfo : EIATTR_MAXREG_COUNT
	.align		4
        /*008c*/ 	.byte	0x03, 0x1b
        /*008e*/ 	.short	0x0080


	//----- nvinfo : EIATTR_MERCURY_ISA_VERSION
	.align		4
        /*0090*/ 	.byte	0x03, 0x5f
        /*0092*/ 	.short	0x0101


	//----- nvinfo : EIATTR_VRC_CTA_INIT_COUNT
	.align		4
        /*0094*/ 	.byte	0x02, 0x4a
	.zero		1
	.zero		1


	//----- nvinfo : EIATTR_EXIT_INSTR_OFFSETS
	.align		4
        /*0098*/ 	.byte	0x04, 0x1c
        /*009a*/ 	.short	(.L_1311 - .L_1310)


	//   ....[0]....
.L_1310:
        /*009c*/ 	.word	0x00000090


	//   ....[1]....
        /*00a0*/ 	.word	0x00000cc0


	//   ....[2]....
        /*00a4*/ 	.word	0x00000d50


	//   ....[3]....
        /*00a8*/ 	.word	0x00001e70


	//   ....[4]....
        /*00ac*/ 	.word	0x00003030


	//   ....[5]....
        /*00b0*/ 	.word	0x000041b0


	//   ....[6]....
        /*00b4*/ 	.word	0x00004260


	//   ....[7]....
        /*00b8*/ 	.word	0x000042d0


	//----- nvinfo : EIATTR_MAX_THREADS
	.align		4
.L_1311:
        /*00bc*/ 	.byte	0x04, 0x05
        /*00be*/ 	.short	(.L_1313 - .L_1312)
.L_1312:
        /*00c0*/ 	.word	0x00000200
        /*00c4*/ 	.word	0x00000001
        /*00c8*/ 	.word	0x00000001


	//----- nvinfo : EIATTR_CRS_STACK_SIZE
	.align		4
.L_1313:
        /*00cc*/ 	.byte	0x04, 0x1e
        /*00ce*/ 	.short	(.L_1315 - .L_1314)
.L_1314:
        /*00d0*/ 	.word	0x00000000


	//----- nvinfo : EIATTR_CBANK_PARAM_SIZE
	.align		4
.L_1315:
        /*00d4*/ 	.byte	0x03, 0x19
        /*00d6*/ 	.short	0x0034


	//----- nvinfo : EIATTR_PARAM_CBANK
	.align		4
        /*00d8*/ 	.byte	0x04, 0x0a
        /*00da*/ 	.short	(.L_1317 - .L_1316)
	.align		4
.L_1316:
        /*00dc*/ 	.word	index@(.nv.constant0._cupy_convolve_int64)
        /*00e0*/ 	.short	0x0380
        /*00e2*/ 	.short	0x0034


	//----- nvinfo : EIATTR_SW_WAR
	.align		4
.L_1317:
        /*00e4*/ 	.byte	0x04, 0x36
        /*00e6*/ 	.short	(.L_1319 - .L_1318)
.L_1318:
        /*00e8*/ 	.word	0x00000008
.L_1319:


//--------------------- .nv.info._cupy_convolve_int32 --------------------------
	.section	.nv.info._cupy_convolve_int32,"",@"SHT_CUDA_INFO"
	.sectionflags	@""
	.align	4


	//----- nvinfo : EIATTR_CUDA_API_VERSION
	.align		4
        /*0000*/ 	.byte	0x04, 0x37
        /*0002*/ 	.short	(.L_1321 - .L_1320)
.L_1320:
        /*0004*/ 	.word	0x00000082


	//----- nvinfo : EIATTR_KPARAM_INFO
	.align		4
.L_1321:
        /*0008*/ 	.byte	0x04, 0x17
        /*000a*/ 	.short	(.L_1323 - .L_1322)
.L_1322:
        /*000c*/ 	.word	0x00000000
        /*0010*/ 	.short	0x0007
        /*0012*/ 	.short	0x0030
        /*0014*/ 	.byte	0x00, 0xf0, 0x11, 0x00


	//----- nvinfo : EIATTR_KPARAM_INFO
	.align		4
.L_1323:
        /*0018*/ 	.byte	0x04, 0x17
        /*001a*/ 	.short	(.L_1325 - .L_1324)
.L_1324:
        /*001c*/ 	.word	0x00000000
        /*0020*/ 	.short	0x0006
        /*0022*/ 	.short	0x0028
        /*0024*/ 	.byte	0x00, 0xf5, 0x21, 0x00


	//----- nvinfo : EIATTR_KPARAM_INFO
	.align		4
.L_1325:
        /*0028*/ 	.byte	0x04, 0x17
        /*002a*/ 	.short	(.L_1327 - .L_1326)
.L_1326:
        /*002c*/ 	.word	0x00000000
        /*0030*/ 	.short	0x0005
        /*0032*/ 	.short	0x0020
        /*0034*/ 	.byte	0x00, 0xf0, 0x05, 0x00


	//----- nvinfo : EIATTR_KPARAM_INFO
	.align		4
.L_1327:
        /*0038*/ 	.byte	0x04, 0x17
        /*003a*/ 	.short	(.L_1329 - .L_1328)
.L_1328:
        /*003c*/ 	.word	0x00000000
        /*0040*/ 	.short	0x0004
        /*0042*/ 	.short	0x001c
        /*0044*/ 	.byte	0x00, 0xf0, 0x11, 0x00


	//----- nvinfo : EIATTR_KPARAM_INFO
	.align		4
.L_1329:
        /*0048*/ 	.byte	0x04, 0x17
        /*004a*/ 	.short	(.L_1331 - .L_1330)
.L_1330:
        /*004c*/ 	.word	0x00000000
        /*0050*/ 	.short	0x0003
        /*0052*/ 	.short	0x0018
        /*0054*/ 	.byte	0x00, 0xf0, 0x11, 0x00


	//----- nvinfo : EIATTR_KPARAM_INFO
	.align		4
.L_1331:
        /*0058*/ 	.byte	0x04, 0x17
        /*005a*/ 	.short	(.L_1333 - .L_1332)
.L_1332:
        /*005c*/ 	.word	0x00000000
        /*0060*/ 	.short	0x0002
        /*0062*/ 	.short	0x0010
        /*0064*/ 	.byte	0x00, 0xf5, 0x21, 0x00


	//----- nvinfo : EIATTR_KPARAM_INFO
	.align		4
.L_1333:
        /*0068*/ 	.byte	0x04, 0x17
        /*006a*/ 	.short	(.L_1335 - .L_1334)
.L_1334:
        /*006c*/ 	.word	0x00000000
        /*0070*/ 	.short	0x0001
        /*0072*/ 	.short	0x0008
        /*0074*/ 	.byte	0x00, 0xf0, 0x11, 0x00


	//----- nvinfo : EIATTR_KPARAM_INFO
	.align		4
.L_1335:
        /*0078*/ 	.byte	0x04, 0x17
        /*007a*/ 	.short	(.L_1337 - .L_1336)
.L_1336:
        /*007c*/ 	.word	0x00000000
        /*0080*/ 	.short	0x0000
        /*0082*/ 	.short	0x0000
        /*0084*/ 	.byte	0x00, 0xf5, 0x21, 0x00


	//----- nvinfo : EIATTR_SPARSE_MMA_MASK
	.align		4
.L_1337:
        /*0088*/ 	.byte	0x03, 0x50
        /*008a*/ 	.short	0x0000


	//----- nvinfo : EIATTR_MAXREG_COUNT
	.align		4
        /*008c*/ 	.byte	0x03, 0x1b
        /*008e*/ 	.short	0x0080


	//----- nvinfo : EIATTR_MERCURY_ISA_VERSION
	.align		4
        /*0090*/ 	.byte	0x03, 0x5f
        /*0092*/ 	.short	0x0101


	//----- nvinfo : EIATTR_VRC_CTA_INIT_COUNT
	.align		4
        /*0094*/ 	.byte	0x02, 0x4a
	.zero		1
	.zero		1


	//----- nvinfo : EIATTR_EXIT_INSTR_OFFSETS
	.align		4
        /*0098*/ 	.byte	0x04, 0x1c
        /*009a*/ 	.short	(.L_1339 - .L_1338)


	//   ....[0]....
.L_1338:
        /*009c*/ 	.word	0x00000090


	//   ....[1]....
        /*00a0*/ 	.word	0x000008d0


	//   ....[2]....
        /*00a4*/ 	.word	0x00000960


	//   ....[3]....
        /*00a8*/ 	.word	0x000014c0


	//   ....[4]....
        /*00ac*/ 	.word	0x000020c0


	//   ....[5]....
        /*00b0*/ 	.word	0x00002c80


	//   ....[6]....
        /*00b4*/ 	.word	0x00002d30


	//   ....[7]....
        /*00b8*/ 	.word	0x00002da0


	//----- nvinfo : EIATTR_MAX_THREADS
	.align		4
.L_1339:
        /*00bc*/ 	.byte	0x04, 0x05
        /*00be*/ 	.short	(.L_1341 - .L_1340)
.L_1340:
        /*00c0*/ 	.word	0x00000200
        /*00c4*/ 	.word	0x00000001
        /*00c8*/ 	.word	0x00000001


	//----- nvinfo : EIATTR_CRS_STACK_SIZE
	.align		4
.L_1341:
        /*00cc*/ 	.byte	0x04, 0x1e
        /*00ce*/ 	.short	(.L_1343 - .L_1342)
.L_1342:
        /*00d0*/ 	.word	0x00000000


	//----- nvinfo : EIATTR_CBANK_PARAM_SIZE
	.align		4
.L_1343:
        /*00d4*/ 	.byte	0x03, 0x19
        /*00d6*/ 	.short	0x0034


	//----- nvinfo : EIATTR_PARAM_CBANK
	.align		4
        /*00d8*/ 	.byte	0x04, 0x0a
        /*00da*/ 	.short	(.L_1345 - .L_1344)
	.align		4
.L_1344:
        /*00dc*/ 	.word	index@(.nv.constant0._cupy_convolve_int32)
        /*00e0*/ 	.short	0x0380
        /*00e2*/ 	.short	0x0034


	//----- nvinfo : EIATTR_SW_WAR
	.align		4
.L_1345:
        /*00e4*/ 	.byte	0x04, 0x36
        /*00e6*/ 	.short	(.L_1347 - .L_1346)
.L_1346:
        /*00e8*/ 	.word	0x00000008
.L_1347:


//--------------------- .nv.callgraph             --------------------------
	.section	.nv.callgraph,"",@"SHT_CUDA_CALLGRAPH"
	.align	4
	.sectionentsize	8
	.align		4
        /*0000*/ 	.word	0x00000000
	.align		4
        /*0004*/ 	.word	0xffffffff
	.align		4
        /*0008*/ 	.word	0x00000000
	.align		4
        /*000c*/ 	.word	0xfffffffe
	.align		4
        /*0010*/ 	.word	0x00000000
	.align		4
        /*0014*/ 	.word	0xfffffffd
	.align		4
        /*0018*/ 	.word	0x00000000
	.align		4
        /*001c*/ 	.word	0xfffffffc


//--------------------- .nv.constant4             --------------------------
	.section	.nv.constant4,"a",@progbits
	.align	8
	.align		8
.nv.constant4:
        /*0000*/ 	.dword	_ZN34_INTERNAL_29801211_4_k_cu_0502d28b4cuda3std3__45__cpo5beginE
	.align		8
        /*0008*/ 	.dword	_ZN34_INTERNAL_29801211_4_k_cu_0502d28b4cuda3std3__45__cpo3endE
	.align		8
        /*0010*/ 	.dword	_ZN34_INTERNAL_29801211_4_k_cu_0502d28b4cuda3std3__45__cpo6cbeginE
	.align		8
        /*0018*/ 	.dword	_ZN34_INTERNAL_29801211_4_k_cu_0502d28b4cuda3std3__45__cpo4cendE
	.align		8
        /*0020*/ 	.dword	_ZN34_INTERNAL_29801211_4_k_cu_0502d28b4cuda3std3__45__cpo6rbeginE
	.align		8
        /*0028*/ 	.dword	_ZN34_INTERNAL_29801211_4_k_cu_0502d28b4cuda3std3__45__cpo4rendE
	.align		8
        /*0030*/ 	.dword	_ZN34_INTERNAL_29801211_4_k_cu_0502d28b4cuda3std3__45__cpo7crbeginE
	.align		8
        /*0038*/ 	.dword	_ZN34_INTERNAL_29801211_4_k_cu_0502d28b4cuda3std3__45__cpo5crendE
	.align		8
        /*0040*/ 	.dword	_ZN34_INTERNAL_29801211_4_k_cu_0502d28b4cuda3std3__436_GLOBAL__N__29801211_4_k_cu_0502d28b6ignoreE
	.align		8
        /*0048*/ 	.dword	_ZN34_INTERNAL_29801211_4_k_cu_0502d28b4cuda3std3__419piecewise_constructE
	.align		8
        /*0050*/ 	.dword	_ZN34_INTERNAL_29801211_4_k_cu_0502d28b4cuda3std3__48in_placeE
	.align		8
        /*0058*/ 	.dword	_ZN34_INTERNAL_29801211_4_k_cu_0502d28b4cuda3std3__420unreachable_sentinelE
	.align		8
        /*0060*/ 	.dword	_ZN34_INTERNAL_29801211_4_k_cu_0502d28b4cuda3std6ranges3__45__cpo4swapE
	.align		8
        /*0068*/ 	.dword	_ZN34_INTERNAL_29801211_4_k_cu_0502d28b4cuda3std6ranges3__45__cpo9iter_moveE
	.align		8
        /*0070*/ 	.dword	_ZN34_INTERNAL_29801211_4_k_cu_0502d28b4cuda3std6ranges3__45__cpo5beginE
	.align		8
        /*0078*/ 	.dword	_ZN34_INTERNAL_29801211_4_k_cu_0502d28b4cuda3std6ranges3__45__cpo3endE
	.align		8
        /*0080*/ 	.dword	_ZN34_INTERNAL_29801211_4_k_cu_0502d28b4cuda3std6ranges3__45__cpo6cbeginE
	.align		8
        /*0088*/ 	.dword	_ZN34_INTERNAL_29801211_4_k_cu_0502d28b4cuda3std6ranges3__45__cpo4cendE
	.align		8
        /*0090*/ 	.dword	_ZN34_INTERNAL_29801211_4_k_cu_0502d28b4cuda3std6ranges3__45__cpo7advanceE
	.align		8
        /*0098*/ 	.dword	_ZN34_INTERNAL_29801211_4_k_cu_0502d28b4cuda3std6ranges3__45__cpo9iter_swapE
	.align		8
        /*00a0*/ 	.dword	_ZN34_INTERNAL_29801211_4_k_cu_0502d28b4cuda3std6ranges3__45__cpo4nextE
	.align		8
        /*00a8*/ 	.dword	_ZN34_INTERNAL_29801211_4_k_cu_0502d28b4cuda3std6ranges3__45__cpo4prevE
	.align		8
        /*00b0*/ 	.dword	_ZN34_INTERNAL_29801211_4_k_cu_0502d28b4cuda3std6ranges3__45__cpo4dataE
	.align		8
        /*00b8*/ 	.dword	_ZN34_INTERNAL_29801211_4_k_cu_0502d28b4cuda3std6ranges3__45__cpo5cdataE
	.align		8
        /*00c0*/ 	.dword	_ZN34_INTERNAL_29801211_4_k_cu_0502d28b4cuda3std6ranges3__45__cpo4sizeE
	.align		8
        /*00c8*/ 	.dword	_ZN34_INTERNAL_29801211_4_k_cu_0502d28b4cuda3std6ranges3__45__cpo5ssizeE
	.align		8
        /*00d0*/ 	.dword	_ZN34_INTERNAL_29801211_4_k_cu_0502d28b4cuda3std6ranges3__45__cpo8distanceE
	.align		8
        /*00d8*/ 	.dword	_ZN34_INTERNAL_29801211_4_k_cu_0502d28b6thrust24THRUST_300001_SM_1000_NS6system6detail10sequential3seqE


//--------------------- .nv.constant2._cupy_correlate2D_int64 --------------------------
	.section	.nv.constant2._cupy_correlate2D_int64,"a",@progbits
	.sectionflags	@""
	.align	4
.nv.constant2._cupy_correlate2D_int64:
        /*0000*/ 	.byte	0xe0, 0x0b, 0x00, 0x00, 0x10, 0x15, 0x00, 0x00, 0xb0, 0x01, 0x00, 0x00


//--------------------- .nv.constant2._cupy_correlate2D_int32 --------------------------
	.section	.nv.constant2._cupy_correlate2D_int32,"a",@progbits
	.sectionflags	@""
	.align	4
.nv.constant2._cupy_correlate2D_int32:
        /*0000*/ 	.byte	0x20, 0x0c, 0x00, 0x00, 0x80, 0x15, 0x00, 0x00, 0xb0, 0x01, 0x00, 0x00


//--------------------- .nv.constant2._cupy_convolve2D_int64 --------------------------
	.section	.nv.constant2._cupy_convolve2D_int64,"a",@progbits
	.sectionflags	@""
	.align	4
.nv.constant2._cupy_convolve2D_int64:
        /*0000*/ 	.byte	0x40, 0x0c, 0x00, 0x00, 0x70, 0x15, 0x00, 0x00, 0xb0, 0x01, 0x00, 0x00


//--------------------- .nv.constant2._cupy_convolve2D_int32 --------------------------
	.section	.nv.constant2._cupy_convolve2D_int32,"a",@progbits
	.sectionflags	@""
	.align	4
.nv.constant2._cupy_convolve2D_int32:
        /*0000*/ 	.byte	0x00, 0x09, 0x00, 0x00, 0x60, 0x12, 0x00, 0x00, 0xb0, 0x01, 0x00, 0x00


//--------------------- .text._cupy_convolve1D3O_complex128 --------------------------
	.section	.text._cupy_convolve1D3O_complex128,"ax",@progbits
	.align	128
        .global         _cupy_convolve1D3O_complex128
        .type           _cupy_convolve1D3O_complex128,@function
        .size           _cupy_convolve1D3O_complex128,(.L_x_953 - _cupy_convolve1D3O_complex128)
        .other          _cupy_convolve1D3O_complex128,@"STO_CUDA_ENTRY STV_DEFAULT"
_cupy_convolve1D3O_complex128:
.text._cupy_convolve1D3O_complex128:
[----:B------:R-:W-:Y:S01]  /*0000*/  LDC R1, c[0x0][0x37c] ;  /* 0x0000df00ff017b82 */ /* 0x000fe20000000800 */
[----:B------:R-:W0:Y:S07]  /*0010*/  S2R R34, SR_TID.X ;  /* 0x0000000000227919 */ /* 0x000e2e0000002100 */
[----:B------:R-:W0:Y:S01]  /*0020*/  S2UR UR4, SR_CTAID.X ;  /* 0x00000000000479c3 */ /* 0x000e220000002500 */
[----:B------:R-:W1:Y:S07]  /*0030*/  LDCU UR13, c[0x0][0x3b0] ;  /* 0x00007600ff0d77ac */ /* 0x000e6e0008000800 */
[----:B------:R-:W0:Y:S01]  /*0040*/  LDC R7, c[0x0][0x360] ;  /* 0x0000d800ff077b82 */ /* 0x000e220000000800 */
[----:B------:R-:W2:Y:S01]  /*0050*/  LDCU UR5, c[0x0][0x370] ;  /* 0x00006e00ff0577ac */ /* 0x000ea20008000800 */
[----:B0-----:R-:W-:-:S02]  /*0060*/  IMAD R34, R7, UR4, R34 ;  /* 0x0000000407227c24 */ /* 0x001fc4000f8e0222 */
[----:B--2---:R-:W-:-:S03]  /*0070*/  IMAD R7, R7, UR5, RZ ;  /* 0x0000000507077c24 */ /* 0x004fc6000f8e02ff */
[----:B-1----:R-:W-:-:S13]  /*0080*/  ISETP.GE.AND P0, PT, R34, UR13, PT ;  /* 0x0000000d22007c0c */ /* 0x002fda000bf06270 */
[----:B------:R-:W-:Y:S05]  /*0090*/  @P0 EXIT ;  /* 0x000000000000094d */ /* 0x000fea0003800000 */
[----:B------:R-:W0:Y:S01]  /*00a0*/  LDCU UR4, c[0x0][0x3a4] ;  /* 0x00007480ff0477ac */ /* 0x000e220008000800 */
[----:B------:R-:W1:Y:S01]  /*00b0*/  LDCU.64 UR14, c[0x0][0x358] ;  /* 0x00006b00ff0e77ac */ /* 0x000e620008000a00 */
[----:B0-----:R-:W-:-:S09]  /*00c0*/  UISETP.NE.AND UP0, UPT, UR4, URZ, UPT ;  /* 0x000000ff0400728c */ /* 0x001fd2000bf05270 */
[----:B-1----:R-:W-:Y:S05]  /*00d0*/  BRA.U !UP0, `(.L_x_0) ;  /* 0x00000001081c7547 */ /* 0x002fea000b800000 */
[----:B------:R-:W0:Y:S02]  /*00e0*/  LDC.64 R4, c[0x0][0x3a8] ;  /* 0x0000ea00ff047b82 */ /* 0x000e240000000a00 */
.L_x_1:
[----:B0-----:R-:W-:-:S04]  /*00f0*/  IMAD.WIDE R2, R34, 0x10, R4 ;  /* 0x0000001022027825 */ /* 0x001fc800078e0204 */
[----:B------:R-:W-:Y:S01]  /*0100*/  IMAD.IADD R34, R7, 0x1, R34 ;  /* 0x0000000107227824 */ /* 0x000fe200078e0222 */
[----:B------:R1:W-:Y:S04]  /*0110*/  STG.E.128 desc[UR14][R2.64], RZ ;  /* 0x000000ff02007986 */ /* 0x0003e8000c101d0e */
[----:B------:R-:W-:-:S13]  /*0120*/  ISETP.GE.AND P0, PT, R34, UR13, PT ;  /* 0x0000000d22007c0c */ /* 0x000fda000bf06270 */
[----:B-1----:R-:W-:Y:S05]  /*0130*/  @!P0 BRA `(.L_x_1) ;  /* 0xfffffffc00ec8947 */ /* 0x002fea000383ffff */
[----:B------:R-:W-:Y:S05]  /*0140*/  EXIT ;  /* 0x000000000000794d */ /* 0x000fea0003800000 */
.L_x_0:
[----:B------:R-:W0:Y:S02]  /*0150*/  LDCU UR4, c[0x0][0x39c] ;  /* 0x00007380ff0477ac */ /* 0x000e240008000800 */
[----:B0-----:R-:W-:-:S09]  /*0160*/  UISETP.GT.AND UP0, UPT, UR4, URZ, UPT ;  /* 0x000000ff0400728c */ /* 0x001fd2000bf04270 */
[----:B------:R-:W-:Y:S05]  /*0170*/  BRA.U UP0, `(.L_x_2) ;  /* 0x00000001001c7547 */ /* 0x000fea000b800000 */
[----:B------:R-:W0:Y:S02]  /*0180*/  LDC.64 R2, c[0x0][0x3a8] ;  /* 0x0000ea00ff027b82 */ /* 0x000e240000000a00 */
.L_x_3:
[----:B0-----:R-:W-:-:S04]  /*0190*/  IMAD.WIDE R4, R34, 0x10, R2 ;  /* 0x0000001022047825 */ /* 0x001fc800078e0202 */
[----:B------:R-:W-:Y:S01]  /*01a0*/  IMAD.IADD R34, R7, 0x1, R34 ;  /* 0x0000000107227824 */ /* 0x000fe200078e0222 */
[----:B------:R1:W-:Y:S04]  /*01b0*/  STG.E.128 desc[UR14][R4.64], RZ ;  /* 0x000000ff04007986 */ /* 0x0003e8000c101d0e */
[----:B------:R-:W-:-:S13]  /*01c0*/  ISETP.GE.AND P0, PT, R34, UR13, PT ;  /* 0x0000000d22007c0c */ /* 0x000fda000bf06270 */
[----:B-1----:R-:W-:Y:S05]  /*01d0*/  @!P0 BRA `(.L_x_3) ;  /* 0xfffffffc00ec8947 */ /* 0x002fea000383ffff */
[----:B------:R-:W-:Y:S05]  /*01e0*/  EXIT ;  /* 0x000000000000794d */ /* 0x000fea0003800000 */
.L_x_2:
[----:B------:R-:W0:Y:S02]  /*01f0*/  LDCU UR4, c[0x0][0x3a0] ;  /* 0x00007400ff0477ac */ /* 0x000e240008000800 */
[----:B0-----:R-:W-:-:S09]  /*0200*/  UISETP.GT.AND UP0, UPT, UR4, URZ, UPT ;  /* 0x000000ff0400728c */ /* 0x001fd2000bf04270 */
[----:B------:R-:W-:Y:S05]  /*0210*/  BRA.U UP0, `(.L_x_4) ;  /* 0x00000001001c7547 */ /* 0x000fea000b800000 */
[----:B------:R-:W0:Y:S02]  /*0220*/  LDC.64 R2, c[0x0][0x3a8] ;  /* 0x0000ea00ff027b82 */ /* 0x000e240000000a00 */
.L_x_5:
[----:B0-----:R-:W-:Y:S01]  /*0230*/  IMAD.WIDE R4, R34, 0x10, R2 ;  /* 0x0000001022047825 */ /* 0x001fe200078e0202 */
[----:B------:R-:W-:-:S04]  /*0240*/  IADD3 R34, PT, PT, R7, R34, RZ ;  /* 0x0000002207227210 */ /* 0x000fc80007ffe0ff */
[----:B------:R1:W-:Y:S01]  /*0250*/  STG.E.128 desc[UR14][R4.64], RZ ;  /* 0x000000ff04007986 */ /* 0x0003e2000c101d0e */
[----:B------:R-:W-:-:S13]  /*0260*/  ISETP.GE.AND P0, PT, R34, UR13, PT ;  /* 0x0000000d22007c0c */ /* 0x000fda000bf06270 */
[----:B-1----:R-:W-:Y:S05]  /*0270*/  @!P0 BRA `(.L_x_5) ;  /* 0xfffffffc00ec8947 */ /* 0x002fea000383ffff */
[----:B------:R-:W-:Y:S05]  /*0280*/  EXIT ;  /* 0x000000000000794d */ /* 0x000fea0003800000 */
.L_x_4:
[----:B------:R-:W0:Y:S01]  /*0290*/  LDCU UR4, c[0x0][0x398] ;  /* 0x00007300ff0477ac */ /* 0x000e220008000800 */
[----:B------:R-:W-:Y:S01]  /*02a0*/  BSSY.RECONVERGENT B0, `(.L_x_6) ;  /* 0x00000b5000007945 */ /* 0x000fe20003800200 */
[----:B------:R-:W-:Y:S02]  /*02b0*/  CS2R R12, SRZ ;  /* 0x00000000000c7805 */ /* 0x000fe4000001ff00 */
[----:B------:R-:W-:Y:S01]  /*02c0*/  CS2R R14, SRZ ;  /* 0x00000000000e7805 */ /* 0x000fe2000001ff00 */
[----:B------:R-:W1:Y:S01]  /*02d0*/  LDCU UR5, c[0x0][0x388] ;  /* 0x00007100ff0577ac */ /* 0x000e620008000800 */
[----:B0-----:R-:W-:-:S04]  /*02e0*/  ISETP.LT.AND P0, PT, RZ, UR4, PT ;  /* 0x00000004ff007c0c */ /* 0x001fc8000bf01270 */
[----:B------:R-:W-:-:S04]  /*02f0*/  ISETP.GT.AND P0, PT, R34, -0x1, P0 ;  /* 0xffffffff2200780c */ /* 0x000fc80000704270 */
[----:B-1----:R-:W-:-:S13]  /*0300*/  ISETP.LT.AND P0, PT, R34, UR5, P0 ;  /* 0x0000000522007c0c */ /* 0x002fda0008701270 */
[----:B------:R-:W-:Y:S05]  /*0310*/  @!P0 BRA `(.L_x_7) ;  /* 0x0000000800b48947 */ /* 0x000fea0003800000 */
[----:B------:R-:W0:Y:S01]  /*0320*/  LDCU UR4, c[0x0][0x39c] ;  /* 0x00007380ff0477ac */ /* 0x000e220008000800 */
[----:B------:R-:W-:Y:S02]  /*0330*/  CS2R R14, SRZ ;  /* 0x00000000000e7805 */ /* 0x000fe4000001ff00 */
[----:B------:R-:W-:Y:S01]  /*0340*/  CS2R R12, SRZ ;  /* 0x00000000000c7805 */ /* 0x000fe2000001ff00 */
[----:B0-----:R-:W-:Y:S01]  /*0350*/  VIADD R35, R34, UR4 ;  /* 0x0000000422237c36 */ /* 0x001fe20008000000 */
[----:B------:R-:W-:-:S06]  /*0360*/  UMOV UR4, URZ ;  /* 0x000000ff00047c82 */ /* 0x000fcc0008000000 */
.L_x_13:
[----:B------:R-:W0:Y:S01]  /*0370*/  LDC R3, c[0x0][0x398] ;  /* 0x0000e600ff037b82 */ /* 0x000e220000000800 */
[----:B------:R-:W-:-:S07]  /*0380*/  ULOP3.LUT UR5, URZ, UR4, URZ, 0x33, !UPT ;  /* 0x00000004ff057292 */ /* 0x000fce000f8e33ff */
[----:B------:R-:W1:Y:S01]  /*0390*/  LDC.64 R8, c[0x0][0x380] ;  /* 0x0000e000ff087b82 */ /* 0x000e620000000a00 */
[----:B0-----:R-:W-:-:S05]  /*03a0*/  IADD3 R3, PT, PT, R3, UR5, R34 ;  /* 0x0000000503037c10 */ /* 0x001fca000fffe022 */
[----:B-1----:R-:W-:-:S06]  /*03b0*/  IMAD.WIDE R8, R3, 0x10, R8 ;  /* 0x0000001003087825 */ /* 0x002fcc00078e0208 */
[----:B------:R-:W5:Y:S01]  /*03c0*/  LDG.E.128.CONSTANT R8, desc[UR14][R8.64] ;  /* 0x0000000e08087981 */ /* 0x000f62000c1e9d00 */
[----:B------:R-:W-:-:S05]  /*03d0*/  UMOV UR5, URZ ;  /* 0x000000ff00057c82 */ /* 0x000fca0008000000 */
.L_x_12:
[----:B------:R-:W0:Y:S01]  /*03e0*/  LDC.64 R36, c[0x0][0x380] ;  /* 0x0000e000ff247b82 */ /* 0x000e220000000a00 */
[----:B------:R-:W-:Y:S01]  /*03f0*/  ULOP3.LUT UR6, URZ, UR5, URZ, 0x33, !UPT ;  /* 0x00000005ff067292 */ /* 0x000fe2000f8e33ff */
[----:B------:R-:W1:Y:S05]  /*0400*/  LDCU UR16, c[0x0][0x3a0] ;  /* 0x00007400ff1077ac */ /* 0x000e6a0008000800 */
[----:B------:R-:W-:Y:S01]  /*0410*/  VIADD R7, R35, UR6 ;  /* 0x0000000623077c36 */ /* 0x000fe20008000000 */
[----:B------:R-:W2:Y:S03]  /*0420*/  LDCU.64 UR18, c[0x0][0x398] ;  /* 0x00007300ff1277ac */ /* 0x000ea60008000a00 */
[----:B0-----:R-:W-:-:S06]  /*0430*/  IMAD.WIDE R6, R7, 0x10, R36 ;  /* 0x0000001007067825 */ /* 0x001fcc00078e0224 */
[----:B------:R-:W3:Y:S01]  /*0440*/  LDG.E.128.CONSTANT R4, desc[UR14][R6.64] ;  /* 0x0000000e06047981 */ /* 0x000ee2000c1e9d00 */
[----:B-1----:R-:W-:Y:S01]  /*0450*/  UISETP.GE.U32.AND UP0, UPT, UR16, 0x4, UPT ;  /* 0x000000041000788c */ /* 0x002fe2000bf06070 */
[----:B------:R-:W-:Y:S01]  /*0460*/  UMOV UR6, URZ ;  /* 0x000000ff00067c82 */ /* 0x000fe20008000000 */
[C---:B---3-5:R-:W-:Y:S02]  /*0470*/  DMUL R2, R10.reuse, R6 ;  /* 0x000000060a027228 */ /* 0x068fe40000000000 */
[----:B------:R-:W-:-:S06]  /*0480*/  DMUL R16, R10, R4 ;  /* 0x000000040a107228 */ /* 0x000fcc0000000000 */
[C---:B------:R-:W-:Y:S02]  /*0490*/  DFMA R4, R8.reuse, R4, -R2 ;  /* 0x000000040804722b */ /* 0x040fe40000000802 */
[----:B------:R-:W-:Y:S01]  /*04a0*/  DFMA R2, R8, R6, R16 ;  /* 0x000000060802722b */ /* 0x000fe20000000010 */
[----:B--2---:R-:W-:Y:S10]  /*04b0*/  BRA.U !UP0, `(.L_x_8) ;  /* 0x0000000508147547 */ /* 0x004ff4000b800000 */
[----:B------:R-:W0:Y:S01]  /*04c0*/  LDCU.64 UR6, c[0x0][0x390] ;  /* 0x00007200ff0677ac */ /* 0x000e220008000a00 */
[----:B------:R-:W-:Y:S01]  /*04d0*/  MOV R7, UR16 ;  /* 0x0000001000077c02 */ /* 0x000fe20008000f00 */
[----:B------:R-:W-:-:S03]  /*04e0*/  UIMAD UR8, UR4, UR18, UR5 ;  /* 0x00000012040872a4 */ /* 0x000fc6000f8e0205 */
[----:B------:R-:W-:Y:S01]  /*04f0*/  IADD3 R0, PT, PT, R34, -0x1, R7 ;  /* 0xffffffff22007810 */ /* 0x000fe20007ffe007 */
[----:B------:R-:W-:-:S04]  /*0500*/  UIMAD UR8, UR8, UR19, URZ ;  /* 0x00000013080872a4 */ /* 0x000fc8000f8e02ff */
[----:B0-----:R-:W-:-:S04]  /*0510*/  UIMAD.WIDE.U32 UR6, UR8, 0x10, UR6 ;  /* 0x00000010080678a5 */ /* 0x001fc8000f8e0006 */
[----:B------:R-:W-:Y:S02]  /*0520*/  UIADD3 UR8, UP0, UPT, UR6, 0x20, URZ ;  /* 0x0000002006087890 */ /* 0x000fe4000ff1e0ff */
[----:B------:R-:W-:Y:S02]  /*0530*/  ULOP3.LUT UR6, UR16, 0x7ffffffc, URZ, 0xc0, !UPT ;  /* 0x7ffffffc10067892 */ /* 0x000fe4000f8ec0ff */
[----:B------:R-:W-:Y:S02]  /*0540*/  UIADD3.X UR7, UPT, UPT, URZ, UR7, URZ, UP0, !UPT ;  /* 0x00000007ff077290 */ /* 0x000fe400087fe4ff */
[----:B------:R-:W-:Y:S01]  /*0550*/  IMAD.U32 R6, RZ, RZ, UR8 ;  /* 0x00000008ff067e24 */ /* 0x000fe2000f8e00ff */
[----:B------:R-:W-:-:S03]  /*0560*/  UIADD3 UR6, UPT, UPT, -UR6, URZ, URZ ;  /* 0x000000ff06067290 */ /* 0x000fc6000fffe1ff */
[----:B------:R-:W-:-:S09]  /*0570*/  IMAD.U32 R7, RZ, RZ, UR7 ;  /* 0x00000007ff077e24 */ /* 0x000fd2000f8e00ff */
.L_x_9:
[C-C-:B------:R-:W-:Y:S01]  /*0580*/  IMAD.WIDE R20, R0.reuse, 0x10, R36.reuse ;  /* 0x0000001000147825 */ /* 0x140fe200078e0224 */
[----:B------:R-:W2:Y:S05]  /*0590*/  LDG.E.128.CONSTANT R16, desc[UR14][R6.64+-0x20] ;  /* 0xffffe00e06107981 */ /* 0x000eaa000c1e9d00 */
[----:B------:R-:W3:Y:S01]  /*05a0*/  LDG.E.128.CONSTANT R20, desc[UR14][R20.64] ;  /* 0x0000000e14147981 */ /* 0x000ee2000c1e9d00 */
[----:B------:R-:W-:Y:S01]  /*05b0*/  IMAD.WIDE R28, R0, 0x10, R36 ;  /* 0x00000010001c7825 */ /* 0x000fe200078e0224 */
[C---:B---3--:R-:W-:Y:S02]  /*05c0*/  DMUL R24, R2.reuse, R20 ;  /* 0x0000001402187228 */ /* 0x048fe40000000000 */
[----:B------:R-:W-:-:S06]  /*05d0*/  DMUL R30, R2, R22 ;  /* 0x00000016021e7228 */ /* 0x000fcc0000000000 */
[C---:B------:R-:W-:Y:S02]  /*05e0*/  DFMA R22, R4.reuse, R22, R24 ;  /* 0x000000160416722b */ /* 0x040fe40000000018 */
[----:B------:R-:W-:-:S06]  /*05f0*/  DFMA R30, R4, R20, -R30 ;  /* 0x00000014041e722b */ /* 0x000fcc000000081e */
[C---:B--2---:R-:W-:Y:S02]  /*0600*/  DMUL R24, R22.reuse, R18 ;  /* 0x0000001216187228 */ /* 0x044fe40000000000 */
[-C--:B------:R-:W-:Y:S01]  /*0610*/  DMUL R32, R22, R16.reuse ;  /* 0x0000001016207228 */ /* 0x080fe20000000000 */
[----:B------:R-:W2:Y:S05]  /*0620*/  LDG.E.128.CONSTANT R20, desc[UR14][R28.64+-0x10] ;  /* 0xfffff00e1c147981 */ /* 0x000eaa000c1e9d00 */
[C---:B------:R-:W-:Y:S02]  /*0630*/  DFMA R16, R30.reuse, R16, -R24 ;  /* 0x000000101e10722b */ /* 0x040fe40000000818 */
[----:B------:R-:W3:Y:S01]  /*0640*/  LDG.E.128.CONSTANT R24, desc[UR14][R6.64+-0x10] ;  /* 0xfffff00e06187981 */ /* 0x000ee2000c1e9d00 */
[----:B------:R-:W-:-:S05]  /*0650*/  DFMA R32, R30, R18, R32 ;  /* 0x000000121e20722b */ /* 0x000fca0000000020 */
[----:B------:R-:W-:Y:S02]  /*0660*/  DADD R30, R16, R12 ;  /* 0x00000000101e7229 */ /* 0x000fe4000000000c */
[----:B--2---:R-:W-:-:S08]  /*0670*/  DMUL R12, R2, R20 ;  /* 0x00000014020c7228 */ /* 0x004fd00000000000 */
[-C--:B------:R-:W-:Y:S02]  /*0680*/  DFMA R12, R4, R22.reuse, R12 ;  /* 0x00000016040c722b */ /* 0x080fe4000000000c */
[----:B------:R-:W-:-:S06]  /*0690*/  DMUL R22, R2, R22 ;  /* 0x0000001602167228 */ /* 0x000fcc0000000000 */
[----:B---3--:R-:W-:Y:S02]  /*06a0*/  DMUL R16, R12, R26 ;  /* 0x0000001a0c107228 */ /* 0x008fe40000000000 */
[----:B------:R-:W-:Y:S02]  /*06b0*/  DFMA R22, R4, R20, -R22 ;  /* 0x000000140416722b */ /* 0x000fe40000000816 */
[----:B------:R-:W-:Y:S02]  /*06c0*/  DADD R20, R32, R14 ;  /* 0x0000000020147229 */ /* 0x000fe4000000000e */
[-C--:B------:R-:W-:Y:S01]  /*06d0*/  DMUL R32, R12, R24.reuse ;  /* 0x000000180c207228 */ /* 0x080fe20000000000 */
[----:B------:R-:W2:Y:S03]  /*06e0*/  LDG.E.128.CONSTANT R12, desc[UR14][R28.64+-0x20] ;  /* 0xffffe00e1c0c7981 */ /* 0x000ea6000c1e9d00 */
[C---:B------:R-:W-:Y:S01]  /*06f0*/  DFMA R24, R22.reuse, R24, -R16 ;  /* 0x000000181618722b */ /* 0x040fe20000000810 */
[----:B------:R-:W3:Y:S03]  /*0700*/  LDG.E.128.CONSTANT R16, desc[UR14][R6.64] ;  /* 0x0000000e06107981 */ /* 0x000ee6000c1e9d00 */
[----:B------:R-:W-:-:S04]  /*0710*/  DFMA R26, R22, R26, R32 ;  /* 0x0000001a161a722b */ /* 0x000fc80000000020 */
[----:B------:R-:W-:Y:S01]  /*0720*/  DADD R22, R30, R24 ;  /* 0x000000001e167229 */ /* 0x000fe20000000018 */
[----:B------:R-:W4:Y:S01]  /*0730*/  LDG.E.128.CONSTANT R28, desc[UR14][R28.64+-0x30] ;  /* 0xffffd00e1c1c7981 */ /* 0x000f22000c1e9d00 */
[C---:B--2---:R-:W-:Y:S02]  /*0740*/  DMUL R24, R2.reuse, R12 ;  /* 0x0000000c02187228 */ /* 0x044fe40000000000 */
[----:B------:R-:W-:-:S06]  /*0750*/  DMUL R32, R2, R14 ;  /* 0x0000000e02207228 */ /* 0x000fcc0000000000 */
[C---:B------:R-:W-:Y:S02]  /*0760*/  DFMA R24, R4.reuse, R14, R24 ;  /* 0x0000000e0418722b */ /* 0x040fe40000000018 */
[----:B------:R-:W-:-:S06]  /*0770*/  DFMA R32, R4, R12, -R32 ;  /* 0x0000000c0420722b */ /* 0x000fcc0000000820 */
[C---:B---3--:R-:W-:Y:S02]  /*0780*/  DMUL R12, R24.reuse, R18 ;  /* 0x00000012180c7228 */ /* 0x048fe40000000000 */
[----:B------:R-:W-:-:S06]  /*0790*/  DMUL R24, R24, R16 ;  /* 0x0000001018187228 */ /* 0x000fcc0000000000 */
[C---:B------:R-:W-:Y:S02]  /*07a0*/  DFMA R16, R32.reuse, R16, -R12 ;  /* 0x000000102010722b */ /* 0x040fe4000000080c */
[----:B------:R0:W2:Y:S01]  /*07b0*/  LDG.E.128.CONSTANT R12, desc[UR14][R6.64+0x10] ;  /* 0x0000100e060c7981 */ /* 0x0000a2000c1e9d00 */
[----:B------:R-:W-:Y:S02]  /*07c0*/  DFMA R24, R32, R18, R24 ;  /* 0x000000122018722b */ /* 0x000fe40000000018 */
[----:B----4-:R-:W-:-:S08]  /*07d0*/  DMUL R18, R2, R28 ;  /* 0x0000001c02127228 */ /* 0x010fd00000000000 */
[-C--:B------:R-:W-:Y:S02]  /*07e0*/  DFMA R18, R4, R30.reuse, R18 ;  /* 0x0000001e0412722b */ /* 0x080fe40000000012 */
[----:B------:R-:W-:Y:S02]  /*07f0*/  DMUL R30, R2, R30 ;  /* 0x0000001e021e7228 */ /* 0x000fe40000000000 */
[----:B------:R-:W-:Y:S02]  /*0800*/  DADD R16, R22, R16 ;  /* 0x0000000016107229 */ /* 0x000fe40000000010 */
[----:B------:R-:W-:Y:S01]  /*0810*/  DADD R20, R20, R26 ;  /* 0x0000000014147229 */ /* 0x000fe2000000001a */
[----:B------:R-:W-:-:S03]  /*0820*/  UIADD3 UR6, UPT, UPT, UR6, 0x4, URZ ;  /* 0x0000000406067890 */ /* 0x000fc6000fffe0ff */
[----:B------:R-:W-:Y:S01]  /*0830*/  DFMA R30, R4, R28, -R30 ;  /* 0x0000001c041e722b */ /* 0x000fe2000000081e */
[----:B------:R-:W-:-:S03]  /*0840*/  UISETP.NE.AND UP0, UPT, UR6, URZ, UPT ;  /* 0x000000ff0600728c */ /* 0x000fc6000bf05270 */
[----:B------:R-:W-:Y:S01]  /*0850*/  DADD R20, R20, R24 ;  /* 0x0000000014147229 */ /* 0x000fe20000000018 */
[----:B0-----:R-:W-:Y:S01]  /*0860*/  IADD3 R6, P0, PT, R6, 0x40, RZ ;  /* 0x0000004006067810 */ /* 0x001fe20007f1e0ff */
[----:B------:R-:W-:-:S03]  /*0870*/  VIADD R0, R0, 0xfffffffc ;  /* 0xfffffffc00007836 */ /* 0x000fc60000000000 */
[----:B------:R-:W-:Y:S01]  /*0880*/  IADD3.X R7, PT, PT, RZ, R7, RZ, P0, !PT ;  /* 0x00000007ff077210 */ /* 0x000fe200007fe4ff */
[C---:B--2---:R-:W-:Y:S02]  /*0890*/  DMUL R22, R18.reuse, R14 ;  /* 0x0000000e12167228 */ /* 0x044fe40000000000 */
[----:B------:R-:W-:-:S06]  /*08a0*/  DMUL R18, R18, R12 ;  /* 0x0000000c12127228 */ /* 0x000fcc0000000000 */
[C---:B------:R-:W-:Y:S02]  /*08b0*/  DFMA R12, R30.reuse, R12, -R22 ;  /* 0x0000000c1e0c722b */ /* 0x040fe40000000816 */
[----:B------:R-:W-:-:S06]  /*08c0*/  DFMA R14, R30, R14, R18 ;  /* 0x0000000e1e0e722b */ /* 0x000fcc0000000012 */
[----:B------:R-:W-:Y:S02]  /*08d0*/  DADD R12, R16, R12 ;  /* 0x00000000100c7229 */ /* 0x000fe4000000000c */
[----:B------:R-:W-:Y:S01]  /*08e0*/  DADD R14, R20, R14 ;  /* 0x00000000140e7229 */ /* 0x000fe2000000000e */
[----:B------:R-:W-:Y:S10]  /*08f0*/  BRA.U UP0, `(.L_x_9) ;  /* 0xfffffffd00207547 */ /* 0x000ff4000b83ffff */
[----:B------:R-:W-:-:S12]  /*0900*/  ULOP3.LUT UR6, UR16, 0x7ffffffc, URZ, 0xc0, !UPT ;  /* 0x7ffffffc10067892 */ /* 0x000fd8000f8ec0ff */
.L_x_8:
[----:B------:R-:W-:-:S09]  /*0910*/  ULOP3.LUT UP0, UR7, UR16, 0x3, URZ, 0xc0, !UPT ;  /* 0x0000000310077892 */ /* 0x000fd2000f80c0ff */
[----:B------:R-:W-:Y:S05]  /*0920*/  BRA.U !UP0, `(.L_x_10) ;  /* 0x0000000508187547 */ /* 0x000fea000b800000 */
[----:B------:R-:W-:Y:S02]  /*0930*/  UISETP.NE.AND UP1, UPT, UR7, 0x1, UPT ;  /* 0x000000010700788c */ /* 0x000fe4000bf25270 */
[----:B------:R-:W-:-:S04]  /*0940*/  ULOP3.LUT UR8, UR16, 0x1, URZ, 0xc0, !UPT ;  /* 0x0000000110087892 */ /* 0x000fc8000f8ec0ff */
[----:B------:R-:W-:-:S03]  /*0950*/  UISETP.NE.U32.AND UP0, UPT, UR8, 0x1, UPT ;  /* 0x000000010800788c */ /* 0x000fc6000bf05070 */
[----:B------:R-:W-:Y:S08]  /*0960*/  BRA.U !UP1, `(.L_x_11) ;  /* 0x0000000109b07547 */ /* 0x000ff0000b800000 */
[----:B------:R-:W-:Y:S01]  /*0970*/  LOP3.LUT R7, RZ, UR6, RZ, 0x33, !PT ;  /* 0x00000006ff077c12 */ /* 0x000fe2000f8e33ff */
[----:B------:R-:W0:Y:S03]  /*0980*/  LDCU.64 UR8, c[0x0][0x390] ;  /* 0x00007200ff0877ac */ /* 0x000e260008000a00 */
[----:B------:R-:W-:Y:S01]  /*0990*/  IADD3 R17, PT, PT, R7, UR16, R34 ;  /* 0x0000001007117c10 */ /* 0x000fe2000fffe022 */
[----:B------:R-:W-:Y:S01]  /*09a0*/  UIMAD UR7, UR4, UR18, UR5 ;  /* 0x00000012040772a4 */ /* 0x000fe2000f8e0205 */
[----:B------:R-:W1:Y:S03]  /*09b0*/  LDCU.64 UR10, c[0x0][0x390] ;  /* 0x00007200ff0a77ac */ /* 0x000e660008000a00 */
[----:B------:R-:W-:Y:S01]  /*09c0*/  IMAD.WIDE R16, R17, 0x10, R36 ;  /* 0x0000001011107825 */ /* 0x000fe200078e0224 */
[----:B------:R-:W-:-:S05]  /*09d0*/  UIMAD UR12, UR7, UR19, URZ ;  /* 0x00000013070c72a4 */ /* 0x000fca000f8e02ff */
[----:B------:R-:W2:Y:S01]  /*09e0*/  LDG.E.128.CONSTANT R16, desc[UR14][R16.64] ;  /* 0x0000000e10107981 */ /* 0x000ea2000c1e9d00 */
[----:B------:R-:W-:Y:S01]  /*09f0*/  UIADD3 UR7, UPT, UPT, UR6, UR12, URZ ;  /* 0x0000000c06077290 */ /* 0x000fe2000fffe0ff */
[----:B------:R-:W-:-:S03]  /*0a00*/  IADD3 R25, PT, PT, R7, UR16, R34 ;  /* 0x0000001007197c10 */ /* 0x000fc6000fffe022 */
[----:B0-----:R-:W-:-:S06]  /*0a10*/  UIMAD.WIDE.U32 UR8, UR7, 0x10, UR8 ;  /* 0x00000010070878a5 */ /* 0x001fcc000f8e0008 */
[----:B------:R-:W-:Y:S01]  /*0a20*/  IMAD.U32 R20, RZ, RZ, UR8 ;  /* 0x00000008ff147e24 */ /* 0x000fe2000f8e00ff */
[----:B------:R-:W-:Y:S01]  /*0a30*/  MOV R21, UR9 ;  /* 0x0000000900157c02 */ /* 0x000fe20008000f00 */
[----:B------:R-:W-:Y:S01]  /*0a40*/  IMAD.WIDE R24, R25, 0x10, R36 ;  /* 0x0000001019187825 */ /* 0x000fe200078e0224 */
[----:B------:R-:W-:-:S04]  /*0a50*/  UIADD3 UR8, UP1, UPT, UR6, UR12, URZ ;  /* 0x0000000c06087290 */ /* 0x000fc8000ff3e0ff */
[----:B------:R-:W3:Y:S01]  /*0a60*/  LDG.E.128.CONSTANT R20, desc[UR14][R20.64] ;  /* 0x0000000e14147981 */ /* 0x000ee2000c1e9d00 */
[----:B------:R-:W-:Y:S02]  /*0a70*/  UIADD3.X UR9, UPT, UPT, URZ, URZ, URZ, UP1, !UPT ;  /* 0x000000ffff097290 */ /* 0x000fe40008ffe4ff */
[----:B-1----:R-:W-:Y:S01]  /*0a80*/  ULEA UR7, UP1, UR8, UR10, 0x4 ;  /* 0x0000000a08077291 */ /* 0x002fe2000f8220ff */
[----:B------:R-:W4:Y:S03]  /*0a90*/  LDG.E.128.CONSTANT R24, desc[UR14][R24.64+-0x10] ;  /* 0xfffff00e18187981 */ /* 0x000f26000c1e9d00 */
[----:B------:R-:W-:Y:S02]  /*0aa0*/  ULEA.HI.X UR8, UR8, UR11, UR9, 0x4, UP1 ;  /* 0x0000000b08087291 */ /* 0x000fe400088f2409 */
[----:B------:R-:W-:-:S04]  /*0ab0*/  IMAD.U32 R28, RZ, RZ, UR7 ;  /* 0x00000007ff1c7e24 */ /* 0x000fc8000f8e00ff */
[----:B------:R-:W-:-:S06]  /*0ac0*/  MOV R29, UR8 ;  /* 0x00000008001d7c02 */ /* 0x000fcc0008000f00 */
[----:B------:R-:W5:Y:S01]  /*0ad0*/  LDG.E.128.CONSTANT R28, desc[UR14][R28.64+0x10] ;  /* 0x0000100e1c1c7981 */ /* 0x000f62000c1e9d00 */
[----:B------:R-:W-:Y:S01]  /*0ae0*/  UIADD3 UR6, UPT, UPT, UR6, 0x2, URZ ;  /* 0x0000000206067890 */ /* 0x000fe2000fffe0ff */
[----:B--2---:R-:W-:-:S08]  /*0af0*/  DMUL R6, R2, R16 ;  /* 0x0000001002067228 */ /* 0x004fd00000000000 */
[-C--:B------:R-:W-:Y:S02]  /*0b00*/  DFMA R6, R4, R18.reuse, R6 ;  /* 0x000000120406722b */ /* 0x080fe40000000006 */
[----:B------:R-:W-:-:S08]  /*0b10*/  DMUL R18, R2, R18 ;  /* 0x0000001202127228 */ /* 0x000fd00000000000 */
[----:B------:R-:W-:Y:S02]  /*0b20*/  DFMA R16, R4, R16, -R18 ;  /* 0x000000100410722b */ /* 0x000fe40000000812 */
[C---:B---3--:R-:W-:Y:S02]  /*0b30*/  DMUL R18, R6.reuse, R22 ;  /* 0x0000001606127228 */ /* 0x048fe40000000000 */
[----:B------:R-:W-:-:S06]  /*0b40*/  DMUL R6, R6, R20 ;  /* 0x0000001406067228 */ /* 0x000fcc0000000000 */
[----:B------:R-:W-:Y:S02]  /*0b50*/  DFMA R18, R16, R20, -R18 ;  /* 0x000000141012722b */ /* 0x000fe40000000812 */
[----:B----4-:R-:W-:Y:S02]  /*0b60*/  DMUL R20, R2, R24 ;  /* 0x0000001802147228 */ /* 0x010fe40000000000 */
[----:B------:R-:W-:-:S04]  /*0b70*/  DFMA R6, R16, R22, R6 ;  /* 0x000000161006722b */ /* 0x000fc80000000006 */
[----:B------:R-:W-:Y:S02]  /*0b80*/  DADD R12, R12, R18 ;  /* 0x000000000c0c7229 */ /* 0x000fe40000000012 */
[-C--:B------:R-:W-:Y:S02]  /*0b90*/  DFMA R20, R4, R26.reuse, R20 ;  /* 0x0000001a0414722b */ /* 0x080fe40000000014 */
[----:B------:R-:W-:Y:S02]  /*0ba0*/  DMUL R26, R2, R26 ;  /* 0x0000001a021a7228 */ /* 0x000fe40000000000 */
[----:B------:R-:W-:-:S04]  /*0bb0*/  DADD R6, R14, R6 ;  /* 0x000000000e067229 */ /* 0x000fc80000000006 */
[----:B-----5:R-:W-:Y:S02]  /*0bc0*/  DMUL R16, R20, R30 ;  /* 0x0000001e14107228 */ /* 0x020fe40000000000 */
[----:B------:R-:W-:Y:S02]  /*0bd0*/  DFMA R26, R4, R24, -R26 ;  /* 0x00000018041a722b */ /* 0x000fe4000000081a */
[----:B------:R-:W-:-:S06]  /*0be0*/  DMUL R20, R20, R28 ;  /* 0x0000001c14147228 */ /* 0x000fcc0000000000 */
[C---:B------:R-:W-:Y:S02]  /*0bf0*/  DFMA R16, R26.reuse, R28, -R16 ;  /* 0x0000001c1a10722b */ /* 0x040fe40000000810 */
[----:B------:R-:W-:-:S06]  /*0c00*/  DFMA R20, R26, R30, R20 ;  /* 0x0000001e1a14722b */ /* 0x000fcc0000000014 */
[----:B------:R-:W-:Y:S02]  /*0c10*/  DADD R12, R12, R16 ;  /* 0x000000000c0c7229 */ /* 0x000fe40000000010 */
[----:B------:R-:W-:-:S11]  /*0c20*/  DADD R14, R6, R20 ;  /* 0x00000000060e7229 */ /* 0x000fd60000000014 */
.L_x_11:
[----:B------:R-:W-:Y:S05]  /*0c30*/  BRA.U UP0, `(.L_x_10) ;  /* 0x0000000100547547 */ /* 0x000fea000b800000 */
[----:B------:R-:W-:Y:S01]  /*0c40*/  LOP3.LUT R7, RZ, UR6, RZ, 0x33, !PT ;  /* 0x00000006ff077c12 */ /* 0x000fe2000f8e33ff */
[----:B------:R-:W0:Y:S03]  /*0c50*/  LDCU.64 UR8, c[0x0][0x390] ;  /* 0x00007200ff0877ac */ /* 0x000e260008000a00 */
[----:B------:R-:W-:Y:S01]  /*0c60*/  IADD3 R7, PT, PT, R7, UR16, R34 ;  /* 0x0000001007077c10 */ /* 0x000fe2000fffe022 */
[----:B------:R-:W-:-:S04]  /*0c70*/  UIMAD UR7, UR4, UR18, UR5 ;  /* 0x00000012040772a4 */ /* 0x000fc8000f8e0205 */
[----:B------:R-:W-:Y:S01]  /*0c80*/  IMAD.WIDE R20, R7, 0x10, R36 ;  /* 0x0000001007147825 */ /* 0x000fe200078e0224 */
[----:B------:R-:W-:-:S05]  /*0c90*/  UIMAD UR6, UR7, UR19, UR6 ;  /* 0x00000013070672a4 */ /* 0x000fca000f8e0206 */
[----:B------:R-:W2:Y:S01]  /*0ca0*/  LDG.E.128.CONSTANT R20, desc[UR14][R20.64] ;  /* 0x0000000e14147981 */ /* 0x000ea2000c1e9d00 */
[----:B0-----:R-:W-:-:S06]  /*0cb0*/  UIMAD.WIDE.U32 UR6, UR6, 0x10, UR8 ;  /* 0x00000010060678a5 */ /* 0x001fcc000f8e0008 */
[----:B------:R-:W-:Y:S01]  /*0cc0*/  IMAD.U32 R16, RZ, RZ, UR6 ;  /* 0x00000006ff107e24 */ /* 0x000fe2000f8e00ff */
[----:B------:R-:W-:-:S06]  /*0cd0*/  MOV R17, UR7 ;  /* 0x0000000700117c02 */ /* 0x000fcc0008000f00 */
[----:B------:R-:W3:Y:S01]  /*0ce0*/  LDG.E.128.CONSTANT R16, desc[UR14][R16.64] ;  /* 0x0000000e10107981 */ /* 0x000ee2000c1e9d00 */
[C---:B--2---:R-:W-:Y:S02]  /*0cf0*/  DMUL R6, R2.reuse, R20 ;  /* 0x0000001402067228 */ /* 0x044fe40000000000 */
[----:B------:R-:W-:-:S06]  /*0d00*/  DMUL R2, R2, R22 ;  /* 0x0000001602027228 */ /* 0x000fcc0000000000 */
[C---:B------:R-:W-:Y:S02]  /*0d10*/  DFMA R6, R4.reuse, R22, R6 ;  /* 0x000000160406722b */ /* 0x040fe40000000006 */
[----:B------:R-:W-:-:S06]  /*0d20*/  DFMA R2, R4, R20, -R2 ;  /* 0x000000140402722b */ /* 0x000fcc0000000802 */
[C---:B---3--:R-:W-:Y:S02]  /*0d30*/  DMUL R4, R6.reuse, R18 ;  /* 0x0000001206047228 */ /* 0x048fe40000000000 */
[----:B------:R-:W-:-:S06]  /*0d40*/  DMUL R6, R6, R16 ;  /* 0x0000001006067228 */ /* 0x000fcc0000000000 */
[C---:B------:R-:W-:Y:S02]  /*0d50*/  DFMA R4, R2.reuse, R16, -R4 ;  /* 0x000000100204722b */ /* 0x040fe40000000804 */
[----:B------:R-:W-:-:S06]  /*0d60*/  DFMA R6, R2, R18, R6 ;  /* 0x000000120206722b */ /* 0x000fcc0000000006 */
[----:B------:R-:W-:Y:S02]  /*0d70*/  DADD R12, R12, R4 ;  /* 0x000000000c0c7229 */ /* 0x000fe40000000004 */
[----:B------:R-:W-:-:S11]  /*0d80*/  DADD R14, R14, R6 ;  /* 0x000000000e0e7229 */ /* 0x000fd60000000006 */
.L_x_10:
[----:B------:R-:W-:-:S04]  /*0d90*/  UIADD3 UR5, UPT, UPT, UR5, 0x1, URZ ;  /* 0x0000000105057890 */ /* 0x000fc8000fffe0ff */
[----:B------:R-:W-:-:S09]  /*0da0*/  UISETP.NE.AND UP0, UPT, UR5, UR19, UPT ;  /* 0x000000130500728c */ /* 0x000fd2000bf05270 */
[----:B------:R-:W-:Y:S05]  /*0db0*/  BRA.U UP0, `(.L_x_12) ;  /* 0xfffffff500887547 */ /* 0x000fea000b83ffff */
[----:B------:R-:W-:-:S04]  /*0dc0*/  UIADD3 UR4, UPT, UPT, UR4, 0x1, URZ ;  /* 0x0000000104047890 */ /* 0x000fc8000fffe0ff */
[----:B------:R-:W-:-:S09]  /*0dd0*/  UISETP.NE.AND UP0, UPT, UR4, UR18, UPT ;  /* 0x000000120400728c */ /* 0x000fd2000bf05270 */
[----:B------:R-:W-:Y:S05]  /*0de0*/  BRA.U UP0, `(.L_x_13) ;  /* 0xfffffff500607547 */ /* 0x000fea000b83ffff */
.L_x_7:
[----:B------:R-:W-:Y:S05]  /*0df0*/  BSYNC.RECONVERGENT B0 ;  /* 0x0000000000007941 */ /* 0x000fea0003800200 */
.L_x_6:
[----:B------:R-:W0:Y:S01]  /*0e00*/  LDC.64 R2, c[0x0][0x3a8] ;  /* 0x0000ea00ff027b82 */ /* 0x000e220000000a00 */
[----:B------:R-:W1:Y:S01]  /*0e10*/  LDCU UR4, c[0x0][0x360] ;  /* 0x00006c00ff0477ac */ /* 0x000e620008000800 */
[----:B------:R-:W2:Y:S06]  /*0e20*/  LDCU UR5, c[0x0][0x3b0] ;  /* 0x00007600ff0577ac */ /* 0x000eac0008000800 */
[----:B------:R-:W1:Y:S01]  /*0e30*/  LDC R5, c[0x0][0x370] ;  /* 0x0000dc00ff057b82 */ /* 0x000e620000000800 */
[----:B0-----:R-:W-:-:S05]  /*0e40*/  IMAD.WIDE R2, R34, 0x10, R2 ;  /* 0x0000001022027825 */ /* 0x001fca00078e0202 */
[----:B------:R0:W-:Y:S01]  /*0e50*/  STG.E.128 desc[UR14][R2.64], R12 ;  /* 0x0000000c02007986 */ /* 0x0001e2000c101d0e */
[----:B-1----:R-:W-:-:S05]  /*0e60*/  IMAD R34, R5, UR4, R34 ;  /* 0x0000000405227c24 */ /* 0x002fca000f8e0222 */
[----:B--2---:R-:W-:-:S13]  /*0e70*/  ISETP.GE.AND P0, PT, R34, UR5, PT ;  /* 0x0000000522007c0c */ /* 0x004fda000bf06270 */
[----:B0-----:R-:W-:Y:S05]  /*0e80*/  @!P0 BRA `(.L_x_4) ;  /* 0xfffffff400008947 */ /* 0x001fea000383ffff */
[----:B------:R-:W-:Y:S05]  /*0e90*/  EXIT ;  /* 0x000000000000794d */ /* 0x000fea0003800000 */
.L_x_14:
[----:B------:R-:W-:-:S00]  /*0ea0*/  BRA `(.L_x_14) ;  /* 0xfffffffc00fc7947 */ /* 0x000fc0000383ffff */
[----:B------:R-:W-:-:S00]  /*0eb0*/  NOP ;  /* 0x0000000000007918 */ /* 0x000fc00000000000 */
        /* <DEDUP_REMOVED lines=12> */
.L_x_953:


//--------------------- .text._cupy_convolve1D3O_complex64 --------------------------
	.section	.text._cupy_convolve1D3O_complex64,"ax",@progbits
	.align	128
        .global         _cupy_convolve1D3O_complex64
        .type           _cupy_convolve1D3O_complex64,@function
        .size           _cupy_convolve1D3O_complex64,(.L_x_954 - _cupy_convolve1D3O_complex64)
        .other          _cupy_convolve1D3O_complex64,@"STO_CUDA_ENTRY STV_DEFAULT"
_cupy_convolve1D3O_complex64:
.text._cupy_convolve1D3O_complex64:
        /* <DEDUP_REMOVED lines=15> */
.L_x_16:
[----:B0-----:R-:W-:Y:S01]  /*00f0*/  IMAD.WIDE R2, R17, 0x8, R4 ;  /* 0x0000000811027825 */ /* 0x001fe200078e0204 */
[----:B------:R-:W-:-:S04]  /*0100*/  IADD3 R17, PT, PT, R0, R17, RZ ;  /* 0x0000001100117210 */ /* 0x000fc80007ffe0ff */
[----:B------:R1:W-:Y:S01]  /*0110*/  STG.E.64 desc[UR14][R2.64], RZ ;  /* 0x000000ff02007986 */ /* 0x0003e2000c101b0e */
[----:B------:R-:W-:-:S13]  /*0120*/  ISETP.GE.AND P0, PT, R17, UR6, PT ;  /* 0x0000000611007c0c */ /* 0x000fda000bf06270 */
[----:B-1----:R-:W-:Y:S05]  /*0130*/  @!P0 BRA `(.L_x_16) ;  /* 0xfffffffc00ec8947 */ /* 0x002fea000383ffff */
[----:B------:R-:W-:Y:S05]  /*0140*/  EXIT ;  /* 0x000000000000794d */ /* 0x000fea0003800000 */
.L_x_15:
[----:B------:R-:W0:Y:S02]  /*0150*/  LDCU UR4, c[0x0][0x39c] ;  /* 0x00007380ff0477ac */ /* 0x000e240008000800 */
[----:B0-----:R-:W-:-:S09]  /*0160*/  UISETP.GT.AND UP0, UPT, UR4, URZ, UPT ;  /* 0x000000ff0400728c */ /* 0x001fd2000bf04270 */
[----:B------:R-:W-:Y:S05]  /*0170*/  BRA.U UP0, `(.L_x_17) ;  /* 0x00000001001c7547 */ /* 0x000fea000b800000 */
[----:B------:R-:W0:Y:S02]  /*0180*/  LDC.64 R2, c[0x0][0x3a8] ;  /* 0x0000ea00ff027b82 */ /* 0x000e240000000a00 */
.L_x_18:
[----:B0-----:R-:W-:Y:S01]  /*0190*/  IMAD.WIDE R4, R17, 0x8, R2 ;  /* 0x0000000811047825 */ /* 0x001fe200078e0202 */
[----:B------:R-:W-:-:S04]  /*01a0*/  IADD3 R17, PT, PT, R0, R17, RZ ;  /* 0x0000001100117210 */ /* 0x000fc80007ffe0ff */
[----:B------:R1:W-:Y:S01]  /*01b0*/  STG.E.64 desc[UR14][R4.64], RZ ;  /* 0x000000ff04007986 */ /* 0x0003e2000c101b0e */
[----:B------:R-:W-:-:S13]  /*01c0*/  ISETP.GE.AND P0, PT, R17, UR6, PT ;  /* 0x0000000611007c0c */ /* 0x000fda000bf06270 */
[----:B-1----:R-:W-:Y:S05]  /*01d0*/  @!P0 BRA `(.L_x_18) ;  /* 0xfffffffc00ec8947 */ /* 0x002fea000383ffff */
[----:B------:R-:W-:Y:S05]  /*01e0*/  EXIT ;  /* 0x000000000000794d */ /* 0x000fea0003800000 */
.L_x_17:
[----:B------:R-:W0:Y:S02]  /*01f0*/  LDCU UR8, c[0x0][0x3a0] ;  /* 0x00007400ff0877ac */ /* 0x000e240008000800 */
[----:B0-----:R-:W-:-:S09]  /*0200*/  UISETP.GT.AND UP0, UPT, UR8, URZ, UPT ;  /* 0x000000ff0800728c */ /* 0x001fd2000bf04270 */
[----:B------:R-:W-:Y:S05]  /*0210*/  BRA.U UP0, `(.L_x_19) ;  /* 0x00000001001c7547 */ /* 0x000fea000b800000 */
[----:B------:R-:W0:Y:S02]  /*0220*/  LDC.64 R2, c[0x0][0x3a8] ;  /* 0x0000ea00ff027b82 */ /* 0x000e240000000a00 */
.L_x_20:
[----:B0-----:R-:W-:Y:S01]  /*0230*/  IMAD.WIDE R4, R17, 0x8, R2 ;  /* 0x0000000811047825 */ /* 0x001fe200078e0202 */
[----:B------:R-:W-:-:S04]  /*0240*/  IADD3 R17, PT, PT, R0, R17, RZ ;  /* 0x0000001100117210 */ /* 0x000fc80007ffe0ff */
[----:B------:R1:W-:Y:S01]  /*0250*/  STG.E.64 desc[UR14][R4.64], RZ ;  /* 0x000000ff04007986 */ /* 0x0003e2000c101b0e */
[----:B------:R-:W-:-:S13]  /*0260*/  ISETP.GE.AND P0, PT, R17, UR6, PT ;  /* 0x0000000611007c0c */ /* 0x000fda000bf06270 */
[----:B-1----:R-:W-:Y:S05]  /*0270*/  @!P0 BRA `(.L_x_20) ;  /* 0xfffffffc00ec8947 */ /* 0x002fea000383ffff */
[----:B------:R-:W-:Y:S05]  /*0280*/  EXIT ;  /* 0x000000000000794d */ /* 0x000fea0003800000 */
.L_x_19:
[----:B------:R-:W0:Y:S01]  /*0290*/  LDCU.64 UR4, c[0x0][0x380] ;  /* 0x00007000ff0477ac */ /* 0x000e220008000a00 */
[----:B------:R-:W-:Y:S02]  /*02a0*/  ULOP3.LUT UR8, UR8, 0x7ffffffc, URZ, 0xc0, !UPT ;  /* 0x7ffffffc08087892 */ /* 0x000fe4000f8ec0ff */
[----:B0-----:R-:W-:-:S04]  /*02b0*/  UIADD3 UR9, UP0, UPT, UR4, -0x8, URZ ;  /* 0xfffffff804097890 */ /* 0x001fc8000ff1e0ff */
[----:B------:R-:W-:-:S12]  /*02c0*/  UIADD3.X UR10, UPT, UPT, UR5, -0x1, URZ, UP0, !UPT ;  /* 0xffffffff050a7890 */ /* 0x000fd800087fe4ff */
.L_x_29:
[----:B------:R-:W0:Y:S01]  /*02d0*/  LDCU UR4, c[0x0][0x398] ;  /* 0x00007300ff0477ac */ /* 0x000e220008000800 */
[----:B------:R-:W-:Y:S01]  /*02e0*/  BSSY.RECONVERGENT B0, `(.L_x_21) ;  /* 0x00000ae000007945 */ /* 0x000fe20003800200 */
        /* <DEDUP_REMOVED lines=8> */
[----:B0-----:R-:W-:Y:S01]  /*0370*/  IADD3 R18, PT, PT, R17, UR4, RZ ;  /* 0x0000000411127c10 */ /* 0x001fe2000fffe0ff */
[----:B------:R-:W-:-:S06]  /*0380*/  UMOV UR4, URZ ;  /* 0x000000ff00047c82 */ /* 0x000fcc0008000000 */
.L_x_28:
[----:B------:R-:W0:Y:S01]  /*0390*/  LDC R2, c[0x0][0x398] ;  /* 0x0000e600ff027b82 */ /* 0x000e220000000800 */
[----:B------:R-:W-:-:S07]  /*03a0*/  ULOP3.LUT UR5, URZ, UR4, URZ, 0x33, !UPT ;  /* 0x00000004ff057292 */ /* 0x000fce000f8e33ff */
[----:B------:R-:W1:Y:S01]  /*03b0*/  LDC.64 R8, c[0x0][0x380] ;  /* 0x0000e000ff087b82 */ /* 0x000e620000000a00 */
[----:B0-----:R-:W-:-:S05]  /*03c0*/  IADD3 R3, PT, PT, R2, UR5, R17 ;  /* 0x0000000502037c10 */ /* 0x001fca000fffe011 */
[----:B-1----:R-:W-:-:S06]  /*03d0*/  IMAD.WIDE R8, R3, 0x8, R8 ;  /* 0x0000000803087825 */ /* 0x002fcc00078e0208 */
[----:B------:R-:W5:Y:S01]  /*03e0*/  LDG.E.64.CONSTANT R8, desc[UR14][R8.64] ;  /* 0x0000000e08087981 */ /* 0x000f62000c1e9b00 */
[----:B------:R-:W-:Y:S01]  /*03f0*/  UMOV UR11, UR4 ;  /* 0x00000004000b7c82 */ /* 0x000fe20008000000 */
[----:B------:R-:W-:Y:S01]  /*0400*/  UIADD3 UR4, UPT, UPT, UR4, 0x1, URZ ;  /* 0x0000000104047890 */ /* 0x000fe2000fffe0ff */
[----:B------:R-:W-:-:S05]  /*0410*/  UMOV UR5, URZ ;  /* 0x000000ff00057c82 */ /* 0x000fca0008000000 */
[----:B------:R-:W-:-:S13]  /*0420*/  ISETP.NE.AND P0, PT, R2, UR4, PT ;  /* 0x0000000402007c0c */ /* 0x000fda000bf05270 */
.L_x_27:
[----:B------:R-:W0:Y:S01]  /*0430*/  LDCU UR7, c[0x0][0x39c] ;  /* 0x00007380ff0777ac */ /* 0x000e220008000800 */
[----:B------:R-:W1:Y:S01]  /*0440*/  LDC.64 R10, c[0x0][0x380] ;  /* 0x0000e000ff0a7b82 */ /* 0x000e620000000a00 */
[----:B------:R-:W-:-:S07]  /*0450*/  ULOP3.LUT UR6, URZ, UR5, URZ, 0x33, !UPT ;  /* 0x00000005ff067292 */ /* 0x000fce000f8e33ff */
[----:B------:R-:W2:Y:S01]  /*0460*/  LDC R16, c[0x0][0x3a0] ;  /* 0x0000e800ff107b82 */ /* 0x000ea20000000800 */
[----:B0-----:R-:W-:-:S04]  /*0470*/  IADD3 R3, PT, PT, R17, UR7, RZ ;  /* 0x0000000711037c10 */ /* 0x001fc8000fffe0ff */
[----:B------:R-:W-:Y:S01]  /*0480*/  IADD3 R3, PT, PT, R3, UR6, RZ ;  /* 0x0000000603037c10 */ /* 0x000fe2000fffe0ff */
[----:B------:R-:W0:Y:S04]  /*0490*/  LDCU.64 UR6, c[0x0][0x398] ;  /* 0x00007300ff0677ac */ /* 0x000e280008000a00 */
[----:B-1----:R-:W-:-:S06]  /*04a0*/  IMAD.WIDE R2, R3, 0x8, R10 ;  /* 0x0000000803027825 */ /* 0x002fcc00078e020a */
[----:B------:R-:W3:Y:S01]  /*04b0*/  LDG.E.64.CONSTANT R2, desc[UR14][R2.64] ;  /* 0x0000000e02027981 */ /* 0x000ee2000c1e9b00 */
[----:B--2---:R-:W-:Y:S01]  /*04c0*/  ISETP.GE.U32.AND P1, PT, R16, 0x4, PT ;  /* 0x000000041000780c */ /* 0x004fe20003f26070 */
[----:B------:R-:W-:Y:S01]  /*04d0*/  HFMA2 R14, -RZ, RZ, 0, 0 ;  /* 0x00000000ff0e7431 */ /* 0x000fe200000001ff */
[----:B0-----:R-:W-:Y:S02]  /*04e0*/  UIMAD UR6, UR11, UR6, UR5 ;  /* 0x000000060b0672a4 */ /* 0x001fe4000f8e0205 */
[----:B------:R-:W-:Y:S02]  /*04f0*/  UIADD3 UR5, UPT, UPT, UR5, 0x1, URZ ;  /* 0x0000000105057890 */ /* 0x000fe4000fffe0ff */
[----:B------:R-:W-:Y:S02]  /*0500*/  UIMAD UR12, UR6, UR7, URZ ;  /* 0x00000007060c72a4 */ /* 0x000fe4000f8e02ff */
[----:B------:R-:W-:Y:S01]  /*0510*/  UISETP.NE.AND UP0, UPT, UR5, UR7, UPT ;  /* 0x000000070500728c */ /* 0x000fe2000bf05270 */
[C---:B---3-5:R-:W-:Y:S01]  /*0520*/  FMUL R19, R9.reuse, R3 ;  /* 0x0000000309137220 */ /* 0x068fe20000400000 */
[----:B------:R-:W-:-:S03]  /*0530*/  FMUL R20, R9, R2 ;  /* 0x0000000209147220 */ /* 0x000fc60000400000 */
[C---:B------:R-:W-:Y:S01]  /*0540*/  FFMA R19, R8.reuse, R2, -R19 ;  /* 0x0000000208137223 */ /* 0x040fe20000000813 */
[----:B------:R-:W-:Y:S01]  /*0550*/  FFMA R20, R8, R3, R20 ;  /* 0x0000000308147223 */ /* 0x000fe20000000014 */
[----:B------:R-:W-:Y:S06]  /*0560*/  @!P1 BRA `(.L_x_23) ;  /* 0x0000000400089947 */ /* 0x000fec0003800000 */
[----:B------:R-:W0:Y:S01]  /*0570*/  LDCU.64 UR6, c[0x0][0x390] ;  /* 0x00007200ff0677ac */ /* 0x000e220008000a00 */
[----:B------:R-:W-:Y:S01]  /*0580*/  IADD3 R16, PT, PT, R17, -0x1, R16 ;  /* 0xffffffff11107810 */ /* 0x000fe20007ffe010 */
[----:B0-----:R-:W-:-:S04]  /*0590*/  UIMAD.WIDE.U32 UR6, UR12, 0x8, UR6 ;  /* 0x000000080c0678a5 */ /* 0x001fc8000f8e0006 */
[----:B------:R-:W-:-:S04]  /*05a0*/  UIADD3 UR13, UP1, UPT, UR6, 0x10, URZ ;  /* 0x00000010060d7890 */ /* 0x000fc8000ff3e0ff */
[----:B------:R-:W-:Y:S02]  /*05b0*/  UIADD3.X UR6, UPT, UPT, URZ, UR7, URZ, UP1, !UPT ;  /* 0x00000007ff067290 */ /* 0x000fe40008ffe4ff */
[----:B------:R-:W-:Y:S01]  /*05c0*/  MOV R6, UR13 ;  /* 0x0000000d00067c02 */ /* 0x000fe20008000f00 */
[----:B------:R-:W-:-:S03]  /*05d0*/  UIADD3 UR7, UPT, UPT, -UR8, URZ, URZ ;  /* 0x000000ff08077290 */ /* 0x000fc6000fffe1ff */
[----:B------:R-:W-:-:S09]  /*05e0*/  MOV R7, UR6 ;  /* 0x0000000600077c02 */ /* 0x000fd20008000f00 */
.L_x_24:
[----:B------:R-:W-:Y:S01]  /*05f0*/  MOV R26, UR9 ;  /* 0x00000009001a7c02 */ /* 0x000fe20008000f00 */
[----:B------:R-:W2:Y:S01]  /*0600*/  LDG.E.64.CONSTANT R22, desc[UR14][R6.64+-0x10] ;  /* 0xfffff00e06167981 */ /* 0x000ea2000c1e9b00 */
[----:B------:R-:W-:-:S03]  /*0610*/  MOV R27, UR10 ;  /* 0x0000000a001b7c02 */ /* 0x000fc60008000f00 */
[----:B------:R-:W3:Y:S01]  /*0620*/  LDG.E.64.CONSTANT R4, desc[UR14][R6.64+-0x8] ;  /* 0xfffff80e06047981 */ /* 0x000ee2000c1e9b00 */
[----:B------:R-:W-:-:S05]  /*0630*/  IMAD.WIDE R26, R16, 0x8, R26 ;  /* 0x00000008101a7825 */ /* 0x000fca00078e021a */
[----:B------:R-:W4:Y:S04]  /*0640*/  LDG.E.64.CONSTANT R2, desc[UR14][R26.64+0x8] ;  /* 0x0000080e1a027981 */ /* 0x000f28000c1e9b00 */
[----:B------:R-:W5:Y:S01]  /*0650*/  LDG.E.64.CONSTANT R14, desc[UR14][R26.64] ;  /* 0x0000000e1a0e7981 */ /* 0x000f62000c1e9b00 */
[----:B----4-:R-:W-:-:S04]  /*0660*/  FMUL R24, R20, R2 ;  /* 0x0000000214187220 */ /* 0x010fc80000400000 */
[-C--:B------:R-:W-:Y:S01]  /*0670*/  FFMA R24, R19, R3.reuse, R24 ;  /* 0x0000000313187223 */ /* 0x080fe20000000018 */
[----:B------:R-:W-:-:S04]  /*0680*/  FMUL R3, R20, R3 ;  /* 0x0000000314037220 */ /* 0x000fc80000400000 */
[----:B------:R-:W-:Y:S01]  /*0690*/  FFMA R3, R19, R2, -R3 ;  /* 0x0000000213037223 */ /* 0x000fe20000000803 */
[C---:B--2---:R-:W-:Y:S01]  /*06a0*/  FMUL R2, R24.reuse, R23 ;  /* 0x0000001718027220 */ /* 0x044fe20000400000 */
[----:B------:R-:W-:-:S03]  /*06b0*/  FMUL R24, R24, R22 ;  /* 0x0000001618187220 */ /* 0x000fc60000400000 */
[C---:B------:R-:W-:Y:S01]  /*06c0*/  FFMA R21, R3.reuse, R22, -R2 ;  /* 0x0000001603157223 */ /* 0x040fe20000000802 */
[CC--:B-----5:R-:W-:Y:S01]  /*06d0*/  FMUL R2, R20.reuse, R14.reuse ;  /* 0x0000000e14027220 */ /* 0x0e0fe20000400000 */
[----:B------:R-:W-:Y:S02]  /*06e0*/  FFMA R24, R3, R23, R24 ;  /* 0x0000001703187223 */ /* 0x000fe40000000018 */
[----:B------:R-:W2:Y:S01]  /*06f0*/  LDG.E.64.CONSTANT R22, desc[UR14][R6.64] ;  /* 0x0000000e06167981 */ /* 0x000ea2000c1e9b00 */
[CC--:B------:R-:W-:Y:S01]  /*0700*/  FFMA R29, R19.reuse, R15.reuse, R2 ;  /* 0x0000000f131d7223 */ /* 0x0c0fe20000000002 */
[----:B------:R-:W-:Y:S02]  /*0710*/  FMUL R15, R20, R15 ;  /* 0x0000000f140f7220 */ /* 0x000fe40000400000 */
[----:B------:R-:W4:Y:S02]  /*0720*/  LDG.E.64.CONSTANT R2, desc[UR14][R26.64+-0x8] ;  /* 0xfffff80e1a027981 */ /* 0x000f24000c1e9b00 */
[----:B------:R-:W-:-:S02]  /*0730*/  FFMA R28, R19, R14, -R15 ;  /* 0x0000000e131c7223 */ /* 0x000fc4000000080f */
[----:B------:R-:W5:Y:S01]  /*0740*/  LDG.E.64.CONSTANT R14, desc[UR14][R26.64+-0x10] ;  /* 0xfffff00e1a0e7981 */ /* 0x000f62000c1e9b00 */
[C---:B---3--:R-:W-:Y:S01]  /*0750*/  FMUL R25, R29.reuse, R5 ;  /* 0x000000051d197220 */ /* 0x048fe20000400000 */
[----:B------:R-:W-:-:S03]  /*0760*/  FMUL R29, R29, R4 ;  /* 0x000000041d1d7220 */ /* 0x000fc60000400000 */
[C---:B------:R-:W-:Y:S01]  /*0770*/  FFMA R25, R28.reuse, R4, -R25 ;  /* 0x000000041c197223 */ /* 0x040fe20000000819 */
[----:B------:R-:W-:Y:S02]  /*0780*/  FFMA R29, R28, R5, R29 ;  /* 0x000000051c1d7223 */ /* 0x000fe4000000001d */
[----:B------:R0:W3:Y:S01]  /*0790*/  LDG.E.64.CONSTANT R4, desc[UR14][R6.64+0x8] ;  /* 0x0000080e06047981 */ /* 0x0000e2000c1e9b00 */
[----:B------:R-:W-:Y:S01]  /*07a0*/  FADD R12, R21, R12 ;  /* 0x0000000c150c7221 */ /* 0x000fe20000000000 */
[----:B------:R-:W-:-:S03]  /*07b0*/  FADD R24, R24, R13 ;  /* 0x0000000d18187221 */ /* 0x000fc60000000000 */
[----:B------:R-:W-:Y:S01]  /*07c0*/  FADD R25, R12, R25 ;  /* 0x000000190c197221 */ /* 0x000fe20000000000 */
[----:B------:R-:W-:Y:S01]  /*07d0*/  UIADD3 UR7, UPT, UPT, UR7, 0x4, URZ ;  /* 0x0000000407077890 */ /* 0x000fe2000fffe0ff */
[----:B------:R-:W-:-:S03]  /*07e0*/  FADD R24, R24, R29 ;  /* 0x0000001d18187221 */ /* 0x000fc60000000000 */
[----:B------:R-:W-:Y:S01]  /*07f0*/  UISETP.NE.AND UP1, UPT, UR7, URZ, UPT ;  /* 0x000000ff0700728c */ /* 0x000fe2000bf25270 */
[----:B0-----:R-:W-:Y:S02]  /*0800*/  IADD3 R6, P1, PT, R6, 0x20, RZ ;  /* 0x0000002006067810 */ /* 0x001fe40007f3e0ff */
[----:B------:R-:W-:Y:S02]  /*0810*/  IADD3 R16, PT, PT, R16, -0x4, RZ ;  /* 0xfffffffc10107810 */ /* 0x000fe40007ffe0ff */
[----:B------:R-:W-:Y:S01]  /*0820*/  IADD3.X R7, PT, PT, RZ, R7, RZ, P1, !PT ;  /* 0x00000007ff077210 */ /* 0x000fe20000ffe4ff */
[----:B----4-:R-:W-:-:S04]  /*0830*/  FMUL R28, R20, R2 ;  /* 0x00000002141c7220 */ /* 0x010fc80000400000 */
[CC--:B------:R-:W-:Y:S01]  /*0840*/  FFMA R28, R19.reuse, R3.reuse, R28 ;  /* 0x00000003131c7223 */ /* 0x0c0fe2000000001c */
[C---:B------:R-:W-:Y:S01]  /*0850*/  FMUL R3, R20.reuse, R3 ;  /* 0x0000000314037220 */ /* 0x040fe20000400000 */
[C---:B-----5:R-:W-:Y:S01]  /*0860*/  FMUL R12, R20.reuse, R14 ;  /* 0x0000000e140c7220 */ /* 0x060fe20000400000 */
[----:B------:R-:W-:Y:S02]  /*0870*/  FMUL R13, R20, R15 ;  /* 0x0000000f140d7220 */ /* 0x000fe40000400000 */
[C---:B------:R-:W-:Y:S01]  /*0880*/  FFMA R3, R19.reuse, R2, -R3 ;  /* 0x0000000213037223 */ /* 0x040fe20000000803 */
[C---:B--2---:R-:W-:Y:S01]  /*0890*/  FMUL R2, R28.reuse, R23 ;  /* 0x000000171c027220 */ /* 0x044fe20000400000 */
[C---:B------:R-:W-:Y:S01]  /*08a0*/  FFMA R12, R19.reuse, R15, R12 ;  /* 0x0000000f130c7223 */ /* 0x040fe2000000000c */
[----:B------:R-:W-:Y:S01]  /*08b0*/  FMUL R28, R28, R22 ;  /* 0x000000161c1c7220 */ /* 0x000fe20000400000 */
[----:B------:R-:W-:Y:S01]  /*08c0*/  FFMA R13, R19, R14, -R13 ;  /* 0x0000000e130d7223 */ /* 0x000fe2000000080d */
[C---:B------:R-:W-:Y:S01]  /*08d0*/  FFMA R2, R3.reuse, R22, -R2 ;  /* 0x0000001603027223 */ /* 0x040fe20000000802 */
[C---:B---3--:R-:W-:Y:S01]  /*08e0*/  FMUL R14, R12.reuse, R5 ;  /* 0x000000050c0e7220 */ /* 0x048fe20000400000 */
[----:B------:R-:W-:Y:S01]  /*08f0*/  FFMA R3, R3, R23, R28 ;  /* 0x0000001703037223 */ /* 0x000fe2000000001c */
[-C--:B------:R-:W-:Y:S01]  /*0900*/  FMUL R12, R12, R4.reuse ;  /* 0x000000040c0c7220 */ /* 0x080fe20000400000 */
[----:B------:R-:W-:Y:S01]  /*0910*/  FADD R2, R25, R2 ;  /* 0x0000000219027221 */ /* 0x000fe20000000000 */
[C---:B------:R-:W-:Y:S01]  /*0920*/  FFMA R15, R13.reuse, R4, -R14 ;  /* 0x000000040d0f7223 */ /* 0x040fe2000000080e */
[----:B------:R-:W-:Y:S01]  /*0930*/  FADD R3, R24, R3 ;  /* 0x0000000318037221 */ /* 0x000fe20000000000 */
[----:B------:R-:W-:-:S02]  /*0940*/  FFMA R4, R13, R5, R12 ;  /* 0x000000050d047223 */ /* 0x000fc4000000000c */
[----:B------:R-:W-:Y:S02]  /*0950*/  FADD R12, R2, R15 ;  /* 0x0000000f020c7221 */ /* 0x000fe40000000000 */
[----:B------:R-:W-:Y:S01]  /*0960*/  FADD R13, R3, R4 ;  /* 0x00000004030d7221 */ /* 0x000fe20000000000 */
[----:B------:R-:W-:Y:S06]  /*0970*/  BRA.U UP1, `(.L_x_24) ;  /* 0xfffffffd011c7547 */ /* 0x000fec000b83ffff */
[----:B------:R-:W-:-:S07]  /*0980*/  MOV R14, UR8 ;  /* 0x00000008000e7c02 */ /* 0x000fce0008000f00 */
.L_x_23:
[----:B------:R-:W0:Y:S02]  /*0990*/  LDCU UR6, c[0x0][0x3a0] ;  /* 0x00007400ff0677ac */ /* 0x000e240008000800 */
[----:B0-----:R-:W-:-:S04]  /*09a0*/  ULOP3.LUT UR6, UR6, 0x3, URZ, 0xc0, !UPT ;  /* 0x0000000306067892 */ /* 0x001fc8000f8ec0ff */
[----:B------:R-:W-:-:S09]  /*09b0*/  UISETP.NE.AND UP1, UPT, UR6, URZ, UPT ;  /* 0x000000ff0600728c */ /* 0x000fd2000bf25270 */
[----:B------:R-:W-:Y:S05]  /*09c0*/  BRA.U !UP1, `(.L_x_25) ;  /* 0x0000000109f47547 */ /* 0x000fea000b800000 */
[----:B------:R-:W0:Y:S01]  /*09d0*/  LDCU UR7, c[0x0][0x3a0] ;  /* 0x00007400ff0777ac */ /* 0x000e220008000800 */
[----:B------:R-:W-:Y:S02]  /*09e0*/  UISETP.NE.AND UP1, UPT, UR6, 0x1, UPT ;  /* 0x000000010600788c */ /* 0x000fe4000bf25270 */
[----:B0-----:R-:W-:-:S07]  /*09f0*/  ULOP3.LUT UP2, URZ, UR7, 0x1, URZ, 0xc0, !UPT ;  /* 0x0000000107ff7892 */ /* 0x001fce000f84c0ff */
[----:B------:R-:W-:Y:S05]  /*0a00*/  BRA.U !UP1, `(.L_x_26) ;  /* 0x0000000109987547 */ /* 0x000fea000b800000 */
[----:B------:R-:W0:Y:S01]  /*0a10*/  LDC.64 R6, c[0x0][0x390] ;  /* 0x0000e400ff067b82 */ /* 0x000e220000000a00 */
[----:B------:R-:W-:Y:S02]  /*0a20*/  LOP3.LUT R15, RZ, R14, RZ, 0x33, !PT ;  /* 0x0000000eff0f7212 */ /* 0x000fe400078e33ff */
[----:B------:R-:W-:Y:S02]  /*0a30*/  IADD3 R21, PT, PT, R14, UR12, RZ ;  /* 0x0000000c0e157c10 */ /* 0x000fe4000fffe0ff */
[CC--:B------:R-:W-:Y:S02]  /*0a40*/  IADD3 R3, PT, PT, R18.reuse, R15.reuse, RZ ;  /* 0x0000000f12037210 */ /* 0x0c0fe40007ffe0ff */
[----:B------:R-:W-:Y:S01]  /*0a50*/  IADD3 R23, PT, PT, R18, R15, RZ ;  /* 0x0000000f12177210 */ /* 0x000fe20007ffe0ff */
[----:B------:R-:W1:Y:S01]  /*0a60*/  LDC.64 R4, c[0x0][0x390] ;  /* 0x0000e400ff047b82 */ /* 0x000e620000000a00 */
[----:B------:R-:W-:Y:S01]  /*0a70*/  IADD3 R15, P1, PT, R14, UR12, RZ ;  /* 0x0000000c0e0f7c10 */ /* 0x000fe2000ff3e0ff */
[----:B------:R-:W-:-:S04]  /*0a80*/  IMAD.WIDE R2, R3, 0x8, R10 ;  /* 0x0000000803027825 */ /* 0x000fc800078e020a */
[----:B------:R-:W-:Y:S02]  /*0a90*/  IMAD.WIDE R22, R23, 0x8, R10 ;  /* 0x0000000817167825 */ /* 0x000fe400078e020a */
[----:B------:R-:W2:Y:S01]  /*0aa0*/  LDG.E.64.CONSTANT R2, desc[UR14][R2.64] ;  /* 0x0000000e02027981 */ /* 0x000ea2000c1e9b00 */
[----:B------:R-:W-:-:S03]  /*0ab0*/  IADD3.X R16, PT, PT, RZ, RZ, RZ, P1, !PT ;  /* 0x000000ffff107210 */ /* 0x000fc60000ffe4ff */
[----:B------:R-:W3:Y:S01]  /*0ac0*/  LDG.E.64.CONSTANT R22, desc[UR14][R22.64+-0x8] ;  /* 0xfffff80e16167981 */ /* 0x000ee2000c1e9b00 */
[----:B0-----:R-:W-:-:S06]  /*0ad0*/  IMAD.WIDE.U32 R6, R21, 0x8, R6 ;  /* 0x0000000815067825 */ /* 0x001fcc00078e0006 */
[----:B------:R-:W4:Y:S01]  /*0ae0*/  LDG.E.64.CONSTANT R6, desc[UR14][R6.64] ;  /* 0x0000000e06067981 */ /* 0x000f22000c1e9b00 */
[----:B-1----:R-:W-:-:S04]  /*0af0*/  LEA R4, P1, R15, R4, 0x3 ;  /* 0x000000040f047211 */ /* 0x002fc800078218ff */
[----:B------:R-:W-:-:S06]  /*0b00*/  LEA.HI.X R5, R15, R5, R16, 0x3, P1 ;  /* 0x000000050f057211 */ /* 0x000fcc00008f1c10 */
[----:B------:R-:W5:Y:S01]  /*0b10*/  LDG.E.64.CONSTANT R4, desc[UR14][R4.64+0x8] ;  /* 0x0000080e04047981 */ /* 0x000f62000c1e9b00 */
[----:B------:R-:W-:Y:S01]  /*0b20*/  IADD3 R14, PT, PT, R14, 0x2, RZ ;  /* 0x000000020e0e7810 */ /* 0x000fe20007ffe0ff */
[C---:B--2---:R-:W-:Y:S01]  /*0b30*/  FMUL R16, R20.reuse, R2 ;  /* 0x0000000214107220 */ /* 0x044fe20000400000 */
[----:B------:R-:W-:-:S03]  /*0b40*/  FMUL R15, R20, R3 ;  /* 0x00000003140f7220 */ /* 0x000fc60000400000 */
[C---:B------:R-:W-:Y:S01]  /*0b50*/  FFMA R16, R19.reuse, R3, R16 ;  /* 0x0000000313107223 */ /* 0x040fe20000000010 */
[C---:B---3--:R-:W-:Y:S01]  /*0b60*/  FMUL R24, R20.reuse, R22 ;  /* 0x0000001614187220 */ /* 0x048fe20000400000 */
[C---:B------:R-:W-:Y:S01]  /*0b70*/  FFMA R15, R19.reuse, R2, -R15 ;  /* 0x00000002130f7223 */ /* 0x040fe2000000080f */
[-C--:B------:R-:W-:Y:S02]  /*0b80*/  FMUL R21, R20, R23.reuse ;  /* 0x0000001714157220 */ /* 0x080fe40000400000 */
[C---:B------:R-:W-:Y:S01]  /*0b90*/  FFMA R24, R19.reuse, R23, R24 ;  /* 0x0000001713187223 */ /* 0x040fe20000000018 */
[CC--:B----4-:R-:W-:Y:S01]  /*0ba0*/  FMUL R2, R16.reuse, R7.reuse ;  /* 0x0000000710027220 */ /* 0x0d0fe20000400000 */
[----:B------:R-:W-:Y:S01]  /*0bb0*/  FMUL R16, R16, R6 ;  /* 0x0000000610107220 */ /* 0x000fe20000400000 */
[----:B------:R-:W-:Y:S02]  /*0bc0*/  FFMA R21, R19, R22, -R21 ;  /* 0x0000001613157223 */ /* 0x000fe40000000815 */
[C---:B------:R-:W-:Y:S01]  /*0bd0*/  FFMA R3, R15.reuse, R6, -R2 ;  /* 0x000000060f037223 */ /* 0x040fe20000000802 */
[----:B------:R-:W-:Y:S01]  /*0be0*/  FFMA R16, R15, R7, R16 ;  /* 0x000000070f107223 */ /* 0x000fe20000000010 */
[CC--:B-----5:R-:W-:Y:S01]  /*0bf0*/  FMUL R2, R24.reuse, R5.reuse ;  /* 0x0000000518027220 */ /* 0x0e0fe20000400000 */
[-C--:B------:R-:W-:Y:S01]  /*0c00*/  FMUL R24, R24, R4.reuse ;  /* 0x0000000418187220 */ /* 0x080fe20000400000 */
[----:B------:R-:W-:Y:S01]  /*0c10*/  FADD R3, R12, R3 ;  /* 0x000000030c037221 */ /* 0x000fe20000000000 */
[----:B------:R-:W-:Y:S01]  /*0c20*/  FADD R13, R13, R16 ;  /* 0x000000100d0d7221 */ /* 0x000fe20000000000 */
[C---:B------:R-:W-:Y:S01]  /*0c30*/  FFMA R2, R21.reuse, R4, -R2 ;  /* 0x0000000415027223 */ /* 0x040fe20000000802 */
[----:B------:R-:W-:-:S03]  /*0c40*/  FFMA R24, R21, R5, R24 ;  /* 0x0000000515187223 */ /* 0x000fc60000000018 */
[----:B------:R-:W-:Y:S01]  /*0c50*/  FADD R12, R3, R2 ;  /* 0x00000002030c7221 */ /* 0x000fe20000000000 */
[----:B------:R-:W-:-:S07]  /*0c60*/  FADD R13, R13, R24 ;  /* 0x000000180d0d7221 */ /* 0x000fce0000000000 */
.L_x_26:
[----:B------:R-:W-:Y:S05]  /*0c70*/  BRA.U !UP2, `(.L_x_25) ;  /* 0x000000010a487547 */ /* 0x000fea000b800000 */
[----:B------:R-:W0:Y:S01]  /*0c80*/  LDC.64 R2, c[0x0][0x390] ;  /* 0x0000e400ff027b82 */ /* 0x000e220000000a00 */
[----:B------:R-:W-:Y:S02]  /*0c90*/  LOP3.LUT R5, RZ, R14, RZ, 0x33, !PT ;  /* 0x0000000eff057212 */ /* 0x000fe400078e33ff */
[----:B------:R-:W-:Y:S02]  /*0ca0*/  IADD3 R7, PT, PT, R14, UR12, RZ ;  /* 0x0000000c0e077c10 */ /* 0x000fe4000fffe0ff */
[----:B------:R-:W-:-:S05]  /*0cb0*/  IADD3 R5, PT, PT, R18, R5, RZ ;  /* 0x0000000512057210 */ /* 0x000fca0007ffe0ff */
[----:B------:R-:W-:-:S06]  /*0cc0*/  IMAD.WIDE R4, R5, 0x8, R10 ;  /* 0x0000000805047825 */ /* 0x000fcc00078e020a */
[----:B------:R-:W2:Y:S01]  /*0cd0*/  LDG.E.64.CONSTANT R4, desc[UR14][R4.64] ;  /* 0x0000000e04047981 */ /* 0x000ea2000c1e9b00 */
[----:B0-----:R-:W-:-:S06]  /*0ce0*/  IMAD.WIDE.U32 R2, R7, 0x8, R2 ;  /* 0x0000000807027825 */ /* 0x001fcc00078e0002 */
[----:B------:R-:W3:Y:S01]  /*0cf0*/  LDG.E.64.CONSTANT R2, desc[UR14][R2.64] ;  /* 0x0000000e02027981 */ /* 0x000ee2000c1e9b00 */
[C---:B--2---:R-:W-:Y:S01]  /*0d00*/  FMUL R6, R20.reuse, R4 ;  /* 0x0000000414067220 */ /* 0x044fe20000400000 */
[----:B------:R-:W-:-:S03]  /*0d10*/  FMUL R7, R20, R5 ;  /* 0x0000000514077220 */ /* 0x000fc60000400000 */
[C---:B------:R-:W-:Y:S01]  /*0d20*/  FFMA R6, R19.reuse, R5, R6 ;  /* 0x0000000513067223 */ /* 0x040fe20000000006 */
[----:B------:R-:W-:-:S03]  /*0d30*/  FFMA R7, R19, R4, -R7 ;  /* 0x0000000413077223 */ /* 0x000fc60000000807 */
[C---:B---3--:R-:W-:Y:S01]  /*0d40*/  FMUL R10, R6.reuse, R3 ;  /* 0x00000003060a7220 */ /* 0x048fe20000400000 */
[----:B------:R-:W-:-:S03]  /*0d50*/  FMUL R6, R6, R2 ;  /* 0x0000000206067220 */ /* 0x000fc60000400000 */
[C---:B------:R-:W-:Y:S01]  /*0d60*/  FFMA R11, R7.reuse, R2, -R10 ;  /* 0x00000002070b7223 */ /* 0x040fe2000000080a */
[----:B------:R-:W-:-:S03]  /*0d70*/  FFMA R6, R7, R3, R6 ;  /* 0x0000000307067223 */ /* 0x000fc60000000006 */
[----:B------:R-:W-:Y:S01]  /*0d80*/  FADD R12, R12, R11 ;  /* 0x0000000b0c0c7221 */ /* 0x000fe20000000000 */
[----:B------:R-:W-:-:S07]  /*0d90*/  FADD R13, R13, R6 ;  /* 0x000000060d0d7221 */ /* 0x000fce0000000000 */
.L_x_25:
[----:B------:R-:W-:Y:S05]  /*0da0*/  BRA.U UP0, `(.L_x_27) ;  /* 0xfffffff500a07547 */ /* 0x000fea000b83ffff */
[----:B------:R-:W-:Y:S05]  /*0db0*/  @P0 BRA `(.L_x_28) ;  /* 0xfffffff400740947 */ /* 0x000fea000383ffff */
.L_x_22:
[----:B------:R-:W-:Y:S05]  /*0dc0*/  BSYNC.RECONVERGENT B0 ;  /* 0x0000000000007941 */ /* 0x000fea0003800200 */
.L_x_21:
[----:B------:R-:W0:Y:S01]  /*0dd0*/  LDC.64 R2, c[0x0][0x3a8] ;  /* 0x0000ea00ff027b82 */ /* 0x000e220000000a00 */
[----:B------:R-:W1:Y:S01]  /*0de0*/  LDCU UR4, c[0x0][0x3b0] ;  /* 0x00007600ff0477ac */ /* 0x000e620008000800 */
[----:B0-----:R-:W-:Y:S01]  /*0df0*/  IMAD.WIDE R2, R17, 0x8, R2 ;  /* 0x0000000811027825 */ /* 0x001fe200078e0202 */
[----:B------:R-:W-:-:S04]  /*0e00*/  IADD3 R17, PT, PT, R0, R17, RZ ;  /* 0x0000001100117210 */ /* 0x000fc80007ffe0ff */
[----:B------:R0:W-:Y:S01]  /*0e10*/  STG.E.64 desc[UR14][R2.64], R12 ;  /* 0x0000000c02007986 */ /* 0x0001e2000c101b0e */
[----:B-1----:R-:W-:-:S13]  /*0e20*/  ISETP.GE.AND P0, PT, R17, UR4, PT ;  /* 0x0000000411007c0c */ /* 0x002fda000bf06270 */
[----:B0-----:R-:W-:Y:S05]  /*0e30*/  @!P0 BRA `(.L_x_29) ;  /* 0xfffffff400248947 */ /* 0x001fea000383ffff */
[----:B------:R-:W-:Y:S05]  /*0e40*/  EXIT ;  /* 0x000000000000794d */ /* 0x000fea0003800000 */
.L_x_30:
        /* <DEDUP_REMOVED lines=11> */
.L_x_954:


//--------------------- .text._cupy_convolve1D3O_float64 --------------------------
	.section	.text._cupy_convolve1D3O_float64,"ax",@progbits
	.align	128
        .global         _cupy_convolve1D3O_float64
        .type           _cupy_convolve1D3O_float64,@function
        .size           _cupy_convolve1D3O_float64,(.L_x_955 - _cupy_convolve1D3O_float64)
        .other          _cupy_convolve1D3O_float64,@"STO_CUDA_ENTRY STV_DEFAULT"
_cupy_convolve1D3O_float64:
.text._cupy_convolve1D3O_float64:
        /* <DEDUP_REMOVED lines=15> */
.L_x_32:
[----:B0-----:R-:W-:-:S04]  /*00f0*/  IMAD.WIDE R4, R3, 0x8, R6 ;  /* 0x0000000803047825 */ /* 0x001fc800078e0206 */
[----:B------:R-:W-:Y:S01]  /*0100*/  IMAD.IADD R3, R0, 0x1, R3 ;  /* 0x0000000100037824 */ /* 0x000fe200078e0203 */
[----:B------:R1:W-:Y:S04]  /*0110*/  STG.E.64 desc[UR14][R4.64], RZ ;  /* 0x000000ff04007986 */ /* 0x0003e8000c101b0e */
[----:B------:R-:W-:-:S13]  /*0120*/  ISETP.GE.AND P0, PT, R3, UR6, PT ;  /* 0x0000000603007c0c */ /* 0x000fda000bf06270 */
[----:B-1----:R-:W-:Y:S05]  /*0130*/  @!P0 BRA `(.L_x_32) ;  /* 0xfffffffc00ec8947 */ /* 0x002fea000383ffff */
[----:B------:R-:W-:Y:S05]  /*0140*/  EXIT ;  /* 0x000000000000794d */ /* 0x000fea0003800000 */
.L_x_31:
[----:B------:R-:W0:Y:S02]  /*0150*/  LDCU UR4, c[0x0][0x39c] ;  /* 0x00007380ff0477ac */ /* 0x000e240008000800 */
[----:B0-----:R-:W-:-:S09]  /*0160*/  UISETP.GT.AND UP0, UPT, UR4, URZ, UPT ;  /* 0x000000ff0400728c */ /* 0x001fd2000bf04270 */
[----:B------:R-:W-:Y:S05]  /*0170*/  BRA.U UP0, `(.L_x_33) ;  /* 0x00000001001c7547 */ /* 0x000fea000b800000 */
[----:B------:R-:W0:Y:S02]  /*0180*/  LDC.64 R4, c[0x0][0x3a8] ;  /* 0x0000ea00ff047b82 */ /* 0x000e240000000a00 */
.L_x_34:
[----:B0-----:R-:W-:-:S04]  /*0190*/  IMAD.WIDE R6, R3, 0x8, R4 ;  /* 0x0000000803067825 */ /* 0x001fc800078e0204 */
[----:B------:R-:W-:Y:S01]  /*01a0*/  IMAD.IADD R3, R0, 0x1, R3 ;  /* 0x0000000100037824 */ /* 0x000fe200078e0203 */
[----:B------:R1:W-:Y:S04]  /*01b0*/  STG.E.64 desc[UR14][R6.64], RZ ;  /* 0x000000ff06007986 */ /* 0x0003e8000c101b0e */
[----:B------:R-:W-:-:S13]  /*01c0*/  ISETP.GE.AND P0, PT, R3, UR6, PT ;  /* 0x0000000603007c0c */ /* 0x000fda000bf06270 */
[----:B-1----:R-:W-:Y:S05]  /*01d0*/  @!P0 BRA `(.L_x_34) ;  /* 0xfffffffc00ec8947 */ /* 0x002fea000383ffff */
[----:B------:R-:W-:Y:S05]  /*01e0*/  EXIT ;  /* 0x000000000000794d */ /* 0x000fea0003800000 */
.L_x_33:
[----:B------:R-:W0:Y:S02]  /*01f0*/  LDCU UR8, c[0x0][0x3a0] ;  /* 0x00007400ff0877ac */ /* 0x000e240008000800 */
[----:B0-----:R-:W-:-:S09]  /*0200*/  UISETP.GT.AND UP0, UPT, UR8, URZ, UPT ;  /* 0x000000ff0800728c */ /* 0x001fd2000bf04270 */
[----:B------:R-:W-:Y:S05]  /*0210*/  BRA.U UP0, `(.L_x_35) ;  /* 0x00000001001c7547 */ /* 0x000fea000b800000 */
[----:B------:R-:W0:Y:S02]  /*0220*/  LDC.64 R4, c[0x0][0x3a8] ;  /* 0x0000ea00ff047b82 */ /* 0x000e240000000a00 */
.L_x_36:
[----:B0-----:R-:W-:Y:S01]  /*0230*/  IMAD.WIDE R6, R3, 0x8, R4 ;  /* 0x0000000803067825 */ /* 0x001fe200078e0204 */
[----:B------:R-:W-:-:S04]  /*0240*/  IADD3 R3, PT, PT, R0, R3, RZ ;  /* 0x0000000300037210 */ /* 0x000fc80007ffe0ff */
[----:B------:R1:W-:Y:S01]  /*0250*/  STG.E.64 desc[UR14][R6.64], RZ ;  /* 0x000000ff06007986 */ /* 0x0003e2000c101b0e */
[----:B------:R-:W-:-:S13]  /*0260*/  ISETP.GE.AND P0, PT, R3, UR6, PT ;  /* 0x0000000603007c0c */ /* 0x000fda000bf06270 */
[----:B-1----:R-:W-:Y:S05]  /*0270*/  @!P0 BRA `(.L_x_36) ;  /* 0xfffffffc00ec8947 */ /* 0x002fea000383ffff */
[----:B------:R-:W-:Y:S05]  /*0280*/  EXIT ;  /* 0x000000000000794d */ /* 0x000fea0003800000 */
.L_x_35:
[----:B------:R-:W0:Y:S01]  /*0290*/  LDCU.64 UR4, c[0x0][0x380] ;  /* 0x00007000ff0477ac */ /* 0x000e220008000a00 */
[----:B------:R-:W-:Y:S02]  /*02a0*/  ULOP3.LUT UR13, UR8, 0x3, URZ, 0xc0, !UPT ;  /* 0x00000003080d7892 */ /* 0x000fe4000f8ec0ff */
[----:B------:R-:W-:Y:S02]  /*02b0*/  ULOP3.LUT UR8, UR8, 0x7ffffff8, URZ, 0xc0, !UPT ;  /* 0x7ffffff808087892 */ /* 0x000fe4000f8ec0ff */
[----:B0-----:R-:W-:-:S04]  /*02c0*/  UIADD3 UR9, UP0, UPT, UR4, -0x18, URZ ;  /* 0xffffffe804097890 */ /* 0x001fc8000ff1e0ff */
[----:B------:R-:W-:-:S12]  /*02d0*/  UIADD3.X UR10, UPT, UPT, UR5, -0x1, URZ, UP0, !UPT ;  /* 0xffffffff050a7890 */ /* 0x000fd800087fe4ff */
.L_x_46:
        /* <DEDUP_REMOVED lines=9> */
[----:B------:R-:W-:Y:S01]  /*0370*/  CS2R R14, SRZ ;  /* 0x00000000000e7805 */ /* 0x000fe2000001ff00 */
[----:B------:R-:W1:Y:S01]  /*0380*/  LDCU UR4, c[0x0][0x39c] ;  /* 0x00007380ff0477ac */ /* 0x000e620008000800 */
[C---:B0-----:R-:W-:Y:S02]  /*0390*/  VIADD R4, R3.reuse, UR5 ;  /* 0x0000000503047c36 */ /* 0x041fe40008000000 */
[----:B-1----:R-:W-:Y:S01]  /*03a0*/  VIADD R2, R3, UR4 ;  /* 0x0000000403027c36 */ /* 0x002fe20008000000 */
[----:B------:R-:W-:-:S06]  /*03b0*/  UMOV UR4, URZ ;  /* 0x000000ff00047c82 */ /* 0x000fcc0008000000 */
.L_x_45:
        /* <DEDUP_REMOVED lines=10> */
.L_x_44:
[----:B------:R-:W0:Y:S01]  /*0460*/  LDC.64 R8, c[0x0][0x380] ;  /* 0x0000e000ff087b82 */ /* 0x000e220000000a00 */
[----:B------:R-:W-:-:S06]  /*0470*/  ULOP3.LUT UR6, URZ, UR5, URZ, 0x33, !UPT ;  /* 0x00000005ff067292 */ /* 0x000fcc000f8e33ff */
[----:B------:R-:W-:Y:S01]  /*0480*/  IADD3 R13, PT, PT, R2, UR6, RZ ;  /* 0x00000006020d7c10 */ /* 0x000fe2000fffe0ff */
[----:B------:R-:W1:Y:S04]  /*0490*/  LDC R16, c[0x0][0x3a0] ;  /* 0x0000e800ff107b82 */ /* 0x000e680000000800 */
[----:B------:R-:W2:Y:S01]  /*04a0*/  LDCU.64 UR6, c[0x0][0x398] ;  /* 0x00007300ff0677ac */ /* 0x000ea20008000a00 */
[----:B0-----:R-:W-:-:S05]  /*04b0*/  IMAD.WIDE R12, R13, 0x8, R8 ;  /* 0x000000080d0c7825 */ /* 0x001fca00078e0208 */
[----:B------:R-:W3:Y:S01]  /*04c0*/  LDG.E.64.CONSTANT R6, desc[UR14][R12.64] ;  /* 0x0000000e0c067981 */ /* 0x000ee2000c1e9b00 */
[----:B--2---:R-:W-:Y:S01]  /*04d0*/  UIMAD UR6, UR11, UR6, UR5 ;  /* 0x000000060b0672a4 */ /* 0x004fe2000f8e0205 */
[----:B------:R-:W-:Y:S01]  /*04e0*/  IMAD.MOV.U32 R5, RZ, RZ, RZ ;  /* 0x000000ffff057224 */ /* 0x000fe200078e00ff */
[----:B-1----:R-:W-:Y:S01]  /*04f0*/  ISETP.GE.U32.AND P1, PT, R16, 0x8, PT ;  /* 0x000000081000780c */ /* 0x002fe20003f26070 */
[----:B------:R-:W-:Y:S02]  /*0500*/  UIADD3 UR5, UPT, UPT, UR5, 0x1, URZ ;  /* 0x0000000105057890 */ /* 0x000fe4000fffe0ff */
[----:B------:R-:W-:Y:S02]  /*0510*/  UIMAD UR12, UR6, UR7, URZ ;  /* 0x00000007060c72a4 */ /* 0x000fe4000f8e02ff */
[----:B------:R-:W-:Y:S01]  /*0520*/  UISETP.NE.AND UP0, UPT, UR5, UR7, UPT ;  /* 0x000000070500728c */ /* 0x000fe2000bf05270 */
[----:B---3-5:R-:W-:-:S07]  /*0530*/  DMUL R6, R10, R6 ;  /* 0x000000060a067228 */ /* 0x028fce0000000000 */
[----:B------:R-:W-:Y:S05]  /*0540*/  @!P1 BRA `(.L_x_39) ;  /* 0x0000000000d09947 */ /* 0x000fea0003800000 */
[----:B------:R-:W0:Y:S01]  /*0550*/  LDCU.64 UR6, c[0x0][0x390] ;  /* 0x00007200ff0677ac */ /* 0x000e220008000a00 */
[----:B------:R-:W-:Y:S01]  /*0560*/  IADD3 R5, PT, PT, R3, -0x1, R16 ;  /* 0xffffffff03057810 */ /* 0x000fe20007ffe010 */
[----:B0-----:R-:W-:-:S04]  /*0570*/  UIMAD.WIDE.U32 UR6, UR12, 0x8, UR6 ;  /* 0x000000080c0678a5 */ /* 0x001fc8000f8e0006 */
[----:B------:R-:W-:-:S04]  /*0580*/  UIADD3 UR16, UP1, UPT, UR6, 0x20, URZ ;  /* 0x0000002006107890 */ /* 0x000fc8000ff3e0ff */
[----:B------:R-:W-:Y:S02]  /*0590*/  UIADD3.X UR6, UPT, UPT, URZ, UR7, URZ, UP1, !UPT ;  /* 0x00000007ff067290 */ /* 0x000fe40008ffe4ff */
[----:B------:R-:W-:Y:S01]  /*05a0*/  IMAD.U32 R18, RZ, RZ, UR16 ;  /* 0x00000010ff127e24 */ /* 0x000fe2000f8e00ff */
[----:B------:R-:W-:-:S03]  /*05b0*/  UIADD3 UR7, UPT, UPT, -UR8, URZ, URZ ;  /* 0x000000ff08077290 */ /* 0x000fc6000fffe1ff */
[----:B------:R-:W-:-:S09]  /*05c0*/  MOV R19, UR6 ;  /* 0x0000000600137c02 */ /* 0x000fd20008000f00 */
.L_x_40:
[----:B------:R-:W-:Y:S02]  /*05d0*/  IMAD.U32 R26, RZ, RZ, UR9 ;  /* 0x00000009ff1a7e24 */ /* 0x000fe4000f8e00ff */
[----:B------:R-:W-:Y:S02]  /*05e0*/  IMAD.U32 R27, RZ, RZ, UR10 ;  /* 0x0000000aff1b7e24 */ /* 0x000fe4000f8e00ff */
[----:B------:R-:W-:Y:S01]  /*05f0*/  IMAD.WIDE R26, R5, 0x8, R26 ;  /* 0x00000008051a7825 */ /* 0x000fe200078e021a */
[----:B------:R-:W-:-:S04]  /*0600*/  MOV R12, R18 ;  /* 0x00000012000c7202 */ /* 0x000fc80000000f00 */
[----:B------:R-:W2:Y:S01]  /*0610*/  LDG.E.64.CONSTANT R16, desc[UR14][R26.64+0x18] ;  /* 0x0000180e1a107981 */ /* 0x000ea2000c1e9b00 */
[----:B------:R-:W-:-:S03]  /*0620*/  IMAD.MOV.U32 R13, RZ, RZ, R19 ;  /* 0x000000ffff0d7224 */ /* 0x000fc600078e0013 */
[----:B------:R-:W3:Y:S04]  /*0630*/  LDG.E.64.CONSTANT R22, desc[UR14][R26.64+0x10] ;  /* 0x0000100e1a167981 */ /* 0x000ee8000c1e9b00 */
[----:B------:R-:W4:Y:S04]  /*0640*/  LDG.E.64.CONSTANT R20, desc[UR14][R12.64+-0x20] ;  /* 0xffffe00e0c147981 */ /* 0x000f28000c1e9b00 */
[----:B------:R-:W5:Y:S04]  /*0650*/  LDG.E.64.CONSTANT R18, desc[UR14][R12.64+-0x18] ;  /* 0xffffe80e0c127981 */ /* 0x000f68000c1e9b00 */
[----:B------:R-:W5:Y:S01]  /*0660*/  LDG.E.64.CONSTANT R24, desc[UR14][R12.64+0x10] ;  /* 0x0000100e0c187981 */ /* 0x000f62000c1e9b00 */
[----:B--2---:R-:W-:-:S08]  /*0670*/  DMUL R16, R6, R16 ;  /* 0x0000001006107228 */ /* 0x004fd00000000000 */
[----:B----4-:R-:W-:Y:S02]  /*0680*/  DFMA R20, R16, R20, R14 ;  /* 0x000000141014722b */ /* 0x010fe4000000000e */
[----:B------:R-:W2:Y:S01]  /*0690*/  LDG.E.64.CONSTANT R16, desc[UR14][R26.64+0x8] ;  /* 0x0000080e1a107981 */ /* 0x000ea2000c1e9b00 */
[----:B---3--:R-:W-:-:S03]  /*06a0*/  DMUL R14, R6, R22 ;  /* 0x00000016060e7228 */ /* 0x008fc60000000000 */
[----:B------:R-:W3:Y:S05]  /*06b0*/  LDG.E.64.CONSTANT R22, desc[UR14][R12.64+-0x10] ;  /* 0xfffff00e0c167981 */ /* 0x000eea000c1e9b00 */
[----:B-----5:R-:W-:Y:S02]  /*06c0*/  DFMA R18, R14, R18, R20 ;  /* 0x000000120e12722b */ /* 0x020fe40000000014 */
[----:B------:R-:W4:Y:S04]  /*06d0*/  LDG.E.64.CONSTANT R14, desc[UR14][R26.64] ;  /* 0x0000000e1a0e7981 */ /* 0x000f28000c1e9b00 */
[----:B------:R-:W5:Y:S01]  /*06e0*/  LDG.E.64.CONSTANT R20, desc[UR14][R12.64+-0x8] ;  /* 0xfffff80e0c147981 */ /* 0x000f62000c1e9b00 */
[----:B--2---:R-:W-:-:S08]  /*06f0*/  DMUL R16, R6, R16 ;  /* 0x0000001006107228 */ /* 0x004fd00000000000 */
[----:B---3--:R-:W-:Y:S01]  /*0700*/  DFMA R22, R16, R22, R18 ;  /* 0x000000161016722b */ /* 0x008fe20000000012 */
[----:B------:R-:W2:Y:S01]  /*0710*/  LDG.E.64.CONSTANT R18, desc[UR14][R26.64+-0x8] ;  /* 0xfffff80e1a127981 */ /* 0x000ea2000c1e9b00 */
[----:B----4-:R-:W-:-:S03]  /*0720*/  DMUL R14, R6, R14 ;  /* 0x0000000e060e7228 */ /* 0x010fc60000000000 */
[----:B------:R-:W3:Y:S05]  /*0730*/  LDG.E.64.CONSTANT R16, desc[UR14][R12.64] ;  /* 0x0000000e0c107981 */ /* 0x000eea000c1e9b00 */
[----:B-----5:R-:W-:Y:S01]  /*0740*/  DFMA R20, R14, R20, R22 ;  /* 0x000000140e14722b */ /* 0x020fe20000000016 */
[----:B------:R-:W4:Y:S04]  /*0750*/  LDG.E.64.CONSTANT R22, desc[UR14][R26.64+-0x10] ;  /* 0xfffff00e1a167981 */ /* 0x000f28000c1e9b00 */
[----:B------:R-:W5:Y:S01]  /*0760*/  LDG.E.64.CONSTANT R14, desc[UR14][R12.64+0x8] ;  /* 0x0000080e0c0e7981 */ /* 0x000f62000c1e9b00 */
[----:B--2---:R-:W-:-:S08]  /*0770*/  DMUL R18, R6, R18 ;  /* 0x0000001206127228 */ /* 0x004fd00000000000 */
[----:B---3--:R-:W-:Y:S02]  /*0780*/  DFMA R16, R18, R16, R20 ;  /* 0x000000101210722b */ /* 0x008fe40000000014 */
[----:B------:R-:W2:Y:S01]  /*0790*/  LDG.E.64.CONSTANT R18, desc[UR14][R26.64+-0x18] ;  /* 0xffffe80e1a127981 */ /* 0x000ea2000c1e9b00 */
[----:B----4-:R-:W-:-:S03]  /*07a0*/  DMUL R22, R6, R22 ;  /* 0x0000001606167228 */ /* 0x010fc60000000000 */
[----:B------:R-:W3:Y:S05]  /*07b0*/  LDG.E.64.CONSTANT R20, desc[UR14][R26.64+-0x20] ;  /* 0xffffe00e1a147981 */ /* 0x000eea000c1e9b00 */
[----:B-----5:R-:W-:Y:S01]  /*07c0*/  DFMA R16, R22, R14, R16 ;  /* 0x0000000e1610722b */ /* 0x020fe20000000010 */
[----:B------:R-:W4:Y:S01]  /*07d0*/  LDG.E.64.CONSTANT R14, desc[UR14][R12.64+0x18] ;  /* 0x0000180e0c0e7981 */ /* 0x000f22000c1e9b00 */
[----:B------:R-:W-:-:S04]  /*07e0*/  UIADD3 UR7, UPT, UPT, UR7, 0x8, URZ ;  /* 0x0000000807077890 */ /* 0x000fc8000fffe0ff */
[----:B------:R-:W-:Y:S01]  /*07f0*/  UISETP.NE.AND UP1, UPT, UR7, URZ, UPT ;  /* 0x000000ff0700728c */ /* 0x000fe2000bf25270 */
[----:B------:R-:W-:Y:S01]  /*0800*/  IADD3 R5, PT, PT, R5, -0x8, RZ ;  /* 0xfffffff805057810 */ /* 0x000fe20007ffe0ff */
[C---:B--2---:R-:W-:Y:S02]  /*0810*/  DMUL R18, R6.reuse, R18 ;  /* 0x0000001206127228 */ /* 0x044fe40000000000 */
[----:B---3--:R-:W-:-:S06]  /*0820*/  DMUL R20, R6, R20 ;  /* 0x0000001406147228 */ /* 0x008fcc0000000000 */
[----:B------:R-:W-:Y:S01]  /*0830*/  DFMA R16, R18, R24, R16 ;  /* 0x000000181210722b */ /* 0x000fe20000000010 */
[----:B------:R-:W-:-:S07]  /*0840*/  IADD3 R18, P1, PT, R12, 0x40, RZ ;  /* 0x000000400c127810 */ /* 0x000fce0007f3e0ff */
[----:B----4-:R-:W-:Y:S01]  /*0850*/  DFMA R14, R20, R14, R16 ;  /* 0x0000000e140e722b */ /* 0x010fe20000000010 */
[----:B------:R-:W-:Y:S01]  /*0860*/  IMAD.X R19, RZ, RZ, R13, P1 ;  /* 0x000000ffff137224 */ /* 0x000fe200008e060d */
[----:B------:R-:W-:Y:S09]  /*0870*/  BRA.U UP1, `(.L_x_40) ;  /* 0xfffffffd01547547 */ /* 0x000ff2000b83ffff */
[----:B------:R-:W-:-:S07]  /*0880*/  IMAD.U32 R5, RZ, RZ, UR8 ;  /* 0x00000008ff057e24 */ /* 0x000fce000f8e00ff */
.L_x_39:
[----:B------:R-:W0:Y:S02]  /*0890*/  LDCU UR6, c[0x0][0x3a0] ;  /* 0x00007400ff0677ac */ /* 0x000e240008000800 */
[----:B0-----:R-:W-:-:S04]  /*08a0*/  ULOP3.LUT UR6, UR6, 0x7, URZ, 0xc0, !UPT ;  /* 0x0000000706067892 */ /* 0x001fc8000f8ec0ff */
[----:B------:R-:W-:-:S09]  /*08b0*/  UISETP.NE.AND UP1, UPT, UR6, URZ, UPT ;  /* 0x000000ff0600728c */ /* 0x000fd2000bf25270 */
[----:B------:R-:W-:Y:S05]  /*08c0*/  BRA.U !UP1, `(.L_x_41) ;  /* 0x0000000509107547 */ /* 0x000fea000b800000 */
[----:B------:R-:W-:Y:S02]  /*08d0*/  UIADD3 UR6, UPT, UPT, UR6, -0x1, URZ ;  /* 0xffffffff06067890 */ /* 0x000fe4000fffe0ff */
[----:B------:R-:W-:Y:S02]  /*08e0*/  UISETP.NE.AND UP2, UPT, UR13, URZ, UPT ;  /* 0x000000ff0d00728c */ /* 0x000fe4000bf45270 */
[----:B------:R-:W-:-:S09]  /*08f0*/  UISETP.GE.U32.AND UP1, UPT, UR6, 0x3, UPT ;  /* 0x000000030600788c */ /* 0x000fd2000bf26070 */
[----:B------:R-:W-:Y:S05]  /*0900*/  BRA.U !UP1, `(.L_x_42) ;  /* 0x0000000109707547 */ /* 0x000fea000b800000 */
[----:B------:R-:W0:Y:S01]  /*0910*/  LDC.64 R16, c[0x0][0x390] ;  /* 0x0000e400ff107b82 */ /* 0x000e220000000a00 */
[----:B------:R-:W-:Y:S02]  /*0920*/  LOP3.LUT R13, RZ, R5, RZ, 0x33, !PT ;  /* 0x00000005ff0d7212 */ /* 0x000fe400078e33ff */
[----:B------:R-:W-:-:S03]  /*0930*/  IADD3 R21, PT, PT, R5, UR12, RZ ;  /* 0x0000000c05157c10 */ /* 0x000fc6000fffe0ff */
[----:B------:R-:W-:Y:S02]  /*0940*/  IMAD.IADD R13, R4, 0x1, R13 ;  /* 0x00000001040d7824 */ /* 0x000fe400078e020d */
[----:B------:R-:W1:Y:S02]  /*0950*/  LDC.64 R26, c[0x0][0x390] ;  /* 0x0000e400ff1a7b82 */ /* 0x000e640000000a00 */
[----:B------:R-:W-:-:S05]  /*0960*/  IMAD.WIDE R28, R13, 0x8, R8 ;  /* 0x000000080d1c7825 */ /* 0x000fca00078e0208 */
[----:B------:R-:W2:Y:S01]  /*0970*/  LDG.E.64.CONSTANT R12, desc[UR14][R28.64] ;  /* 0x0000000e1c0c7981 */ /* 0x000ea2000c1e9b00 */
[----:B0-----:R-:W-:-:S05]  /*0980*/  IMAD.WIDE.U32 R20, R21, 0x8, R16 ;  /* 0x0000000815147825 */ /* 0x001fca00078e0010 */
[----:B------:R-:W3:Y:S01]  /*0990*/  LDG.E.64.CONSTANT R16, desc[UR14][R20.64] ;  /* 0x0000000e14107981 */ /* 0x000ee2000c1e9b00 */
[----:B------:R-:W-:-:S05]  /*09a0*/  IADD3 R18, P1, PT, R5, UR12, RZ ;  /* 0x0000000c05127c10 */ /* 0x000fca000ff3e0ff */
[----:B------:R-:W-:Y:S01]  /*09b0*/  IMAD.X R19, RZ, RZ, RZ, P1 ;  /* 0x000000ffff137224 */ /* 0x000fe200008e06ff */
[C---:B-1----:R-:W-:Y:S01]  /*09c0*/  LEA R26, P1, R18.reuse, R26, 0x3 ;  /* 0x0000001a121a7211 */ /* 0x042fe200078218ff */
[----:B------:R-:W4:Y:S03]  /*09d0*/  LDG.E.64.CONSTANT R20, desc[UR14][R28.64+-0x18] ;  /* 0xffffe80e1c147981 */ /* 0x000f26000c1e9b00 */
[----:B------:R-:W-:-:S05]  /*09e0*/  LEA.HI.X R27, R18, R27, R19, 0x3, P1 ;  /* 0x0000001b121b7211 */ /* 0x000fca00008f1c13 */
[----:B------:R-:W5:Y:S04]  /*09f0*/  LDG.E.64.CONSTANT R22, desc[UR14][R26.64+0x10] ;  /* 0x0000100e1a167981 */ /* 0x000f68000c1e9b00 */
[----:B------:R-:W5:Y:S01]  /*0a00*/  LDG.E.64.CONSTANT R24, desc[UR14][R26.64+0x18] ;  /* 0x0000180e1a187981 */ /* 0x000f62000c1e9b00 */
[----:B--2---:R-:W-:-:S03]  /*0a10*/  DMUL R18, R6, R12 ;  /* 0x0000000c06127228 */ /* 0x004fc60000000000 */
[----:B------:R-:W2:Y:S05]  /*0a20*/  LDG.E.64.CONSTANT R12, desc[UR14][R28.64+-0x8] ;  /* 0xfffff80e1c0c7981 */ /* 0x000eaa000c1e9b00 */
[----:B---3--:R-:W-:Y:S01]  /*0a30*/  DFMA R14, R18, R16, R14 ;  /* 0x00000010120e722b */ /* 0x008fe2000000000e */
[----:B------:R-:W3:Y:S04]  /*0a40*/  LDG.E.64.CONSTANT R16, desc[UR14][R26.64+0x8] ;  /* 0x0000080e1a107981 */ /* 0x000ee8000c1e9b00 */
[----:B------:R-:W5:Y:S01]  /*0a50*/  LDG.E.64.CONSTANT R18, desc[UR14][R28.64+-0x10] ;  /* 0xfffff00e1c127981 */ /* 0x000f62000c1e9b00 */
[C---:B----4-:R-:W-:Y:S01]  /*0a60*/  DMUL R20, R6.reuse, R20 ;  /* 0x0000001406147228 */ /* 0x050fe20000000000 */
[----:B------:R-:W-:Y:S01]  /*0a70*/  VIADD R5, R5, 0x4 ;  /* 0x0000000405057836 */ /* 0x000fe20000000000 */
[----:B--2---:R-:W-:-:S08]  /*0a80*/  DMUL R12, R6, R12 ;  /* 0x0000000c060c7228 */ /* 0x004fd00000000000 */
[----:B---3--:R-:W-:Y:S02]  /*0a90*/  DFMA R12, R12, R16, R14 ;  /* 0x000000100c0c722b */ /* 0x008fe4000000000e */
[----:B-----5:R-:W-:-:S08]  /*0aa0*/  DMUL R18, R6, R18 ;  /* 0x0000001206127228 */ /* 0x020fd00000000000 */
[----:B------:R-:W-:-:S08]  /*0ab0*/  DFMA R12, R18, R22, R12 ;  /* 0x00000016120c722b */ /* 0x000fd0000000000c */
[----:B------:R-:W-:-:S11]  /*0ac0*/  DFMA R14, R20, R24, R12 ;  /* 0x00000018140e722b */ /* 0x000fd6000000000c */
.L_x_42:
[----:B------:R-:W-:Y:S05]  /*0ad0*/  BRA.U !UP2, `(.L_x_41) ;  /* 0x000000010a8c7547 */ /* 0x000fea000b800000 */
[----:B------:R-:W0:Y:S01]  /*0ae0*/  LDCU UR6, c[0x0][0x3a0] ;  /* 0x00007400ff0677ac */ /* 0x000e220008000800 */
[----:B------:R-:W-:Y:S02]  /*0af0*/  UISETP.NE.AND UP1, UPT, UR13, 0x1, UPT ;  /* 0x000000010d00788c */ /* 0x000fe4000bf25270 */
[----:B0-----:R-:W-:-:S07]  /*0b00*/  ULOP3.LUT UP2, URZ, UR6, 0x1, URZ, 0xc0, !UPT ;  /* 0x0000000106ff7892 */ /* 0x001fce000f84c0ff */
[----:B------:R-:W-:Y:S05]  /*0b10*/  BRA.U !UP1, `(.L_x_43) ;  /* 0x0000000109507547 */ /* 0x000fea000b800000 */
[----:B------:R-:W0:Y:S01]  /*0b20*/  LDC.64 R18, c[0x0][0x390] ;  /* 0x0000e400ff127b82 */ /* 0x000e220000000a00 */
[----:B------:R-:W-:Y:S01]  /*0b30*/  LOP3.LUT R17, RZ, R5, RZ, 0x33, !PT ;  /* 0x00000005ff117212 */ /* 0x000fe200078e33ff */
[----:B------:R-:W-:-:S03]  /*0b40*/  VIADD R21, R5, UR12 ;  /* 0x0000000c05157c36 */ /* 0x000fc60008000000 */
[----:B------:R-:W-:-:S03]  /*0b50*/  IADD3 R17, PT, PT, R4, R17, RZ ;  /* 0x0000001104117210 */ /* 0x000fc60007ffe0ff */
[----:B------:R-:W1:Y:S02]  /*0b60*/  LDC.64 R12, c[0x0][0x390] ;  /* 0x0000e400ff0c7b82 */ /* 0x000e640000000a00 */
[----:B------:R-:W-:Y:S01]  /*0b70*/  IMAD.WIDE R22, R17, 0x8, R8 ;  /* 0x0000000811167825 */ /* 0x000fe200078e0208 */
[----:B------:R-:W-:-:S04]  /*0b80*/  IADD3 R24, P1, PT, R5, UR12, RZ ;  /* 0x0000000c05187c10 */ /* 0x000fc8000ff3e0ff */
[----:B------:R-:W2:Y:S01]  /*0b90*/  LDG.E.64.CONSTANT R16, desc[UR14][R22.64] ;  /* 0x0000000e16107981 */ /* 0x000ea2000c1e9b00 */
[----:B------:R-:W-:Y:S01]  /*0ba0*/  IADD3.X R25, PT, PT, RZ, RZ, RZ, P1, !PT ;  /* 0x000000ffff197210 */ /* 0x000fe20000ffe4ff */
[----:B0-----:R-:W-:Y:S02]  /*0bb0*/  IMAD.WIDE.U32 R18, R21, 0x8, R18 ;  /* 0x0000000815127825 */ /* 0x001fe400078e0012 */
[----:B------:R-:W3:Y:S04]  /*0bc0*/  LDG.E.64.CONSTANT R20, desc[UR14][R22.64+-0x8] ;  /* 0xfffff80e16147981 */ /* 0x000ee8000c1e9b00 */
[----:B------:R-:W4:Y:S01]  /*0bd0*/  LDG.E.64.CONSTANT R18, desc[UR14][R18.64] ;  /* 0x0000000e12127981 */ /* 0x000f22000c1e9b00 */
[----:B-1----:R-:W-:-:S04]  /*0be0*/  LEA R12, P1, R24, R12, 0x3 ;  /* 0x0000000c180c7211 */ /* 0x002fc800078218ff */
[----:B------:R-:W-:-:S06]  /*0bf0*/  LEA.HI.X R13, R24, R13, R25, 0x3, P1 ;  /* 0x0000000d180d7211 */ /* 0x000fcc00008f1c19 */
[----:B------:R-:W5:Y:S01]  /*0c00*/  LDG.E.64.CONSTANT R12, desc[UR14][R12.64+0x8] ;  /* 0x0000080e0c0c7981 */ /* 0x000f62000c1e9b00 */
[----:B------:R-:W-:Y:S01]  /*0c10*/  VIADD R5, R5, 0x2 ;  /* 0x0000000205057836 */ /* 0x000fe20000000000 */
[C---:B--2---:R-:W-:Y:S02]  /*0c20*/  DMUL R16, R6.reuse, R16 ;  /* 0x0000001006107228 */ /* 0x044fe40000000000 */
[----:B---3--:R-:W-:-:S06]  /*0c30*/  DMUL R20, R6, R20 ;  /* 0x0000001406147228 */ /* 0x008fcc0000000000 */
[----:B----4-:R-:W-:-:S08]  /*0c40*/  DFMA R14, R16, R18, R14 ;  /* 0x00000012100e722b */ /* 0x010fd0000000000e */
[----:B-----5:R-:W-:-:S11]  /*0c50*/  DFMA R14, R20, R12, R14 ;  /* 0x0000000c140e722b */ /* 0x020fd6000000000e */
.L_x_43:
[----:B------:R-:W-:Y:S05]  /*0c60*/  BRA.U !UP2, `(.L_x_41) ;  /* 0x000000010a287547 */ /* 0x000fea000b800000 */
[----:B------:R-:W0:Y:S01]  /*0c70*/  LDC.64 R12, c[0x0][0x390] ;  /* 0x0000e400ff0c7b82 */ /* 0x000e220000000a00 */
[----:B------:R-:W-:Y:S01]  /*0c80*/  LOP3.LUT R17, RZ, R5, RZ, 0x33, !PT ;  /* 0x00000005ff117212 */ /* 0x000fe200078e33ff */
[----:B------:R-:W-:-:S03]  /*0c90*/  VIADD R5, R5, UR12 ;  /* 0x0000000c05057c36 */ /* 0x000fc60008000000 */
[----:B------:R-:W-:-:S05]  /*0ca0*/  IADD3 R17, PT, PT, R4, R17, RZ ;  /* 0x0000001104117210 */ /* 0x000fca0007ffe0ff */
[----:B------:R-:W-:-:S06]  /*0cb0*/  IMAD.WIDE R8, R17, 0x8, R8 ;  /* 0x0000000811087825 */ /* 0x000fcc00078e0208 */
[----:B------:R-:W2:Y:S01]  /*0cc0*/  LDG.E.64.CONSTANT R8, desc[UR14][R8.64] ;  /* 0x0000000e08087981 */ /* 0x000ea2000c1e9b00 */
[----:B0-----:R-:W-:-:S06]  /*0cd0*/  IMAD.WIDE.U32 R12, R5, 0x8, R12 ;  /* 0x00000008050c7825 */ /* 0x001fcc00078e000c */
[----:B------:R-:W3:Y:S01]  /*0ce0*/  LDG.E.64.CONSTANT R12, desc[UR14][R12.64] ;  /* 0x0000000e0c0c7981 */ /* 0x000ee2000c1e9b00 */
[----:B--2---:R-:W-:-:S08]  /*0cf0*/  DMUL R6, R6, R8 ;  /* 0x0000000806067228 */ /* 0x004fd00000000000 */
[----:B---3--:R-:W-:-:S11]  /*0d00*/  DFMA R14, R6, R12, R14 ;  /* 0x0000000c060e722b */ /* 0x008fd6000000000e */
.L_x_41:
[----:B------:R-:W-:Y:S05]  /*0d10*/  BRA.U UP0, `(.L_x_44) ;  /* 0xfffffff500d07547 */ /* 0x000fea000b83ffff */
[----:B------:R-:W-:Y:S05]  /*0d20*/  @P0 BRA `(.L_x_45) ;  /* 0xfffffff400a40947 */ /* 0x000fea000383ffff */
.L_x_38:
[----:B------:R-:W-:Y:S05]  /*0d30*/  BSYNC.RECONVERGENT B0 ;  /* 0x0000000000007941 */ /* 0x000fea0003800200 */
.L_x_37:
        /* <DEDUP_REMOVED lines=8> */
.L_x_47:
        /* <DEDUP_REMOVED lines=12> */
.L_x_955:


//--------------------- .text._cupy_convolve1D3O_float32 --------------------------
	.section	.text._cupy_convolve1D3O_float32,"ax",@progbits
	.align	128
        .global         _cupy_convolve1D3O_float32
        .type           _cupy_convolve1D3O_float32,@function
        .size           _cupy_convolve1D3O_float32,(.L_x_956 - _cupy_convolve1D3O_float32)
        .other          _cupy_convolve1D3O_float32,@"STO_CUDA_ENTRY STV_DEFAULT"
_cupy_convolve1D3O_float32:
.text._cupy_convolve1D3O_float32:
        /* <DEDUP_REMOVED lines=15> */
.L_x_49:
[----:B0-----:R-:W-:Y:S01]  /*00f0*/  IMAD.WIDE R2, R9, 0x4, R4 ;  /* 0x0000000409027825 */ /* 0x001fe200078e0204 */
[----:B------:R-:W-:-:S04]  /*0100*/  IADD3 R9, PT, PT, R0, R9, RZ ;  /* 0x0000000900097210 */ /* 0x000fc80007ffe0ff */
[----:B------:R1:W-:Y:S01]  /*0110*/  STG.E desc[UR16][R2.64], RZ ;  /* 0x000000ff02007986 */ /* 0x0003e2000c101910 */
[----:B------:R-:W-:-:S13]  /*0120*/  ISETP.GE.AND P0, PT, R9, UR6, PT ;  /* 0x0000000609007c0c */ /* 0x000fda000bf06270 */
[----:B-1----:R-:W-:Y:S05]  /*0130*/  @!P0 BRA `(.L_x_49) ;  /* 0xfffffffc00ec8947 */ /* 0x002fea000383ffff */
[----:B------:R-:W-:Y:S05]  /*0140*/  EXIT ;  /* 0x000000000000794d */ /* 0x000fea0003800000 */
.L_x_48:
[----:B------:R-:W0:Y:S02]  /*0150*/  LDCU UR4, c[0x0][0x39c] ;  /* 0x00007380ff0477ac */ /* 0x000e240008000800 */
[----:B0-----:R-:W-:-:S09]  /*0160*/  UISETP.GT.AND UP0, UPT, UR4, URZ, UPT ;  /* 0x000000ff0400728c */ /* 0x001fd2000bf04270 */
[----:B------:R-:W-:Y:S05]  /*0170*/  BRA.U UP0, `(.L_x_50) ;  /* 0x00000001001c7547 */ /* 0x000fea000b800000 */
[----:B------:R-:W0:Y:S02]  /*0180*/  LDC.64 R2, c[0x0][0x3a8] ;  /* 0x0000ea00ff027b82 */ /* 0x000e240000000a00 */
.L_x_51:
[----:B0-----:R-:W-:Y:S01]  /*0190*/  IMAD.WIDE R4, R9, 0x4, R2 ;  /* 0x0000000409047825 */ /* 0x001fe200078e0202 */
[----:B------:R-:W-:-:S04]  /*01a0*/  IADD3 R9, PT, PT, R0, R9, RZ ;  /* 0x0000000900097210 */ /* 0x000fc80007ffe0ff */
[----:B------:R1:W-:Y:S01]  /*01b0*/  STG.E desc[UR16][R4.64], RZ ;  /* 0x000000ff04007986 */ /* 0x0003e2000c101910 */
[----:B------:R-:W-:-:S13]  /*01c0*/  ISETP.GE.AND P0, PT, R9, UR6, PT ;  /* 0x0000000609007c0c */ /* 0x000fda000bf06270 */
[----:B-1----:R-:W-:Y:S05]  /*01d0*/  @!P0 BRA `(.L_x_51) ;  /* 0xfffffffc00ec8947 */ /* 0x002fea000383ffff */
[----:B------:R-:W-:Y:S05]  /*01e0*/  EXIT ;  /* 0x000000000000794d */ /* 0x000fea0003800000 */
.L_x_50:
[----:B------:R-:W0:Y:S02]  /*01f0*/  LDCU UR8, c[0x0][0x3a0] ;  /* 0x00007400ff0877ac */ /* 0x000e240008000800 */
[----:B0-----:R-:W-:-:S09]  /*0200*/  UISETP.GT.AND UP0, UPT, UR8, URZ, UPT ;  /* 0x000000ff0800728c */ /* 0x001fd2000bf04270 */
[----:B------:R-:W-:Y:S05]  /*0210*/  BRA.U UP0, `(.L_x_52) ;  /* 0x00000001001c7547 */ /* 0x000fea000b800000 */
[----:B------:R-:W0:Y:S02]  /*0220*/  LDC.64 R2, c[0x0][0x3a8] ;  /* 0x0000ea00ff027b82 */ /* 0x000e240000000a00 */
.L_x_53:
[----:B0-----:R-:W-:Y:S01]  /*0230*/  IMAD.WIDE R4, R9, 0x4, R2 ;  /* 0x0000000409047825 */ /* 0x001fe200078e0202 */
[----:B------:R-:W-:-:S04]  /*0240*/  IADD3 R9, PT, PT, R0, R9, RZ ;  /* 0x0000000900097210 */ /* 0x000fc80007ffe0ff */
[----:B------:R1:W-:Y:S01]  /*0250*/  STG.E desc[UR16][R4.64], RZ ;  /* 0x000000ff04007986 */ /* 0x0003e2000c101910 */
[----:B------:R-:W-:-:S13]  /*0260*/  ISETP.GE.AND P0, PT, R9, UR6, PT ;  /* 0x0000000609007c0c */ /* 0x000fda000bf06270 */
[----:B-1----:R-:W-:Y:S05]  /*0270*/  @!P0 BRA `(.L_x_53) ;  /* 0xfffffffc00ec8947 */ /* 0x002fea000383ffff */
[----:B------:R-:W-:Y:S05]  /*0280*/  EXIT ;  /* 0x000000000000794d */ /* 0x000fea0003800000 */
.L_x_52:
[----:B------:R-:W0:Y:S01]  /*0290*/  LDCU.64 UR4, c[0x0][0x380] ;  /* 0x00007000ff0477ac */ /* 0x000e220008000a00 */
[----:B------:R-:W-:Y:S02]  /*02a0*/  ULOP3.LUT UR13, UR8, 0x7, URZ, 0xc0, !UPT ;  /* 0x00000007080d7892 */ /* 0x000fe4000f8ec0ff */
[----:B------:R-:W-:Y:S02]  /*02b0*/  ULOP3.LUT UR14, UR8, 0x3, URZ, 0xc0, !UPT ;  /* 0x00000003080e7892 */ /* 0x000fe4000f8ec0ff */
[----:B------:R-:W-:Y:S02]  /*02c0*/  ULOP3.LUT UR8, UR8, 0x7ffffff8, URZ, 0xc0, !UPT ;  /* 0x7ffffff808087892 */ /* 0x000fe4000f8ec0ff */
[----:B0-----:R-:W-:Y:S02]  /*02d0*/  UIADD3 UR9, UP0, UPT, UR4, -0xc, URZ ;  /* 0xfffffff404097890 */ /* 0x001fe4000ff1e0ff */
[----:B------:R-:W-:Y:S02]  /*02e0*/  UIADD3 UR4, UPT, UPT, UR13, -0x1, URZ ;  /* 0xffffffff0d047890 */ /* 0x000fe4000fffe0ff */
[----:B------:R-:W-:-:S02]  /*02f0*/  UIADD3.X UR10, UPT, UPT, UR5, -0x1, URZ, UP0, !UPT ;  /* 0xffffffff050a7890 */ /* 0x000fc400087fe4ff */
[----:B------:R-:W-:-:S11]  /*0300*/  UISETP.GE.U32.AND UP2, UPT, UR4, 0x3, UPT ;  /* 0x000000030400788c */ /* 0x000fd6000bf46070 */
.L_x_63:
[----:B------:R-:W0:Y:S01]  /*0310*/  LDCU UR4, c[0x0][0x398] ;  /* 0x00007300ff0477ac */ /* 0x000e220008000800 */
[----:B------:R-:W-:Y:S01]  /*0320*/  BSSY.RECONVERGENT B0, `(.L_x_54) ;  /* 0x00000a0000007945 */ /* 0x000fe20003800200 */
[----:B------:R-:W-:Y:S01]  /*0330*/  HFMA2 R12, -RZ, RZ, 0, 0 ;  /* 0x00000000ff0c7431 */ /* 0x000fe200000001ff */
[----:B------:R-:W1:Y:S01]  /*0340*/  LDCU UR5, c[0x0][0x388] ;  /* 0x00007100ff0577ac */ /* 0x000e620008000800 */
[----:B0-----:R-:W-:-:S04]  /*0350*/  ISETP.LT.AND P0, PT, RZ, UR4, PT ;  /* 0x00000004ff007c0c */ /* 0x001fc8000bf01270 */
[----:B------:R-:W-:-:S04]  /*0360*/  ISETP.GT.AND P0, PT, R9, -0x1, P0 ;  /* 0xffffffff0900780c */ /* 0x000fc80000704270 */
[----:B-1----:R-:W-:-:S13]  /*0370*/  ISETP.LT.AND P0, PT, R9, UR5, P0 ;  /* 0x0000000509007c0c */ /* 0x002fda0008701270 */
[----:B------:R-:W-:Y:S05]  /*0380*/  @!P0 BRA `(.L_x_55) ;  /* 0x0000000800648947 */ /* 0x000fea0003800000 */
[----:B------:R-:W0:Y:S01]  /*0390*/  LDCU UR5, c[0x0][0x3a0] ;  /* 0x00007400ff0577ac */ /* 0x000e220008000800 */
[----:B------:R-:W-:Y:S01]  /*03a0*/  MOV R12, RZ ;  /* 0x000000ff000c7202 */ /* 0x000fe20000000f00 */
[----:B------:R-:W1:Y:S01]  /*03b0*/  LDCU UR4, c[0x0][0x39c] ;  /* 0x00007380ff0477ac */ /* 0x000e620008000800 */
[C---:B0-----:R-:W-:Y:S02]  /*03c0*/  IADD3 R10, PT, PT, R9.reuse, UR5, RZ ;  /* 0x00000005090a7c10 */ /* 0x041fe4000fffe0ff */
[----:B-1----:R-:W-:Y:S01]  /*03d0*/  IADD3 R26, PT, PT, R9, UR4, RZ ;  /* 0x00000004091a7c10 */ /* 0x002fe2000fffe0ff */
[----:B------:R-:W-:-:S06]  /*03e0*/  UMOV UR4, URZ ;  /* 0x000000ff00047c82 */ /* 0x000fcc0008000000 */
.L_x_62:
[----:B------:R-:W0:Y:S01]  /*03f0*/  LDCU UR6, c[0x0][0x398] ;  /* 0x00007300ff0677ac */ /* 0x000e220008000800 */
[----:B------:R-:W1:Y:S01]  /*0400*/  LDC.64 R2, c[0x0][0x380] ;  /* 0x0000e000ff027b82 */ /* 0x000e620000000a00 */
[----:B------:R-:W-:Y:S01]  /*0410*/  ULOP3.LUT UR5, URZ, UR4, URZ, 0x33, !UPT ;  /* 0x00000004ff057292 */ /* 0x000fe2000f8e33ff */
[----:B0-----:R-:W-:-:S05]  /*0420*/  IADD3 R5, PT, PT, R9, UR6, RZ ;  /* 0x0000000609057c10 */ /* 0x001fca000fffe0ff */
[----:B------:R-:W-:-:S05]  /*0430*/  IADD3 R5, PT, PT, R5, UR5, RZ ;  /* 0x0000000505057c10 */ /* 0x000fca000fffe0ff */
[----:B------:R-:W0:Y:S01]  /*0440*/  LDCU UR5, c[0x0][0x398] ;  /* 0x00007300ff0577ac */ /* 0x000e220008000800 */
[----:B-1----:R-:W-:-:S05]  /*0450*/  IMAD.WIDE R2, R5, 0x4, R2 ;  /* 0x0000000405027825 */ /* 0x002fca00078e0202 */
[----:B------:R1:W5:Y:S01]  /*0460*/  LDG.E.CONSTANT R11, desc[UR16][R2.64] ;  /* 0x00000010020b7981 */ /* 0x000362000c1e9900 */
[----:B------:R-:W-:Y:S01]  /*0470*/  UMOV UR11, UR4 ;  /* 0x00000004000b7c82 */ /* 0x000fe20008000000 */
[----:B------:R-:W-:-:S04]  /*0480*/  UIADD3 UR4, UPT, UPT, UR4, 0x1, URZ ;  /* 0x0000000104047890 */ /* 0x000fc8000fffe0ff */
[----:B0-----:R-:W-:-:S03]  /*0490*/  UISETP.NE.AND UP1, UPT, UR4, UR5, UPT ;  /* 0x000000050400728c */ /* 0x001fc6000bf25270 */
[----:B------:R-:W-:-:S08]  /*04a0*/  UMOV UR5, URZ ;  /* 0x000000ff00057c82 */ /* 0x000fd00008000000 */
.L_x_61:
[----:B-1----:R-:W0:Y:S01]  /*04b0*/  LDC.64 R2, c[0x0][0x380] ;  /* 0x0000e000ff027b82 */ /* 0x002e220000000a00 */
[----:B------:R-:W-:-:S06]  /*04c0*/  ULOP3.LUT UR6, URZ, UR5, URZ, 0x33, !UPT ;  /* 0x00000005ff067292 */ /* 0x000fcc000f8e33ff */
[----:B------:R-:W-:Y:S01]  /*04d0*/  IADD3 R7, PT, PT, R26, UR6, RZ ;  /* 0x000000061a077c10 */ /* 0x000fe2000fffe0ff */
[----:B------:R-:W1:Y:S04]  /*04e0*/  LDC R14, c[0x0][0x3a0] ;  /* 0x0000e800ff0e7b82 */ /* 0x000e680000000800 */
[----:B------:R-:W2:Y:S01]  /*04f0*/  LDCU.64 UR6, c[0x0][0x398] ;  /* 0x00007300ff0677ac */ /* 0x000ea20008000a00 */
[----:B0-----:R-:W-:-:S06]  /*0500*/  IMAD.WIDE R6, R7, 0x4, R2 ;  /* 0x0000000407067825 */ /* 0x001fcc00078e0202 */
[----:B------:R-:W3:Y:S01]  /*0510*/  LDG.E.CONSTANT R6, desc[UR16][R6.64] ;  /* 0x0000001006067981 */ /* 0x000ee2000c1e9900 */
[----:B--2---:R-:W-:Y:S01]  /*0520*/  UIMAD UR6, UR11, UR6, UR5 ;  /* 0x000000060b0672a4 */ /* 0x004fe2000f8e0205 */
[----:B-1----:R-:W-:Y:S01]  /*0530*/  ISETP.GE.U32.AND P0, PT, R14, 0x8, PT ;  /* 0x000000080e00780c */ /* 0x002fe20003f06070 */
[----:B------:R-:W-:Y:S01]  /*0540*/  UIADD3 UR5, UPT, UPT, UR5, 0x1, URZ ;  /* 0x0000000105057890 */ /* 0x000fe2000fffe0ff */
[----:B------:R-:W-:Y:S01]  /*0550*/  HFMA2 R4, -RZ, RZ, 0, 0 ;  /* 0x00000000ff047431 */ /* 0x000fe200000001ff */
[----:B------:R-:W-:Y:S02]  /*0560*/  UIMAD UR12, UR6, UR7, URZ ;  /* 0x00000007060c72a4 */ /* 0x000fe4000f8e02ff */
[----:B------:R-:W-:Y:S01]  /*0570*/  UISETP.NE.AND UP0, UPT, UR5, UR7, UPT ;  /* 0x000000070500728c */ /* 0x000fe2000bf05270 */
[----:B---3-5:R-:W-:-:S07]  /*0580*/  FMUL R8, R11, R6 ;  /* 0x000000060b087220 */ /* 0x028fce0000400000 */
[----:B------:R-:W-:Y:S05]  /*0590*/  @!P0 BRA `(.L_x_56) ;  /* 0x0000000000c88947 */ /* 0x000fea0003800000 */
        /* <DEDUP_REMOVED lines=8> */
.L_x_57:
[----:B------:R-:W-:Y:S01]  /*0620*/  MOV R6, UR9 ;  /* 0x0000000900067c02 */ /* 0x000fe20008000f00 */
[----:B------:R-:W2:Y:S01]  /*0630*/  LDG.E.CONSTANT R22, desc[UR16][R4.64+-0x10] ;  /* 0xfffff01004167981 */ /* 0x000ea2000c1e9900 */
[----:B------:R-:W-:-:S03]  /*0640*/  MOV R7, UR10 ;  /* 0x0000000a00077c02 */ /* 0x000fc60008000f00 */
[----:B------:R-:W3:Y:S01]  /*0650*/  LDG.E.CONSTANT R14, desc[UR16][R4.64+-0xc] ;  /* 0xfffff410040e7981 */ /* 0x000ee2000c1e9900 */
[----:B------:R-:W-:-:S03]  /*0660*/  IMAD.WIDE R6, R13, 0x4, R6 ;  /* 0x000000040d067825 */ /* 0x000fc600078e0206 */
[----:B------:R-:W4:Y:S04]  /*0670*/  LDG.E.CONSTANT R16, desc[UR16][R4.64+-0x8] ;  /* 0xfffff81004107981 */ /* 0x000f28000c1e9900 */
[----:B------:R-:W5:Y:S04]  /*0680*/  LDG.E.CONSTANT R23, desc[UR16][R6.64+0xc] ;  /* 0x00000c1006177981 */ /* 0x000f68000c1e9900 */
[----:B------:R-:W3:Y:S04]  /*0690*/  LDG.E.CONSTANT R15, desc[UR16][R6.64+0x8] ;  /* 0x00000810060f7981 */ /* 0x000ee8000c1e9900 */
[----:B------:R-:W4:Y:S04]  /*06a0*/  LDG.E.CONSTANT R17, desc[UR16][R6.64+0x4] ;  /* 0x0000041006117981 */ /* 0x000f28000c1e9900 */
[----:B------:R-:W4:Y:S04]  /*06b0*/  LDG.E.CONSTANT R21, desc[UR16][R6.64] ;  /* 0x0000001006157981 */ /* 0x000f28000c1e9900 */
[----:B------:R-:W4:Y:S04]  /*06c0*/  LDG.E.CONSTANT R20, desc[UR16][R4.64+-0x4] ;  /* 0xfffffc1004147981 */ /* 0x000f28000c1e9900 */
[----:B------:R-:W4:Y:S04]  /*06d0*/  LDG.E.CONSTANT R19, desc[UR16][R6.64+-0x4] ;  /* 0xfffffc1006137981 */ /* 0x000f28000c1e9900 */
[----:B------:R-:W4:Y:S04]  /*06e0*/  LDG.E.CONSTANT R18, desc[UR16][R4.64] ;  /* 0x0000001004127981 */ /* 0x000f28000c1e9900 */
[----:B------:R-:W4:Y:S04]  /*06f0*/  LDG.E.CONSTANT R27, desc[UR16][R6.64+-0x10] ;  /* 0xfffff010061b7981 */ /* 0x000f28000c1e9900 */
[----:B------:R-:W4:Y:S01]  /*0700*/  LDG.E.CONSTANT R24, desc[UR16][R4.64+0x8] ;  /* 0x0000081004187981 */ /* 0x000f22000c1e9900 */
[----:B-----5:R-:W-:-:S03]  /*0710*/  FMUL R25, R8, R23 ;  /* 0x0000001708197220 */ /* 0x020fc60000400000 */
[----:B------:R-:W5:Y:S01]  /*0720*/  LDG.E.CONSTANT R23, desc[UR16][R6.64+-0x8] ;  /* 0xfffff81006177981 */ /* 0x000f62000c1e9900 */
[----:B--2---:R-:W-:-:S03]  /*0730*/  FFMA R29, R25, R22, R12 ;  /* 0x00000016191d7223 */ /* 0x004fc6000000000c */
[----:B------:R-:W2:Y:S04]  /*0740*/  LDG.E.CONSTANT R12, desc[UR16][R4.64+0x4] ;  /* 0x00000410040c7981 */ /* 0x000ea8000c1e9900 */
[----:B------:R-:W2:Y:S04]  /*0750*/  LDG.E.CONSTANT R25, desc[UR16][R6.64+-0xc] ;  /* 0xfffff41006197981 */ /* 0x000ea8000c1e9900 */
[----:B------:R0:W2:Y:S01]  /*0760*/  LDG.E.CONSTANT R22, desc[UR16][R4.64+0xc] ;  /* 0x00000c1004167981 */ /* 0x0000a2000c1e9900 */
[----:B---3--:R-:W-:-:S04]  /*0770*/  FMUL R28, R8, R15 ;  /* 0x0000000f081c7220 */ /* 0x008fc80000400000 */
[----:B------:R-:W-:Y:S01]  /*0780*/  FFMA R29, R28, R14, R29 ;  /* 0x0000000e1c1d7223 */ /* 0x000fe2000000001d */
[----:B----4-:R-:W-:-:S04]  /*0790*/  FMUL R14, R8, R17 ;  /* 0x00000011080e7220 */ /* 0x010fc80000400000 */
[----:B------:R-:W-:Y:S01]  /*07a0*/  FFMA R29, R14, R16, R29 ;  /* 0x000000100e1d7223 */ /* 0x000fe2000000001d */
[----:B------:R-:W-:Y:S01]  /*07b0*/  FMUL R14, R8, R21 ;  /* 0x00000015080e7220 */ /* 0x000fe20000400000 */
[----:B------:R-:W-:-:S03]  /*07c0*/  UIADD3 UR7, UPT, UPT, UR7, 0x8, URZ ;  /* 0x0000000807077890 */ /* 0x000fc6000fffe0ff */
[----:B------:R-:W-:Y:S01]  /*07d0*/  FFMA R29, R14, R20, R29 ;  /* 0x000000140e1d7223 */ /* 0x000fe2000000001d */
[----:B------:R-:W-:Y:S01]  /*07e0*/  FMUL R14, R8, R19 ;  /* 0x00000013080e7220 */ /* 0x000fe20000400000 */
[----:B------:R-:W-:-:S03]  /*07f0*/  UISETP.NE.AND UP3, UPT, UR7, URZ, UPT ;  /* 0x000000ff0700728c */ /* 0x000fc6000bf65270 */
[----:B------:R-:W-:Y:S01]  /*0800*/  FFMA R29, R14, R18, R29 ;  /* 0x000000120e1d7223 */ /* 0x000fe2000000001d */
[----:B0-----:R-:W-:Y:S02]  /*0810*/  IADD3 R4, P0, PT, R4, 0x20, RZ ;  /* 0x0000002004047810 */ /* 0x001fe40007f1e0ff */
[----:B------:R-:W-:Y:S02]  /*0820*/  IADD3 R13, PT, PT, R13, -0x8, RZ ;  /* 0xfffffff80d0d7810 */ /* 0x000fe40007ffe0ff */
[----:B------:R-:W-:Y:S01]  /*0830*/  IADD3.X R5, PT, PT, RZ, R5, RZ, P0, !PT ;  /* 0x00000005ff057210 */ /* 0x000fe200007fe4ff */
[----:B-----5:R-:W-:-:S04]  /*0840*/  FMUL R6, R8, R23 ;  /* 0x0000001708067220 */ /* 0x020fc80000400000 */
[----:B--2---:R-:W-:Y:S01]  /*0850*/  FFMA R29, R6, R12, R29 ;  /* 0x0000000c061d7223 */ /* 0x004fe2000000001d */
[C---:B------:R-:W-:Y:S01]  /*0860*/  FMUL R6, R8.reuse, R25 ;  /* 0x0000001908067220 */ /* 0x040fe20000400000 */
[----:B------:R-:W-:-:S03]  /*0870*/  FMUL R12, R8, R27 ;  /* 0x0000001b080c7220 */ /* 0x000fc60000400000 */
[----:B------:R-:W-:-:S04]  /*0880*/  FFMA R29, R6, R24, R29 ;  /* 0x00000018061d7223 */ /* 0x000fc8000000001d */
[----:B------:R-:W-:Y:S01]  /*0890*/  FFMA R12, R12, R22, R29 ;  /* 0x000000160c0c7223 */ /* 0x000fe2000000001d */
[----:B------:R-:W-:Y:S06]  /*08a0*/  BRA.U UP3, `(.L_x_57) ;  /* 0xfffffffd035c7547 */ /* 0x000fec000b83ffff */
[----:B------:R-:W-:-:S07]  /*08b0*/  MOV R4, UR8 ;  /* 0x0000000800047c02 */ /* 0x000fce0008000f00 */
.L_x_56:
[----:B------:R-:W-:-:S09]  /*08c0*/  UISETP.NE.AND UP3, UPT, UR13, URZ, UPT ;  /* 0x000000ff0d00728c */ /* 0x000fd2000bf65270 */
[----:B------:R-:W-:Y:S05]  /*08d0*/  BRA.U !UP3, `(.L_x_58) ;  /* 0x000000050b087547 */ /* 0x000fea000b800000 */
[----:B------:R-:W-:Y:S01]  /*08e0*/  UISETP.NE.AND UP3, UPT, UR14, URZ, UPT ;  /* 0x000000ff0e00728c */ /* 0x000fe2000bf65270 */
[----:B------:R-:W-:Y:S10]  /*08f0*/  BRA.U !UP2, `(.L_x_59) ;  /* 0x000000010a707547 */ /* 0x000ff4000b800000 */
[----:B------:R-:W0:Y:S01]  /*0900*/  LDC.64 R16, c[0x0][0x390] ;  /* 0x0000e400ff107b82 */ /* 0x000e220000000a00 */
[----:B------:R-:W-:Y:S02]  /*0910*/  LOP3.LUT R5, RZ, R4, RZ, 0x33, !PT ;  /* 0x00000004ff057212 */ /* 0x000fe400078e33ff */
[----:B------:R-:W-:Y:S02]  /*0920*/  IADD3 R13, PT, PT, R4, UR12, RZ ;  /* 0x0000000c040d7c10 */ /* 0x000fe4000fffe0ff */
[----:B------:R-:W-:Y:S02]  /*0930*/  IADD3 R5, PT, PT, R10, R5, RZ ;  /* 0x000000050a057210 */ /* 0x000fe40007ffe0ff */
[----:B------:R-:W-:Y:S01]  /*0940*/  IADD3 R18, P0, PT, R4, UR12, RZ ;  /* 0x0000000c04127c10 */ /* 0x000fe2000ff1e0ff */
[----:B------:R-:W1:Y:S02]  /*0950*/  LDC.64 R6, c[0x0][0x390] ;  /* 0x0000e400ff067b82 */ /* 0x000e640000000a00 */
[----:B------:R-:W-:-:S05]  /*0960*/  IMAD.WIDE R14, R5, 0x4, R2 ;  /* 0x00000004050e7825 */ /* 0x000fca00078e0202 */
[----:B------:R-:W2:Y:S04]  /*0970*/  LDG.E.CONSTANT R5, desc[UR16][R14.64] ;  /* 0x000000100e057981 */ /* 0x000ea8000c1e9900 */
[----:B------:R-:W3:Y:S04]  /*0980*/  LDG.E.CONSTANT R19, desc[UR16][R14.64+-0x8] ;  /* 0xfffff8100e137981 */ /* 0x000ee8000c1e9900 */
[----:B------:R-:W4:Y:S01]  /*0990*/  LDG.E.CONSTANT R21, desc[UR16][R14.64+-0xc] ;  /* 0xfffff4100e157981 */ /* 0x000f22000c1e9900 */
[----:B0-----:R-:W-:Y:S01]  /*09a0*/  IMAD.WIDE.U32 R16, R13, 0x4, R16 ;  /* 0x000000040d107825 */ /* 0x001fe200078e0010 */
[----:B------:R-:W-:-:S05]  /*09b0*/  IADD3.X R13, PT, PT, RZ, RZ, RZ, P0, !PT ;  /* 0x000000ffff0d7210 */ /* 0x000fca00007fe4ff */
[----:B------:R-:W5:Y:S01]  /*09c0*/  LDG.E.CONSTANT R16, desc[UR16][R16.64] ;  /* 0x0000001010107981 */ /* 0x000f62000c1e9900 */
[----:B-1----:R-:W-:-:S04]  /*09d0*/  LEA R6, P0, R18, R6, 0x2 ;  /* 0x0000000612067211 */ /* 0x002fc800078010ff */
[----:B------:R-:W-:Y:S02]  /*09e0*/  LEA.HI.X R7, R18, R7, R13, 0x2, P0 ;  /* 0x0000000712077211 */ /* 0x000fe400000f140d */
[----:B------:R-:W3:Y:S04]  /*09f0*/  LDG.E.CONSTANT R13, desc[UR16][R14.64+-0x4] ;  /* 0xfffffc100e0d7981 */ /* 0x000ee8000c1e9900 */
[----:B------:R-:W4:Y:S04]  /*0a00*/  LDG.E.CONSTANT R18, desc[UR16][R6.64+0x4] ;  /* 0x0000041006127981 */ /* 0x000f28000c1e9900 */
[----:B------:R-:W4:Y:S04]  /*0a10*/  LDG.E.CONSTANT R20, desc[UR16][R6.64+0x8] ;  /* 0x0000081006147981 */ /* 0x000f28000c1e9900 */
[----:B------:R-:W4:Y:S01]  /*0a20*/  LDG.E.CONSTANT R22, desc[UR16][R6.64+0xc] ;  /* 0x00000c1006167981 */ /* 0x000f22000c1e9900 */
[----:B------:R-:W-:Y:S01]  /*0a30*/  IADD3 R4, PT, PT, R4, 0x4, RZ ;  /* 0x0000000404047810 */ /* 0x000fe20007ffe0ff */
[----:B--2---:R-:W-:-:S04]  /*0a40*/  FMUL R5, R8, R5 ;  /* 0x0000000508057220 */ /* 0x004fc80000400000 */
[----:B-----5:R-:W-:Y:S01]  /*0a50*/  FFMA R5, R5, R16, R12 ;  /* 0x0000001005057223 */ /* 0x020fe2000000000c */
[----:B---3--:R-:W-:-:S04]  /*0a60*/  FMUL R12, R8, R13 ;  /* 0x0000000d080c7220 */ /* 0x008fc80000400000 */
[----:B----4-:R-:W-:Y:S01]  /*0a70*/  FFMA R5, R12, R18, R5 ;  /* 0x000000120c057223 */ /* 0x010fe20000000005 */
[C---:B------:R-:W-:Y:S01]  /*0a80*/  FMUL R12, R8.reuse, R19 ;  /* 0x00000013080c7220 */ /* 0x040fe20000400000 */
[----:B------:R-:W-:-:S03]  /*0a90*/  FMUL R21, R8, R21 ;  /* 0x0000001508157220 */ /* 0x000fc60000400000 */
[----:B------:R-:W-:-:S04]  /*0aa0*/  FFMA R12, R12, R20, R5 ;  /* 0x000000140c0c7223 */ /* 0x000fc80000000005 */
[----:B------:R-:W-:-:S07]  /*0ab0*/  FFMA R12, R21, R22, R12 ;  /* 0x00000016150c7223 */ /* 0x000fce000000000c */
.L_x_59:
        /* <DEDUP_REMOVED lines=8> */
[----:B------:R-:W-:Y:S02]  /*0b40*/  IADD3 R5, PT, PT, R10, R5, RZ ;  /* 0x000000050a057210 */ /* 0x000fe40007ffe0ff */
[----:B------:R-:W-:Y:S01]  /*0b50*/  IADD3 R18, P0, PT, R4, UR12, RZ ;  /* 0x0000000c04127c10 */ /* 0x000fe2000ff1e0ff */
[----:B------:R-:W1:Y:S02]  /*0b60*/  LDC.64 R6, c[0x0][0x390] ;  /* 0x0000e400ff067b82 */ /* 0x000e640000000a00 */
[----:B------:R-:W-:Y:S01]  /*0b70*/  IMAD.WIDE R16, R5, 0x4, R2 ;  /* 0x0000000405107825 */ /* 0x000fe200078e0202 */
[----:B------:R-:W-:-:S04]  /*0b80*/  IADD3.X R19, PT, PT, RZ, RZ, RZ, P0, !PT ;  /* 0x000000ffff137210 */ /* 0x000fc800007fe4ff */
[----:B------:R-:W2:Y:S01]  /*0b90*/  LDG.E.CONSTANT R5, desc[UR16][R16.64] ;  /* 0x0000001010057981 */ /* 0x000ea2000c1e9900 */
[----:B0-----:R-:W-:-:S03]  /*0ba0*/  IMAD.WIDE.U32 R14, R13, 0x4, R14 ;  /* 0x000000040d0e7825 */ /* 0x001fc600078e000e */
[----:B------:R-:W3:Y:S04]  /*0bb0*/  LDG.E.CONSTANT R13, desc[UR16][R16.64+-0x4] ;  /* 0xfffffc10100d7981 */ /* 0x000ee8000c1e9900 */
[----:B------:R-:W4:Y:S01]  /*0bc0*/  LDG.E.CONSTANT R14, desc[UR16][R14.64] ;  /* 0x000000100e0e7981 */ /* 0x000f22000c1e9900 */
[----:B-1----:R-:W-:-:S04]  /*0bd0*/  LEA R6, P0, R18, R6, 0x2 ;  /* 0x0000000612067211 */ /* 0x002fc800078010ff */
[----:B------:R-:W-:-:S05]  /*0be0*/  LEA.HI.X R7, R18, R7, R19, 0x2, P0 ;  /* 0x0000000712077211 */ /* 0x000fca00000f1413 */
[----:B------:R-:W5:Y:S01]  /*0bf0*/  LDG.E.CONSTANT R6, desc[UR16][R6.64+0x4] ;  /* 0x0000041006067981 */ /* 0x000f62000c1e9900 */
[----:B------:R-:W-:Y:S01]  /*0c00*/  IADD3 R4, PT, PT, R4, 0x2, RZ ;  /* 0x0000000204047810 */ /* 0x000fe20007ffe0ff */
[C---:B--2---:R-:W-:Y:S01]  /*0c10*/  FMUL R5, R8.reuse, R5 ;  /* 0x0000000508057220 */ /* 0x044fe20000400000 */
[----:B---3--:R-:W-:-:S03]  /*0c20*/  FMUL R18, R8, R13 ;  /* 0x0000000d08127220 */ /* 0x008fc60000400000 */
[----:B----4-:R-:W-:-:S04]  /*0c30*/  FFMA R5, R5, R14, R12 ;  /* 0x0000000e05057223 */ /* 0x010fc8000000000c */
[----:B-----5:R-:W-:-:S07]  /*0c40*/  FFMA R12, R18, R6, R5 ;  /* 0x00000006120c7223 */ /* 0x020fce0000000005 */
.L_x_60:
[----:B------:R-:W-:Y:S05]  /*0c50*/  BRA.U !UP4, `(.L_x_58) ;  /* 0x000000010c287547 */ /* 0x000fea000b800000 */
[----:B------:R-:W0:Y:S01]  /*0c60*/  LDC.64 R6, c[0x0][0x390] ;  /* 0x0000e400ff067b82 */ /* 0x000e220000000a00 */
[----:B------:R-:W-:Y:S02]  /*0c70*/  LOP3.LUT R5, RZ, R4, RZ, 0x33, !PT ;  /* 0x00000004ff057212 */ /* 0x000fe400078e33ff */
[----:B------:R-:W-:Y:S02]  /*0c80*/  IADD3 R13, PT, PT, R4, UR12, RZ ;  /* 0x0000000c040d7c10 */ /* 0x000fe4000fffe0ff */
[----:B------:R-:W-:-:S05]  /*0c90*/  IADD3 R5, PT, PT, R10, R5, RZ ;  /* 0x000000050a057210 */ /* 0x000fca0007ffe0ff */
[----:B------:R-:W-:-:S06]  /*0ca0*/  IMAD.WIDE R2, R5, 0x4, R2 ;  /* 0x0000000405027825 */ /* 0x000fcc00078e0202 */
[----:B------:R-:W2:Y:S01]  /*0cb0*/  LDG.E.CONSTANT R3, desc[UR16][R2.64] ;  /* 0x0000001002037981 */ /* 0x000ea2000c1e9900 */
[----:B0-----:R-:W-:-:S06]  /*0cc0*/  IMAD.WIDE.U32 R4, R13, 0x4, R6 ;  /* 0x000000040d047825 */ /* 0x001fcc00078e0006 */
[----:B------:R-:W3:Y:S01]  /*0cd0*/  LDG.E.CONSTANT R4, desc[UR16][R4.64] ;  /* 0x0000001004047981 */ /* 0x000ee2000c1e9900 */
[----:B--2---:R-:W-:-:S04]  /*0ce0*/  FMUL R7, R8, R3 ;  /* 0x0000000308077220 */ /* 0x004fc80000400000 */
[----:B---3--:R-:W-:-:S07]  /*0cf0*/  FFMA R12, R7, R4, R12 ;  /* 0x00000004070c7223 */ /* 0x008fce000000000c */
.L_x_58:
[----:B------:R-:W-:Y:S05]  /*0d00*/  BRA.U UP0, `(.L_x_61) ;  /* 0xfffffff500e87547 */ /* 0x000fea000b83ffff */
[----:B------:R-:W-:Y:S05]  /*0d10*/  BRA.U UP1, `(.L_x_62) ;  /* 0xfffffff501b47547 */ /* 0x000fea000b83ffff */
.L_x_55:
[----:B------:R-:W-:Y:S05]  /*0d20*/  BSYNC.RECONVERGENT B0 ;  /* 0x0000000000007941 */ /* 0x000fea0003800200 */
.L_x_54:
[----:B------:R-:W0:Y:S01]  /*0d30*/  LDC.64 R2, c[0x0][0x3a8] ;  /* 0x0000ea00ff027b82 */ /* 0x000e220000000a00 */
[----:B------:R-:W1:Y:S01]  /*0d40*/  LDCU UR4, c[0x0][0x3b0] ;  /* 0x00007600ff0477ac */ /* 0x000e620008000800 */
[----:B0-----:R-:W-:Y:S01]  /*0d50*/  IMAD.WIDE R2, R9, 0x4, R2 ;  /* 0x0000000409027825 */ /* 0x001fe200078e0202 */
[----:B------:R-:W-:-:S04]  /*0d60*/  IADD3 R9, PT, PT, R0, R9, RZ ;  /* 0x0000000900097210 */ /* 0x000fc80007ffe0ff */
[----:B------:R0:W-:Y:S01]  /*0d70*/  STG.E desc[UR16][R2.64], R12 ;  /* 0x0000000c02007986 */ /* 0x0001e2000c101910 */
[----:B-1----:R-:W-:-:S13]  /*0d80*/  ISETP.GE.AND P0, PT, R9, UR4, PT ;  /* 0x0000000409007c0c */ /* 0x002fda000bf06270 */
[----:B0-----:R-:W-:Y:S05]  /*0d90*/  @!P0 BRA `(.L_x_63) ;  /* 0xfffffff4005c8947 */ /* 0x001fea000383ffff */
[----:B------:R-:W-:Y:S05]  /*0da0*/  EXIT ;  /* 0x000000000000794d */ /* 0x000fea0003800000 */
.L_x_64:
        /* <DEDUP_REMOVED lines=13> */
.L_x_956:


//--------------------- .text._cupy_convolve1D3O_int64 --------------------------
	.section	.text._cupy_convolve1D3O_int64,"ax",@progbits
	.align	128
        .global         _cupy_convolve1D3O_int64
        .type           _cupy_convolve1D3O_int64,@function
        .size           _cupy_convolve1D3O_int64,(.L_x_957 - _cupy_convolve1D3O_int64)
        .other          _cupy_convolve1D3O_int64,@"STO_CUDA_ENTRY STV_DEFAULT"
_cupy_convolve1D3O_int64:
.text._cupy_convolve1D3O_int64:
        /* <DEDUP_REMOVED lines=15> */
.L_x_66:
[----:B0-----:R-:W-:Y:S01]  /*00f0*/  IMAD.WIDE R4, R3, 0x8, R6 ;  /* 0x0000000803047825 */ /* 0x001fe200078e0206 */
[----:B------:R-:W-:-:S04]  /*0100*/  IADD3 R3, PT, PT, R0, R3, RZ ;  /* 0x0000000300037210 */ /* 0x000fc80007ffe0ff */
[----:B------:R1:W-:Y:S01]  /*0110*/  STG.E.64 desc[UR14][R4.64], RZ ;  /* 0x000000ff04007986 */ /* 0x0003e2000c101b0e */
[----:B------:R-:W-:-:S13]  /*0120*/  ISETP.GE.AND P0, PT, R3, UR6, PT ;  /* 0x0000000603007c0c */ /* 0x000fda000bf06270 */
[----:B-1----:R-:W-:Y:S05]  /*0130*/  @!P0 BRA `(.L_x_66) ;  /* 0xfffffffc00ec8947 */ /* 0x002fea000383ffff */
[----:B------:R-:W-:Y:S05]  /*0140*/  EXIT ;  /* 0x000000000000794d */ /* 0x000fea0003800000 */
.L_x_65:
[----:B------:R-:W0:Y:S02]  /*0150*/  LDCU UR4, c[0x0][0x39c] ;  /* 0x00007380ff0477ac */ /* 0x000e240008000800 */
[----:B0-----:R-:W-:-:S09]  /*0160*/  UISETP.GT.AND UP0, UPT, UR4, URZ, UPT ;  /* 0x000000ff0400728c */ /* 0x001fd2000bf04270 */
[----:B------:R-:W-:Y:S05]  /*0170*/  BRA.U UP0, `(.L_x_67) ;  /* 0x00000001001c7547 */ /* 0x000fea000b800000 */
[----:B------:R-:W0:Y:S02]  /*0180*/  LDC.64 R4, c[0x0][0x3a8] ;  /* 0x0000ea00ff047b82 */ /* 0x000e240000000a00 */
.L_x_68:
[----:B0-----:R-:W-:Y:S01]  /*0190*/  IMAD.WIDE R6, R3, 0x8, R4 ;  /* 0x0000000803067825 */ /* 0x001fe200078e0204 */
[----:B------:R-:W-:-:S04]  /*01a0*/  IADD3 R3, PT, PT, R0, R3, RZ ;  /* 0x0000000300037210 */ /* 0x000fc80007ffe0ff */
[----:B------:R1:W-:Y:S01]  /*01b0*/  STG.E.64 desc[UR14][R6.64], RZ ;  /* 0x000000ff06007986 */ /* 0x0003e2000c101b0e */
[----:B------:R-:W-:-:S13]  /*01c0*/  ISETP.GE.AND P0, PT, R3, UR6, PT ;  /* 0x0000000603007c0c */ /* 0x000fda000bf06270 */
[----:B-1----:R-:W-:Y:S05]  /*01d0*/  @!P0 BRA `(.L_x_68) ;  /* 0xfffffffc00ec8947 */ /* 0x002fea000383ffff */
[----:B------:R-:W-:Y:S05]  /*01e0*/  EXIT ;  /* 0x000000000000794d */ /* 0x000fea0003800000 */
.L_x_67:
[----:B------:R-:W0:Y:S02]  /*01f0*/  LDCU UR8, c[0x0][0x3a0] ;  /* 0x00007400ff0877ac */ /* 0x000e240008000800 */
[----:B0-----:R-:W-:-:S09]  /*0200*/  UISETP.GT.AND UP0, UPT, UR8, URZ, UPT ;  /* 0x000000ff0800728c */ /* 0x001fd2000bf04270 */
[----:B------:R-:W-:Y:S05]  /*0210*/  BRA.U UP0, `(.L_x_69) ;  /* 0x00000001001c7547 */ /* 0x000fea000b800000 */
[----:B------:R-:W0:Y:S02]  /*0220*/  LDC.64 R4, c[0x0][0x3a8] ;  /* 0x0000ea00ff047b82 */ /* 0x000e240000000a00 */
.L_x_70:
[----:B0-----:R-:W-:Y:S01]  /*0230*/  IMAD.WIDE R6, R3, 0x8, R4 ;  /* 0x0000000803067825 */ /* 0x001fe200078e0204 */
[----:B------:R-:W-:-:S04]  /*0240*/  IADD3 R3, PT, PT, R0, R3, RZ ;  /* 0x0000000300037210 */ /* 0x000fc80007ffe0ff */
[----:B------:R1:W-:Y:S01]  /*0250*/  STG.E.64 desc[UR14][R6.64], RZ ;  /* 0x000000ff06007986 */ /* 0x0003e2000c101b0e */
[----:B------:R-:W-:-:S13]  /*0260*/  ISETP.GE.AND P0, PT, R3, UR6, PT ;  /* 0x0000000603007c0c */ /* 0x000fda000bf06270 */
[----:B-1----:R-:W-:Y:S05]  /*0270*/  @!P0 BRA `(.L_x_70) ;  /* 0xfffffffc00ec8947 */ /* 0x002fea000383ffff */
[----:B------:R-:W-:Y:S05]  /*0280*/  EXIT ;  /* 0x000000000000794d */ /* 0x000fea0003800000 */
.L_x_69:
[----:B------:R-:W0:Y:S01]  /*0290*/  LDCU.64 UR4, c[0x0][0x380] ;  /* 0x00007000ff0477ac */ /* 0x000e220008000a00 */
[----:B------:R-:W-:Y:S02]  /*02a0*/  ULOP3.LUT UR8, UR8, 0x7ffffff8, URZ, 0xc0, !UPT ;  /* 0x7ffffff808087892 */ /* 0x000fe4000f8ec0ff */
[----:B0-----:R-:W-:-:S04]  /*02b0*/  UIADD3 UR9, UP0, UPT, UR4, -0x18, URZ ;  /* 0xffffffe804097890 */ /* 0x001fc8000ff1e0ff */
[----:B------:R-:W-:-:S12]  /*02c0*/  UIADD3.X UR10, UPT, UPT, UR5, -0x1, URZ, UP0, !UPT ;  /* 0xffffffff050a7890 */ /* 0x000fd800087fe4ff */
.L_x_80:
        /* <DEDUP_REMOVED lines=12> */
.L_x_79:
        /* <DEDUP_REMOVED lines=10> */
.L_x_78:
        /* <DEDUP_REMOVED lines=15> */
[----:B---3-5:R-:W-:-:S04]  /*0520*/  IMAD R11, R13, R6, RZ ;  /* 0x000000060d0b7224 */ /* 0x028fc800078e02ff */
[----:B------:R-:W-:Y:S02]  /*0530*/  IMAD R15, R7, R12, R11 ;  /* 0x0000000c070f7224 */ /* 0x000fe400078e020b */
[----:B------:R-:W-:-:S05]  /*0540*/  IMAD.WIDE.U32 R10, R12, R6, RZ ;  /* 0x000000060c0a7225 */ /* 0x000fca00078e00ff */
[----:B------:R-:W-:Y:S01]  /*0550*/  IADD3 R2, PT, PT, R11, R15, RZ ;  /* 0x0000000f0b027210 */ /* 0x000fe20007ffe0ff */
        /* <DEDUP_REMOVED lines=9> */
.L_x_74:
[----:B------:R-:W-:Y:S01]  /*05f0*/  MOV R22, UR9 ;  /* 0x0000000900167c02 */ /* 0x000fe20008000f00 */
[----:B------:R-:W2:Y:S01]  /*0600*/  LDG.E.64.CONSTANT R14, desc[UR14][R12.64+-0x20] ;  /* 0xffffe00e0c0e7981 */ /* 0x000ea2000c1e9b00 */
[----:B------:R-:W-:-:S03]  /*0610*/  MOV R23, UR10 ;  /* 0x0000000a00177c02 */ /* 0x000fc60008000f00 */
[----:B------:R-:W3:Y:S01]  /*0620*/  LDG.E.64.CONSTANT R18, desc[UR14][R12.64+-0x18] ;  /* 0xffffe80e0c127981 */ /* 0x000ee2000c1e9b00 */
[----:B------:R-:W-:-:S05]  /*0630*/  IMAD.WIDE R22, R4, 0x8, R22 ;  /* 0x0000000804167825 */ /* 0x000fca00078e0216 */
[----:B------:R-:W4:Y:S04]  /*0640*/  LDG.E.64.CONSTANT R20, desc[UR14][R22.64+0x18] ;  /* 0x0000180e16147981 */ /* 0x000f28000c1e9b00 */
[----:B------:R-:W5:Y:S01]  /*0650*/  LDG.E.64.CONSTANT R16, desc[UR14][R22.64+0x10] ;  /* 0x0000100e16107981 */ /* 0x000f62000c1e9b00 */
[----:B----4-:R-:W-:-:S04]  /*0660*/  IMAD R27, R2, R20, RZ ;  /* 0x00000014021b7224 */ /* 0x010fc800078e02ff */
[----:B------:R-:W-:Y:S02]  /*0670*/  IMAD R27, R21, R10, R27 ;  /* 0x0000000a151b7224 */ /* 0x000fe400078e021b */
[----:B------:R-:W-:-:S05]  /*0680*/  IMAD.WIDE.U32 R20, R10, R20, RZ ;  /* 0x000000140a147225 */ /* 0x000fca00078e00ff */
[----:B------:R-:W-:Y:S01]  /*0690*/  IADD3 R21, PT, PT, R21, R27, RZ ;  /* 0x0000001b15157210 */ /* 0x000fe20007ffe0ff */
[----:B--2---:R-:W-:-:S04]  /*06a0*/  IMAD.WIDE.U32 R24, R14, R20, R24 ;  /* 0x000000140e187225 */ /* 0x004fc800078e0018 */
[----:B------:R-:W-:-:S04]  /*06b0*/  IMAD R21, R21, R14, RZ ;  /* 0x0000000e15157224 */ /* 0x000fc800078e02ff */
[----:B------:R-:W-:Y:S02]  /*06c0*/  IMAD R21, R15, R20, R21 ;  /* 0x000000140f157224 */ /* 0x000fe400078e0215 */
[----:B------:R-:W2:Y:S01]  /*06d0*/  LDG.E.64.CONSTANT R14, desc[UR14][R22.64+0x8] ;  /* 0x0000080e160e7981 */ /* 0x000ea2000c1e9b00 */
[----:B-----5:R-:W-:Y:S02]  /*06e0*/  IMAD R27, R2, R16, RZ ;  /* 0x00000010021b7224 */ /* 0x020fe400078e02ff */
[----:B------:R-:W-:Y:S02]  /*06f0*/  IADD3 R25, PT, PT, R25, R21, RZ ;  /* 0x0000001519197210 */ /* 0x000fe40007ffe0ff */
[----:B------:R-:W-:Y:S01]  /*0700*/  IMAD R27, R17, R10, R27 ;  /* 0x0000000a111b7224 */ /* 0x000fe200078e021b */
[----:B------:R-:W4:Y:S01]  /*0710*/  LDG.E.64.CONSTANT R20, desc[UR14][R12.64+-0x10] ;  /* 0xfffff00e0c147981 */ /* 0x000f22000c1e9b00 */
[----:B------:R-:W-:-:S05]  /*0720*/  IMAD.WIDE.U32 R16, R10, R16, RZ ;  /* 0x000000100a107225 */ /* 0x000fca00078e00ff */
[----:B------:R-:W-:Y:S02]  /*0730*/  IADD3 R17, PT, PT, R17, R27, RZ ;  /* 0x0000001b11117210 */ /* 0x000fe40007ffe0ff */
[----:B------:R-:W5:Y:S03]  /*0740*/  LDG.E.64.CONSTANT R26, desc[UR14][R22.64] ;  /* 0x0000000e161a7981 */ /* 0x000f66000c1e9b00 */
[----:B---3--:R-:W-:-:S04]  /*0750*/  IMAD R17, R17, R18, RZ ;  /* 0x0000001211117224 */ /* 0x008fc800078e02ff */
[-C--:B------:R-:W-:Y:S02]  /*0760*/  IMAD R17, R19, R16.reuse, R17 ;  /* 0x0000001013117224 */ /* 0x080fe400078e0211 */
[----:B------:R-:W-:Y:S02]  /*0770*/  IMAD.WIDE.U32 R18, R18, R16, R24 ;  /* 0x0000001012127225 */ /* 0x000fe400078e0018 */
[----:B------:R-:W3:Y:S03]  /*0780*/  LDG.E.64.CONSTANT R24, desc[UR14][R12.64+-0x8] ;  /* 0xfffff80e0c187981 */ /* 0x000ee6000c1e9b00 */
[----:B------:R-:W-:Y:S01]  /*0790*/  IADD3 R19, PT, PT, R19, R17, RZ ;  /* 0x0000001113137210 */ /* 0x000fe20007ffe0ff */
[----:B--2---:R-:W-:-:S04]  /*07a0*/  IMAD R17, R2, R14, RZ ;  /* 0x0000000e02117224 */ /* 0x004fc800078e02ff */
[----:B------:R-:W-:Y:S02]  /*07b0*/  IMAD R17, R15, R10, R17 ;  /* 0x0000000a0f117224 */ /* 0x000fe400078e0211 */
[----:B------:R-:W-:-:S05]  /*07c0*/  IMAD.WIDE.U32 R14, R10, R14, RZ ;  /* 0x0000000e0a0e7225 */ /* 0x000fca00078e00ff */
[----:B------:R-:W-:Y:S02]  /*07d0*/  IADD3 R15, PT, PT, R15, R17, RZ ;  /* 0x000000110f0f7210 */ /* 0x000fe40007ffe0ff */
[----:B------:R-:W2:Y:S03]  /*07e0*/  LDG.E.64.CONSTANT R16, desc[UR14][R22.64+-0x8] ;  /* 0xfffff80e16107981 */ /* 0x000ea6000c1e9b00 */
[----:B----4-:R-:W-:-:S04]  /*07f0*/  IMAD R15, R15, R20, RZ ;  /* 0x000000140f0f7224 */ /* 0x010fc800078e02ff */
[----:B------:R-:W-:Y:S02]  /*0800*/  IMAD R15, R21, R14, R15 ;  /* 0x0000000e150f7224 */ /* 0x000fe400078e020f */
[----:B-----5:R-:W-:Y:S02]  /*0810*/  IMAD R21, R2, R26, RZ ;  /* 0x0000001a02157224 */ /* 0x020fe400078e02ff */
[----:B------:R-:W-:-:S04]  /*0820*/  IMAD.WIDE.U32 R18, R20, R14, R18 ;  /* 0x0000000e14127225 */ /* 0x000fc800078e0012 */
[----:B------:R-:W-:Y:S02]  /*0830*/  IMAD R21, R27, R10, R21 ;  /* 0x0000000a1b157224 */ /* 0x000fe400078e0215 */
[----:B------:R-:W-:Y:S01]  /*0840*/  IMAD.WIDE.U32 R26, R10, R26, RZ ;  /* 0x0000001a0a1a7225 */ /* 0x000fe200078e00ff */
[----:B------:R-:W-:Y:S02]  /*0850*/  IADD3 R19, PT, PT, R19, R15, RZ ;  /* 0x0000000f13137210 */ /* 0x000fe40007ffe0ff */
[----:B------:R-:W4:Y:S02]  /*0860*/  LDG.E.64.CONSTANT R14, desc[UR14][R12.64] ;  /* 0x0000000e0c0e7981 */ /* 0x000f24000c1e9b00 */
[----:B------:R-:W-:Y:S01]  /*0870*/  IADD3 R21, PT, PT, R27, R21, RZ ;  /* 0x000000151b157210 */ /* 0x000fe20007ffe0ff */
[----:B---3--:R-:W-:-:S04]  /*0880*/  IMAD.WIDE.U32 R18, R24, R26, R18 ;  /* 0x0000001a18127225 */ /* 0x008fc800078e0012 */
[----:B------:R-:W-:-:S04]  /*0890*/  IMAD R21, R21, R24, RZ ;  /* 0x0000001815157224 */ /* 0x000fc800078e02ff */
[----:B------:R-:W-:Y:S02]  /*08a0*/  IMAD R20, R25, R26, R21 ;  /* 0x0000001a19147224 */ /* 0x000fe400078e0215 */
[----:B------:R-:W3:Y:S04]  /*08b0*/  LDG.E.64.CONSTANT R26, desc[UR14][R22.64+-0x10] ;  /* 0xfffff00e161a7981 */ /* 0x000ee8000c1e9b00 */
[----:B------:R-:W5:Y:S01]  /*08c0*/  LDG.E.64.CONSTANT R24, desc[UR14][R12.64+0x8] ;  /* 0x0000080e0c187981 */ /* 0x000f62000c1e9b00 */
[----:B------:R-:W-:Y:S01]  /*08d0*/  IADD3 R19, PT, PT, R19, R20, RZ ;  /* 0x0000001413137210 */ /* 0x000fe20007ffe0ff */
[----:B--2---:R-:W-:-:S04]  /*08e0*/  IMAD R21, R2, R16, RZ ;  /* 0x0000001002157224 */ /* 0x004fc800078e02ff */
[----:B------:R-:W-:Y:S02]  /*08f0*/  IMAD R21, R17, R10, R21 ;  /* 0x0000000a11157224 */ /* 0x000fe400078e0215 */
[----:B------:R-:W-:-:S05]  /*0900*/  IMAD.WIDE.U32 R16, R10, R16, RZ ;  /* 0x000000100a107225 */ /* 0x000fca00078e00ff */
[----:B------:R-:W-:-:S05]  /*0910*/  IADD3 R17, PT, PT, R17, R21, RZ ;  /* 0x0000001511117210 */ /* 0x000fca0007ffe0ff */
[----:B----4-:R-:W-:-:S04]  /*0920*/  IMAD R17, R17, R14, RZ ;  /* 0x0000000e11117224 */ /* 0x010fc800078e02ff */
[-C--:B------:R-:W-:Y:S02]  /*0930*/  IMAD R15, R15, R16.reuse, R17 ;  /* 0x000000100f0f7224 */ /* 0x080fe400078e0211 */
[----:B------:R-:W-:Y:S02]  /*0940*/  IMAD.WIDE.U32 R16, R14, R16, R18 ;  /* 0x000000100e107225 */ /* 0x000fe400078e0012 */
[----:B------:R-:W2:Y:S02]  /*0950*/  LDG.E.64.CONSTANT R18, desc[UR14][R22.64+-0x18] ;  /* 0xffffe80e16127981 */ /* 0x000ea4000c1e9b00 */
[----:B---3--:R-:W-:Y:S01]  /*0960*/  IMAD R21, R2, R26, RZ ;  /* 0x0000001a02157224 */ /* 0x008fe200078e02ff */
[----:B------:R-:W-:Y:S02]  /*0970*/  IADD3 R17, PT, PT, R17, R15, RZ ;  /* 0x0000000f11117210 */ /* 0x000fe40007ffe0ff */
[----:B------:R-:W3:Y:S01]  /*0980*/  LDG.E.64.CONSTANT R14, desc[UR14][R22.64+-0x20] ;  /* 0xffffe00e160e7981 */ /* 0x000ee2000c1e9b00 */
[----:B------:R-:W-:-:S02]  /*0990*/  IMAD R21, R27, R10, R21 ;  /* 0x0000000a1b157224 */ /* 0x000fc400078e0215 */
[----:B------:R-:W-:-:S05]  /*09a0*/  IMAD.WIDE.U32 R26, R10, R26, RZ ;  /* 0x0000001a0a1a7225 */ /* 0x000fca00078e00ff */
[----:B------:R-:W-:Y:S02]  /*09b0*/  IADD3 R27, PT, PT, R27, R21, RZ ;  /* 0x000000151b1b7210 */ /* 0x000fe40007ffe0ff */
[----:B------:R-:W4:Y:S03]  /*09c0*/  LDG.E.64.CONSTANT R20, desc[UR14][R12.64+0x10] ;  /* 0x0000100e0c147981 */ /* 0x000f26000c1e9b00 */
[----:B-----5:R-:W-:Y:S02]  /*09d0*/  IMAD R27, R27, R24, RZ ;  /* 0x000000181b1b7224 */ /* 0x020fe400078e02ff */
[----:B------:R-:W-:-:S04]  /*09e0*/  IMAD.WIDE.U32 R16, R24, R26, R16 ;  /* 0x0000001a18107225 */ /* 0x000fc800078e0010 */
[----:B------:R-:W-:Y:S02]  /*09f0*/  IMAD R25, R25, R26, R27 ;  /* 0x0000001a19197224 */ /* 0x000fe400078e021b */
[----:B------:R0:W5:Y:S03]  /*0a00*/  LDG.E.64.CONSTANT R26, desc[UR14][R12.64+0x18] ;  /* 0x0000180e0c1a7981 */ /* 0x000166000c1e9b00 */
[----:B------:R-:W-:Y:S01]  /*0a10*/  IADD3 R17, PT, PT, R17, R25, RZ ;  /* 0x0000001911117210 */ /* 0x000fe20007ffe0ff */
[----:B------:R-:W-:-:S04]  /*0a20*/  UIADD3 UR7, UPT, UPT, UR7, 0x8, URZ ;  /* 0x0000000807077890 */ /* 0x000fc8000fffe0ff */
[----:B------:R-:W-:Y:S01]  /*0a30*/  UISETP.NE.AND UP1, UPT, UR7, URZ, UPT ;  /* 0x000000ff0700728c */ /* 0x000fe2000bf25270 */
[----:B0-----:R-:W-:Y:S02]  /*0a40*/  IADD3 R12, P1, PT, R12, 0x40, RZ ;  /* 0x000000400c0c7810 */ /* 0x001fe40007f3e0ff */
[----:B------:R-:W-:Y:S02]  /*0a50*/  IADD3 R4, PT, PT, R4, -0x8, RZ ;  /* 0xfffffff804047810 */ /* 0x000fe40007ffe0ff */
[----:B------:R-:W-:Y:S01]  /*0a60*/  IADD3.X R13, PT, PT, RZ, R13, RZ, P1, !PT ;  /* 0x0000000dff0d7210 */ /* 0x000fe20000ffe4ff */
[----:B--2---:R-:W-:-:S04]  /*0a70*/  IMAD R29, R2, R18, RZ ;  /* 0x00000012021d7224 */ /* 0x004fc800078e02ff */
[----:B------:R-:W-:Y:S02]  /*0a80*/  IMAD R29, R19, R10, R29 ;  /* 0x0000000a131d7224 */ /* 0x000fe400078e021d */
[----:B------:R-:W-:-:S05]  /*0a90*/  IMAD.WIDE.U32 R18, R10, R18, RZ ;  /* 0x000000120a127225 */ /* 0x000fca00078e00ff */
[----:B------:R-:W-:Y:S01]  /*0aa0*/  IADD3 R23, PT, PT, R19, R29, RZ ;  /* 0x0000001d13177210 */ /* 0x000fe20007ffe0ff */
[----:B---3--:R-:W-:-:S04]  /*0ab0*/  IMAD R19, R2, R14, RZ ;  /* 0x0000000e02137224 */ /* 0x008fc800078e02ff */
[----:B------:R-:W-:Y:S02]  /*0ac0*/  IMAD R19, R15, R10, R19 ;  /* 0x0000000a0f137224 */ /* 0x000fe400078e0213 */
[----:B----4-:R-:W-:Y:S02]  /*0ad0*/  IMAD R23, R23, R20, RZ ;  /* 0x0000001417177224 */ /* 0x010fe400078e02ff */
[----:B------:R-:W-:-:S04]  /*0ae0*/  IMAD.WIDE.U32 R14, R10, R14, RZ ;  /* 0x0000000e0a0e7225 */ /* 0x000fc800078e00ff */
[-C--:B------:R-:W-:Y:S01]  /*0af0*/  IMAD R23, R21, R18.reuse, R23 ;  /* 0x0000001215177224 */ /* 0x080fe200078e0217 */
[----:B------:R-:W-:Y:S01]  /*0b00*/  IADD3 R19, PT, PT, R15, R19, RZ ;  /* 0x000000130f137210 */ /* 0x000fe20007ffe0ff */
[----:B------:R-:W-:-:S04]  /*0b10*/  IMAD.WIDE.U32 R16, R20, R18, R16 ;  /* 0x0000001214107225 */ /* 0x000fc800078e0010 */
[----:B-----5:R-:W-:Y:S01]  /*0b20*/  IMAD R19, R19, R26, RZ ;  /* 0x0000001a13137224 */ /* 0x020fe200078e02ff */
[----:B------:R-:W-:-:S03]  /*0b30*/  IADD3 R17, PT, PT, R17, R23, RZ ;  /* 0x0000001711117210 */ /* 0x000fc60007ffe0ff */
[-C--:B------:R-:W-:Y:S02]  /*0b40*/  IMAD R19, R27, R14.reuse, R19 ;  /* 0x0000000e1b137224 */ /* 0x080fe400078e0213 */
[----:B------:R-:W-:-:S05]  /*0b50*/  IMAD.WIDE.U32 R24, R26, R14, R16 ;  /* 0x0000000e1a187225 */ /* 0x000fca00078e0010 */
[----:B------:R-:W-:Y:S01]  /*0b60*/  IADD3 R25, PT, PT, R25, R19, RZ ;  /* 0x0000001319197210 */ /* 0x000fe20007ffe0ff */
[----:B------:R-:W-:Y:S06]  /*0b70*/  BRA.U UP1, `(.L_x_74) ;  /* 0xfffffff9019c7547 */ /* 0x000fec000b83ffff */
[----:B------:R-:W-:-:S07]  /*0b80*/  MOV R4, UR8 ;  /* 0x0000000800047c02 */ /* 0x000fce0008000f00 */
.L_x_73:
[----:B------:R-:W0:Y:S02]  /*0b90*/  LDCU UR6, c[0x0][0x3a0] ;  /* 0x00007400ff0677ac */ /* 0x000e240008000800 */
[----:B0-----:R-:W-:-:S04]  /*0ba0*/  ULOP3.LUT UR7, UR6, 0x7, URZ, 0xc0, !UPT ;  /* 0x0000000706077892 */ /* 0x001fc8000f8ec0ff */
[----:B------:R-:W-:-:S09]  /*0bb0*/  UISETP.NE.AND UP1, UPT, UR7, URZ, UPT ;  /* 0x000000ff0700728c */ /* 0x000fd2000bf25270 */
[----:B------:R-:W-:Y:S05]  /*0bc0*/  BRA.U !UP1, `(.L_x_75) ;  /* 0x0000000509cc7547 */ /* 0x000fea000b800000 */
[----:B------:R-:W-:Y:S02]  /*0bd0*/  ULOP3.LUT UR13, UR6, 0x3, URZ, 0xc0, !UPT ;  /* 0x00000003060d7892 */ /* 0x000fe4000f8ec0ff */
[----:B------:R-:W-:Y:S02]  /*0be0*/  UIADD3 UR6, UPT, UPT, UR7, -0x1, URZ ;  /* 0xffffffff07067890 */ /* 0x000fe4000fffe0ff */
[----:B------:R-:W-:Y:S02]  /*0bf0*/  UISETP.NE.AND UP2, UPT, UR13, URZ, UPT ;  /* 0x000000ff0d00728c */ /* 0x000fe4000bf45270 */
[----:B------:R-:W-:-:S09]  /*0c00*/  UISETP.GE.U32.AND UP1, UPT, UR6, 0x3, UPT ;  /* 0x000000030600788c */ /* 0x000fd2000bf26070 */
[----:B------:R-:W-:Y:S05]  /*0c10*/  BRA.U !UP1, `(.L_x_76) ;  /* 0x0000000109d87547 */ /* 0x000fea000b800000 */
[----:B------:R-:W-:Y:S01]  /*0c20*/  LOP3.LUT R14, RZ, R4, RZ, 0x33, !PT ;  /* 0x00000004ff0e7212 */ /* 0x000fe200078e33ff */
[----:B------:R-:W0:Y:S03]  /*0c30*/  LDC.64 R12, c[0x0][0x390] ;  /* 0x0000e400ff0c7b82 */ /* 0x000e260000000a00 */
[----:B------:R-:W-:-:S05]  /*0c40*/  IADD3 R23, PT, PT, R5, R14, RZ ;  /* 0x0000000e05177210 */ /* 0x000fca0007ffe0ff */
[----:B------:R-:W-:Y:S01]  /*0c50*/  IMAD.WIDE R22, R23, 0x8, R8 ;  /* 0x0000000817167825 */ /* 0x000fe200078e0208 */
[----:B------:R-:W-:Y:S01]  /*0c60*/  IADD3 R21, PT, PT, R4, UR12, RZ ;  /* 0x0000000c04157c10 */ /* 0x000fe2000fffe0ff */
[----:B------:R-:W1:Y:S04]  /*0c70*/  LDC.64 R18, c[0x0][0x390] ;  /* 0x0000e400ff127b82 */ /* 0x000e680000000a00 */
[----:B------:R-:W2:Y:S01]  /*0c80*/  LDG.E.64.CONSTANT R22, desc[UR14][R22.64] ;  /* 0x0000000e16167981 */ /* 0x000ea2000c1e9b00 */
[----:B0-----:R-:W-:-:S06]  /*0c90*/  IMAD.WIDE.U32 R20, R21, 0x8, R12 ;  /* 0x0000000815147825 */ /* 0x001fcc00078e000c */
[----:B------:R-:W3:Y:S01]  /*0ca0*/  LDG.E.64.CONSTANT R20, desc[UR14][R20.64] ;  /* 0x0000000e14147981 */ /* 0x000ee2000c1e9b00 */
[----:B------:R-:W-:Y:S02]  /*0cb0*/  IADD3 R17, PT, PT, R5, R14, RZ ;  /* 0x0000000e05117210 */ /* 0x000fe40007ffe0ff */
[----:B------:R-:W-:-:S03]  /*0cc0*/  IADD3 R14, P1, PT, R4, UR12, RZ ;  /* 0x0000000c040e7c10 */ /* 0x000fc6000ff3e0ff */
[----:B------:R-:W-:-:S05]  /*0cd0*/  IMAD.WIDE R16, R17, 0x8, R8 ;  /* 0x0000000811107825 */ /* 0x000fca00078e0208 */
[----:B------:R-:W4:Y:S01]  /*0ce0*/  LDG.E.64.CONSTANT R12, desc[UR14][R16.64+-0x8] ;  /* 0xfffff80e100c7981 */ /* 0x000f22000c1e9b00 */
[----:B-1----:R-:W-:Y:S01]  /*0cf0*/  LEA R18, P2, R14, R18, 0x3 ;  /* 0x000000120e127211 */ /* 0x002fe200078418ff */
[----:B--2---:R-:W-:-:S04]  /*0d00*/  IMAD R15, R2, R22, RZ ;  /* 0x00000016020f7224 */ /* 0x004fc800078e02ff */
[----:B------:R-:W-:Y:S02]  /*0d10*/  IMAD R27, R23, R10, R15 ;  /* 0x0000000a171b7224 */ /* 0x000fe400078e020f */
[----:B------:R-:W-:-:S05]  /*0d20*/  IMAD.WIDE.U32 R22, R10, R22, RZ ;  /* 0x000000160a167225 */ /* 0x000fca00078e00ff */
[----:B------:R-:W-:Y:S02]  /*0d30*/  IADD3 R23, PT, PT, R23, R27, RZ ;  /* 0x0000001b17177210 */ /* 0x000fe40007ffe0ff */
[----:B------:R-:W-:-:S03]  /*0d40*/  IADD3.X R15, PT, PT, RZ, RZ, RZ, P1, !PT ;  /* 0x000000ffff0f7210 */ /* 0x000fc60000ffe4ff */
[----:B---3--:R-:W-:Y:S01]  /*0d50*/  IMAD R23, R23, R20, RZ ;  /* 0x0000001417177224 */ /* 0x008fe200078e02ff */
[----:B------:R-:W-:Y:S01]  /*0d60*/  LEA.HI.X R19, R14, R19, R15, 0x3, P2 ;  /* 0x000000130e137211 */ /* 0x000fe200010f1c0f */
[----:B------:R-:W-:-:S04]  /*0d70*/  IMAD.WIDE.U32 R24, R20, R22, R24 ;  /* 0x0000001614187225 */ /* 0x000fc800078e0018 */
[----:B------:R-:W-:Y:S01]  /*0d80*/  IMAD R29, R21, R22, R23 ;  /* 0x00000016151d7224 */ /* 0x000fe200078e0217 */
[----:B------:R-:W2:Y:S04]  /*0d90*/  LDG.E.64.CONSTANT R14, desc[UR14][R18.64+0x8] ;  /* 0x0000080e120e7981 */ /* 0x000ea8000c1e9b00 */
[----:B------:R-:W3:Y:S04]  /*0da0*/  LDG.E.64.CONSTANT R20, desc[UR14][R16.64+-0x10] ;  /* 0xfffff00e10147981 */ /* 0x000ee8000c1e9b00 */
[----:B------:R3:W5:Y:S04]  /*0db0*/  LDG.E.64.CONSTANT R22, desc[UR14][R16.64+-0x18] ;  /* 0xffffe80e10167981 */ /* 0x000768000c1e9b00 */
[----:B------:R-:W5:Y:S04]  /*0dc0*/  LDG.E.64.CONSTANT R26, desc[UR14][R18.64+0x10] ;  /* 0x0000100e121a7981 */ /* 0x000f68000c1e9b00 */
[----:B------:R-:W5:Y:S01]  /*0dd0*/  LDG.E.64.CONSTANT R18, desc[UR14][R18.64+0x18] ;  /* 0x0000180e12127981 */ /* 0x000f62000c1e9b00 */
[----:B------:R-:W-:Y:S01]  /*0de0*/  IADD3 R25, PT, PT, R25, R29, RZ ;  /* 0x0000001d19197210 */ /* 0x000fe20007ffe0ff */
[----:B----4-:R-:W-:-:S04]  /*0df0*/  IMAD R29, R2, R12, RZ ;  /* 0x0000000c021d7224 */ /* 0x010fc800078e02ff */
[----:B------:R-:W-:Y:S02]  /*0e00*/  IMAD R29, R13, R10, R29 ;  /* 0x0000000a0d1d7224 */ /* 0x000fe400078e021d */
[----:B------:R-:W-:-:S05]  /*0e10*/  IMAD.WIDE.U32 R12, R10, R12, RZ ;  /* 0x0000000c0a0c7225 */ /* 0x000fca00078e00ff */
[----:B------:R-:W-:Y:S02]  /*0e20*/  IADD3 R13, PT, PT, R13, R29, RZ ;  /* 0x0000001d0d0d7210 */ /* 0x000fe40007ffe0ff */
[----:B------:R-:W-:-:S03]  /*0e30*/  IADD3 R4, PT, PT, R4, 0x4, RZ ;  /* 0x0000000404047810 */ /* 0x000fc60007ffe0ff */
[----:B--2---:R-:W-:Y:S02]  /*0e40*/  IMAD R13, R13, R14, RZ ;  /* 0x0000000e0d0d7224 */ /* 0x004fe400078e02ff */
[----:B---3--:R-:W-:-:S04]  /*0e50*/  IMAD R17, R2, R20, RZ ;  /* 0x0000001402117224 */ /* 0x008fc800078e02ff */
[----:B------:R-:W-:Y:S02]  /*0e60*/  IMAD R17, R21, R10, R17 ;  /* 0x0000000a15117224 */ /* 0x000fe400078e0211 */
[----:B------:R-:W-:-:S04]  /*0e70*/  IMAD.WIDE.U32 R20, R10, R20, RZ ;  /* 0x000000140a147225 */ /* 0x000fc800078e00ff */
[-C--:B------:R-:W-:Y:S01]  /*0e80*/  IMAD R13, R15, R12.reuse, R13 ;  /* 0x0000000c0f0d7224 */ /* 0x080fe200078e020d */
[----:B------:R-:W-:Y:S01]  /*0e90*/  IADD3 R17, PT, PT, R21, R17, RZ ;  /* 0x0000001115117210 */ /* 0x000fe20007ffe0ff */
[----:B------:R-:W-:-:S04]  /*0ea0*/  IMAD.WIDE.U32 R14, R14, R12, R24 ;  /* 0x0000000c0e0e7225 */ /* 0x000fc800078e0018 */
[----:B-----5:R-:W-:Y:S01]  /*0eb0*/  IMAD R25, R2, R22, RZ ;  /* 0x0000001602197224 */ /* 0x020fe200078e02ff */
[----:B------:R-:W-:Y:S01]  /*0ec0*/  IADD3 R15, PT, PT, R15, R13, RZ ;  /* 0x0000000d0f0f7210 */ /* 0x000fe20007ffe0ff */
[----:B------:R-:W-:Y:S02]  /*0ed0*/  IMAD R17, R17, R26, RZ ;  /* 0x0000001a11117224 */ /* 0x000fe400078e02ff */
[----:B------:R-:W-:Y:S02]  /*0ee0*/  IMAD R25, R23, R10, R25 ;  /* 0x0000000a17197224 */ /* 0x000fe400078e0219 */
[----:B------:R-:W-:-:S04]  /*0ef0*/  IMAD.WIDE.U32 R22, R10, R22, RZ ;  /* 0x000000160a167225 */ /* 0x000fc800078e00ff */
[-C--:B------:R-:W-:Y:S01]  /*0f00*/  IMAD R17, R27, R20.reuse, R17 ;  /* 0x000000141b117224 */ /* 0x080fe200078e0211 */
[----:B------:R-:W-:Y:S01]  /*0f10*/  IADD3 R13, PT, PT, R23, R25, RZ ;  /* 0x00000019170d7210 */ /* 0x000fe20007ffe0ff */
[----:B------:R-:W-:-:S04]  /*0f20*/  IMAD.WIDE.U32 R14, R26, R20, R14 ;  /* 0x000000141a0e7225 */ /* 0x000fc800078e000e */
[----:B------:R-:W-:Y:S01]  /*0f30*/  IMAD R13, R13, R18, RZ ;  /* 0x000000120d0d7224 */ /* 0x000fe200078e02ff */
[----:B------:R-:W-:-:S03]  /*0f40*/  IADD3 R15, PT, PT, R15, R17, RZ ;  /* 0x000000110f0f7210 */ /* 0x000fc60007ffe0ff */
[-C--:B------:R-:W-:Y:S02]  /*0f50*/  IMAD R13, R19, R22.reuse, R13 ;  /* 0x00000016130d7224 */ /* 0x080fe400078e020d */
[----:B------:R-:W-:-:S05]  /*0f60*/  IMAD.WIDE.U32 R24, R18, R22, R14 ;  /* 0x0000001612187225 */ /* 0x000fca00078e000e */
[----:B------:R-:W-:-:S07]  /*0f70*/  IADD3 R25, PT, PT, R25, R13, RZ ;  /* 0x0000000d19197210 */ /* 0x000fce0007ffe0ff */
.L_x_76:
[----:B------:R-:W-:Y:S05]  /*0f80*/  BRA.U !UP2, `(.L_x_75) ;  /* 0x000000010adc7547 */ /* 0x000fea000b800000 */
[----:B------:R-:W0:Y:S01]  /*0f90*/  LDCU UR6, c[0x0][0x3a0] ;  /* 0x00007400ff0677ac */ /* 0x000e220008000800 */
[----:B------:R-:W-:Y:S02]  /*0fa0*/  UISETP.NE.AND UP1, UPT, UR13, 0x1, UPT ;  /* 0x000000010d00788c */ /* 0x000fe4000bf25270 */
[----:B0-----:R-:W-:-:S07]  /*0fb0*/  ULOP3.LUT UP2, URZ, UR6, 0x1, URZ, 0xc0, !UPT ;  /* 0x0000000106ff7892 */ /* 0x001fce000f84c0ff */
[----:B------:R-:W-:Y:S05]  /*0fc0*/  BRA.U !UP1, `(.L_x_77) ;  /* 0x0000000109887547 */ /* 0x000fea000b800000 */
[----:B------:R-:W-:Y:S01]  /*0fd0*/  LOP3.LUT R14, RZ, R4, RZ, 0x33, !PT ;  /* 0x00000004ff0e7212 */ /* 0x000fe200078e33ff */
[----:B------:R-:W0:Y:S03]  /*0fe0*/  LDC.64 R16, c[0x0][0x390] ;  /* 0x0000e400ff107b82 */ /* 0x000e260000000a00 */
[CC--:B------:R-:W-:Y:S02]  /*0ff0*/  IADD3 R19, PT, PT, R5.reuse, R14.reuse, RZ ;  /* 0x0000000e05137210 */ /* 0x0c0fe40007ffe0ff */
[----:B------:R-:W-:-:S03]  /*1000*/  IADD3 R15, PT, PT, R5, R14, RZ ;  /* 0x0000000e050f7210 */ /* 0x000fc60007ffe0ff */
[----:B------:R-:W1:Y:S01]  /*1010*/  LDC.64 R12, c[0x0][0x390] ;  /* 0x0000e400ff0c7b82 */ /* 0x000e620000000a00 */
[----:B------:R-:W-:Y:S01]  /*1020*/  IMAD.WIDE R18, R19, 0x8, R8 ;  /* 0x0000000813127825 */ /* 0x000fe200078e0208 */
[----:B------:R-:W-:-:S05]  /*1030*/  IADD3 R21, PT, PT, R4, UR12, RZ ;  /* 0x0000000c04157c10 */ /* 0x000fca000fffe0ff */
[----:B------:R-:W2:Y:S01]  /*1040*/  LDG.E.64.CONSTANT R18, desc[UR14][R18.64] ;  /* 0x0000000e12127981 */ /* 0x000ea2000c1e9b00 */
[----:B------:R-:W-:Y:S01]  /*1050*/  IMAD.WIDE R14, R15, 0x8, R8 ;  /* 0x000000080f0e7825 */ /* 0x000fe200078e0208 */
[----:B------:R-:W-:-:S05]  /*1060*/  IADD3 R20, P1, PT, R4, UR12, RZ ;  /* 0x0000000c04147c10 */ /* 0x000fca000ff3e0ff */
[----:B------:R-:W3:Y:S01]  /*1070*/  LDG.E.64.CONSTANT R14, desc[UR14][R14.64+-0x8] ;  /* 0xfffff80e0e0e7981 */ /* 0x000ee2000c1e9b00 */
[----:B0-----:R-:W-:Y:S01]  /*1080*/  IMAD.WIDE.U32 R16, R21, 0x8, R16 ;  /* 0x0000000815107825 */ /* 0x001fe200078e0010 */
[----:B------:R-:W-:-:S05]  /*1090*/  IADD3.X R21, PT, PT, RZ, RZ, RZ, P1, !PT ;  /* 0x000000ffff157210 */ /* 0x000fca0000ffe4ff */
[----:B------:R-:W4:Y:S01]  /*10a0*/  LDG.E.64.CONSTANT R16, desc[UR14][R16.64] ;  /* 0x0000000e10107981 */ /* 0x000f22000c1e9b00 */
[----:B-1----:R-:W-:-:S04]  /*10b0*/  LEA R12, P1, R20, R12, 0x3 ;  /* 0x0000000c140c7211 */ /* 0x002fc800078218ff */
[----:B------:R-:W-:-:S06]  /*10c0*/  LEA.HI.X R13, R20, R13, R21, 0x3, P1 ;  /* 0x0000000d140d7211 */ /* 0x000fcc00008f1c15 */
[----:B------:R-:W5:Y:S01]  /*10d0*/  LDG.E.64.CONSTANT R12, desc[UR14][R12.64+0x8] ;  /* 0x0000080e0c0c7981 */ /* 0x000f62000c1e9b00 */
[----:B------:R-:W-:Y:S01]  /*10e0*/  IADD3 R4, PT, PT, R4, 0x2, RZ ;  /* 0x0000000204047810 */ /* 0x000fe20007ffe0ff */
[----:B--2---:R-:W-:-:S04]  /*10f0*/  IMAD R21, R2, R18, RZ ;  /* 0x0000001202157224 */ /* 0x004fc800078e02ff */
[----:B------:R-:W-:Y:S02]  /*1100*/  IMAD R21, R19, R10, R21 ;  /* 0x0000000a13157224 */ /* 0x000fe400078e0215 */
[----:B------:R-:W-:-:S04]  /*1110*/  IMAD.WIDE.U32 R18, R10, R18, RZ ;  /* 0x000000120a127225 */ /* 0x000fc800078e00ff */
[----:B---3--:R-:W-:Y:S01]  /*1120*/  IMAD R23, R2, R14, RZ ;  /* 0x0000000e02177224 */ /* 0x008fe200078e02ff */
[----:B------:R-:W-:-:S03]  /*1130*/  IADD3 R21, PT, PT, R19, R21, RZ ;  /* 0x0000001513157210 */ /* 0x000fc60007ffe0ff */
[----:B------:R-:W-:Y:S02]  /*1140*/  IMAD R19, R15, R10, R23 ;  /* 0x0000000a0f137224 */ /* 0x000fe400078e0217 */
[----:B------:R-:W-:-:S04]  /*1150*/  IMAD.WIDE.U32 R14, R10, R14, RZ ;  /* 0x0000000e0a0e7225 */ /* 0x000fc800078e00ff */
[----:B----4-:R-:W-:Y:S01]  /*1160*/  IMAD R21, R21, R16, RZ ;  /* 0x0000001015157224 */ /* 0x010fe200078e02ff */
[----:B------:R-:W-:Y:S01]  /*1170*/  IADD3 R19, PT, PT, R15, R19, RZ ;  /* 0x000000130f137210 */ /* 0x000fe20007ffe0ff */
[----:B------:R-:W-:-:S04]  /*1180*/  IMAD.WIDE.U32 R24, R16, R18, R24 ;  /* 0x0000001210187225 */ /* 0x000fc800078e0018 */
[----:B------:R-:W-:Y:S02]  /*1190*/  IMAD R21, R17, R18, R21 ;  /* 0x0000001211157224 */ /* 0x000fe400078e0215 */
[----:B-----5:R-:W-:-:S03]  /*11a0*/  IMAD R19, R19, R12, RZ ;  /* 0x0000000c13137224 */ /* 0x020fc600078e02ff */
[----:B------:R-:W-:Y:S01]  /*11b0*/  IADD3 R25, PT, PT, R25, R21, RZ ;  /* 0x0000001519197210 */ /* 0x000fe20007ffe0ff */
[-C--:B------:R-:W-:Y:S02]  /*11c0*/  IMAD R19, R13, R14.reuse, R19 ;  /* 0x0000000e0d137224 */ /* 0x080fe400078e0213 */
[----:B------:R-:W-:-:S05]  /*11d0*/  IMAD.WIDE.U32 R24, R12, R14, R24 ;  /* 0x0000000e0c187225 */ /* 0x000fca00078e0018 */
[----:B------:R-:W-:-:S07]  /*11e0*/  IADD3 R25, PT, PT, R25, R19, RZ ;  /* 0x0000001319197210 */ /* 0x000fce0007ffe0ff */
.L_x_77:
[----:B------:R-:W-:Y:S05]  /*11f0*/  BRA.U !UP2, `(.L_x_75) ;  /* 0x000000010a407547 */ /* 0x000fea000b800000 */
[----:B------:R-:W0:Y:S01]  /*1200*/  LDC.64 R12, c[0x0][0x390] ;  /* 0x0000e400ff0c7b82 */ /* 0x000e220000000a00 */
[----:B------:R-:W-:-:S04]  /*1210*/  LOP3.LUT R14, RZ, R4, RZ, 0x33, !PT ;  /* 0x00000004ff0e7212 */ /* 0x000fc800078e33ff */
[----:B------:R-:W-:-:S05]  /*1220*/  IADD3 R11, PT, PT, R5, R14, RZ ;  /* 0x0000000e050b7210 */ /* 0x000fca0007ffe0ff */
[----:B------:R-:W-:Y:S01]  /*1230*/  IMAD.WIDE R8, R11, 0x8, R8 ;  /* 0x000000080b087825 */ /* 0x000fe200078e0208 */
[----:B------:R-:W-:-:S05]  /*1240*/  IADD3 R11, PT, PT, R4, UR12, RZ ;  /* 0x0000000c040b7c10 */ /* 0x000fca000fffe0ff */
[----:B------:R-:W2:Y:S01]  /*1250*/  LDG.E.64.CONSTANT R8, desc[UR14][R8.64] ;  /* 0x0000000e08087981 */ /* 0x000ea2000c1e9b00 */
[----:B0-----:R-:W-:-:S06]  /*1260*/  IMAD.WIDE.U32 R12, R11, 0x8, R12 ;  /* 0x000000080b0c7825 */ /* 0x001fcc00078e000c */
[----:B------:R-:W3:Y:S01]  /*1270*/  LDG.E.64.CONSTANT R12, desc[UR14][R12.64] ;  /* 0x0000000e0c0c7981 */ /* 0x000ee2000c1e9b00 */
[-C--:B--2---:R-:W-:Y:S02]  /*1280*/  IMAD R11, R2, R8.reuse, RZ ;  /* 0x00000008020b7224 */ /* 0x084fe400078e02ff */
[----:B------:R-:W-:-:S04]  /*1290*/  IMAD.WIDE.U32 R14, R10, R8, RZ ;  /* 0x000000080a0e7225 */ /* 0x000fc800078e00ff */
[----:B------:R-:W-:-:S05]  /*12a0*/  IMAD R11, R9, R10, R11 ;  /* 0x0000000a090b7224 */ /* 0x000fca00078e020b */
[----:B------:R-:W-:Y:S01]  /*12b0*/  IADD3 R11, PT, PT, R15, R11, RZ ;  /* 0x0000000b0f0b7210 */ /* 0x000fe20007ffe0ff */
[----:B---3--:R-:W-:-:S04]  /*12c0*/  IMAD.WIDE.U32 R24, R12, R14, R24 ;  /* 0x0000000e0c187225 */ /* 0x008fc800078e0018 */
[----:B------:R-:W-:-:S04]  /*12d0*/  IMAD R11, R11, R12, RZ ;  /* 0x0000000c0b0b7224 */ /* 0x000fc800078e02ff */
[----:B------:R-:W-:-:S05]  /*12e0*/  IMAD R11, R13, R14, R11 ;  /* 0x0000000e0d0b7224 */ /* 0x000fca00078e020b */
[----:B------:R-:W-:-:S07]  /*12f0*/  IADD3 R25, PT, PT, R25, R11, RZ ;  /* 0x0000000b19197210 */ /* 0x000fce0007ffe0ff */
.L_x_75:
[----:B------:R-:W-:Y:S05]  /*1300*/  BRA.U UP0, `(.L_x_78) ;  /* 0xfffffff100487547 */ /* 0x000fea000b83ffff */
[----:B------:R-:W-:Y:S05]  /*1310*/  @P0 BRA `(.L_x_79) ;  /* 0xfffffff0001c0947 */ /* 0x000fea000383ffff */
.L_x_72:
[----:B------:R-:W-:Y:S05]  /*1320*/  BSYNC.RECONVERGENT B0 ;  /* 0x0000000000007941 */ /* 0x000fea0003800200 */
.L_x_71:
        /* <DEDUP_REMOVED lines=8> */
.L_x_81:
        /* <DEDUP_REMOVED lines=13> */
.L_x_957:


//--------------------- .text._cupy_convolve1D3O_int32 --------------------------
	.section	.text._cupy_convolve1D3O_int32,"ax",@progbits
	.align	128
        .global         _cupy_convolve1D3O_int32
        .type           _cupy_convolve1D3O_int32,@function
        .size           _cupy_convolve1D3O_int32,(.L_x_958 - _cupy_convolve1D3O_int32)
        .other          _cupy_convolve1D3O_int32,@"STO_CUDA_ENTRY STV_DEFAULT"
_cupy_convolve1D3O_int32:
.text._cupy_convolve1D3O_int32:
        /* <DEDUP_REMOVED lines=15> */
.L_x_83:
[----:B0-----:R-:W-:Y:S01]  /*00f0*/  IMAD.WIDE R2, R9, 0x4, R4 ;  /* 0x0000000409027825 */ /* 0x001fe200078e0204 */
[----:B------:R-:W-:-:S04]  /*0100*/  IADD3 R9, PT, PT, R0, R9, RZ ;  /* 0x0000000900097210 */ /* 0x000fc80007ffe0ff */
[----:B------:R1:W-:Y:S01]  /*0110*/  STG.E desc[UR16][R2.64], RZ ;  /* 0x000000ff02007986 */ /* 0x0003e2000c101910 */
[----:B------:R-:W-:-:S13]  /*0120*/  ISETP.GE.AND P0, PT, R9, UR6, PT ;  /* 0x0000000609007c0c */ /* 0x000fda000bf06270 */
[----:B-1----:R-:W-:Y:S05]  /*0130*/  @!P0 BRA `(.L_x_83) ;  /* 0xfffffffc00ec8947 */ /* 0x002fea000383ffff */
[----:B------:R-:W-:Y:S05]  /*0140*/  EXIT ;  /* 0x000000000000794d */ /* 0x000fea0003800000 */
.L_x_82:
[----:B------:R-:W0:Y:S02]  /*0150*/  LDCU UR4, c[0x0][0x39c] ;  /* 0x00007380ff0477ac */ /* 0x000e240008000800 */
[----:B0-----:R-:W-:-:S09]  /*0160*/  UISETP.GT.AND UP0, UPT, UR4, URZ, UPT ;  /* 0x000000ff0400728c */ /* 0x001fd2000bf04270 */
[----:B------:R-:W-:Y:S05]  /*0170*/  BRA.U UP0, `(.L_x_84) ;  /* 0x00000001001c7547 */ /* 0x000fea000b800000 */
[----:B------:R-:W0:Y:S02]  /*0180*/  LDC.64 R2, c[0x0][0x3a8] ;  /* 0x0000ea00ff027b82 */ /* 0x000e240000000a00 */
.L_x_85:
[----:B0-----:R-:W-:Y:S01]  /*0190*/  IMAD.WIDE R4, R9, 0x4, R2 ;  /* 0x0000000409047825 */ /* 0x001fe200078e0202 */
[----:B------:R-:W-:-:S04]  /*01a0*/  IADD3 R9, PT, PT, R0, R9, RZ ;  /* 0x0000000900097210 */ /* 0x000fc80007ffe0ff */
[----:B------:R1:W-:Y:S01]  /*01b0*/  STG.E desc[UR16][R4.64], RZ ;  /* 0x000000ff04007986 */ /* 0x0003e2000c101910 */
[----:B------:R-:W-:-:S13]  /*01c0*/  ISETP.GE.AND P0, PT, R9, UR6, PT ;  /* 0x0000000609007c0c */ /* 0x000fda000bf06270 */
[----:B-1----:R-:W-:Y:S05]  /*01d0*/  @!P0 BRA `(.L_x_85) ;  /* 0xfffffffc00ec8947 */ /* 0x002fea000383ffff */
[----:B------:R-:W-:Y:S05]  /*01e0*/  EXIT ;  /* 0x000000000000794d */ /* 0x000fea0003800000 */
.L_x_84:
[----:B------:R-:W0:Y:S02]  /*01f0*/  LDCU UR8, c[0x0][0x3a0] ;  /* 0x00007400ff0877ac */ /* 0x000e240008000800 */
[----:B0-----:R-:W-:-:S09]  /*0200*/  UISETP.GT.AND UP0, UPT, UR8, URZ, UPT ;  /* 0x000000ff0800728c */ /* 0x001fd2000bf04270 */
[----:B------:R-:W-:Y:S05]  /*0210*/  BRA.U UP0, `(.L_x_86) ;  /* 0x00000001001c7547 */ /* 0x000fea000b800000 */
[----:B------:R-:W0:Y:S02]  /*0220*/  LDC.64 R2, c[0x0][0x3a8] ;  /* 0x0000ea00ff027b82 */ /* 0x000e240000000a00 */
.L_x_87:
[----:B0-----:R-:W-:Y:S01]  /*0230*/  IMAD.WIDE R4, R9, 0x4, R2 ;  /* 0x0000000409047825 */ /* 0x001fe200078e0202 */
[----:B------:R-:W-:-:S04]  /*0240*/  IADD3 R9, PT, PT, R0, R9, RZ ;  /* 0x0000000900097210 */ /* 0x000fc80007ffe0ff */
[----:B------:R1:W-:Y:S01]  /*0250*/  STG.E desc[UR16][R4.64], RZ ;  /* 0x000000ff04007986 */ /* 0x0003e2000c101910 */
[----:B------:R-:W-:-:S13]  /*0260*/  ISETP.GE.AND P0, PT, R9, UR6, PT ;  /* 0x0000000609007c0c */ /* 0x000fda000bf06270 */
[----:B-1----:R-:W-:Y:S05]  /*0270*/  @!P0 BRA `(.L_x_87) ;  /* 0xfffffffc00ec8947 */ /* 0x002fea000383ffff */
[----:B------:R-:W-:Y:S05]  /*0280*/  EXIT ;  /* 0x000000000000794d */ /* 0x000fea0003800000 */
.L_x_86:
        /* <DEDUP_REMOVED lines=8> */
.L_x_97:
        /* <DEDUP_REMOVED lines=14> */
.L_x_96:
        /* <DEDUP_REMOVED lines=12> */
.L_x_95:
        /* <DEDUP_REMOVED lines=13> */
[----:B---3-5:R-:W-:-:S07]  /*0580*/  IMAD R8, R11, R6, RZ ;  /* 0x000000060b087224 */ /* 0x028fce00078e02ff */
        /* <DEDUP_REMOVED lines=9> */
.L_x_91:
        /* <DEDUP_REMOVED lines=15> */
[----:B-----5:R-:W-:-:S03]  /*0710*/  IMAD R25, R8, R23, RZ ;  /* 0x0000001708197224 */ /* 0x020fc600078e02ff */
[----:B------:R-:W5:Y:S01]  /*0720*/  LDG.E.CONSTANT R23, desc[UR16][R6.64+-0x8] ;  /* 0xfffff81006177981 */ /* 0x000f62000c1e9900 */
[----:B--2---:R-:W-:-:S03]  /*0730*/  IMAD R29, R25, R22, R12 ;  /* 0x00000016191d7224 */ /* 0x004fc600078e020c */
[----:B------:R-:W2:Y:S04]  /*0740*/  LDG.E.CONSTANT R12, desc[UR16][R4.64+0x4] ;  /* 0x00000410040c7981 */ /* 0x000ea8000c1e9900 */
[----:B------:R-:W2:Y:S04]  /*0750*/  LDG.E.CONSTANT R25, desc[UR16][R6.64+-0xc] ;  /* 0xfffff41006197981 */ /* 0x000ea8000c1e9900 */
[----:B------:R0:W2:Y:S01]  /*0760*/  LDG.E.CONSTANT R22, desc[UR16][R4.64+0xc] ;  /* 0x00000c1004167981 */ /* 0x0000a2000c1e9900 */
[C---:B---3--:R-:W-:Y:S02]  /*0770*/  IMAD R15, R8.reuse, R15, RZ ;  /* 0x0000000f080f7224 */ /* 0x048fe400078e02ff */
[----:B----4-:R-:W-:-:S02]  /*0780*/  IMAD R17, R8, R17, RZ ;  /* 0x0000001108117224 */ /* 0x010fc400078e02ff */
[----:B------:R-:W-:Y:S02]  /*0790*/  IMAD R15, R15, R14, R29 ;  /* 0x0000000e0f0f7224 */ /* 0x000fe400078e021d */
[C---:B------:R-:W-:Y:S02]  /*07a0*/  IMAD R21, R8.reuse, R21, RZ ;  /* 0x0000001508157224 */ /* 0x040fe400078e02ff */
[----:B------:R-:W-:Y:S01]  /*07b0*/  IMAD R15, R17, R16, R15 ;  /* 0x00000010110f7224 */ /* 0x000fe200078e020f */
[----:B------:R-:W-:Y:S01]  /*07c0*/  UIADD3 UR7, UPT, UPT, UR7, 0x8, URZ ;  /* 0x0000000807077890 */ /* 0x000fe2000fffe0ff */
[----:B------:R-:W-:Y:S02]  /*07d0*/  IMAD R19, R8, R19, RZ ;  /* 0x0000001308137224 */ /* 0x000fe400078e02ff */
[----:B------:R-:W-:Y:S01]  /*07e0*/  IMAD R15, R21, R20, R15 ;  /* 0x00000014150f7224 */ /* 0x000fe200078e020f */
[----:B------:R-:W-:-:S03]  /*07f0*/  UISETP.NE.AND UP3, UPT, UR7, URZ, UPT ;  /* 0x000000ff0700728c */ /* 0x000fc6000bf65270 */
[----:B------:R-:W-:Y:S01]  /*0800*/  IMAD R15, R19, R18, R15 ;  /* 0x00000012130f7224 */ /* 0x000fe200078e020f */
[----:B0-----:R-:W-:Y:S01]  /*0810*/  IADD3 R4, P0, PT, R4, 0x20, RZ ;  /* 0x0000002004047810 */ /* 0x001fe20007f1e0ff */
[C---:B------:R-:W-:Y:S01]  /*0820*/  IMAD R27, R8.reuse, R27, RZ ;  /* 0x0000001b081b7224 */ /* 0x040fe200078e02ff */
[----:B------:R-:W-:Y:S02]  /*0830*/  IADD3 R13, PT, PT, R13, -0x8, RZ ;  /* 0xfffffff80d0d7810 */ /* 0x000fe40007ffe0ff */
[----:B------:R-:W-:Y:S01]  /*0840*/  IADD3.X R5, PT, PT, RZ, R5, RZ, P0, !PT ;  /* 0x00000005ff057210 */ /* 0x000fe200007fe4ff */
[----:B-----5:R-:W-:-:S04]  /*0850*/  IMAD R23, R8, R23, RZ ;  /* 0x0000001708177224 */ /* 0x020fc800078e02ff */
[----:B--2---:R-:W-:Y:S02]  /*0860*/  IMAD R15, R23, R12, R15 ;  /* 0x0000000c170f7224 */ /* 0x004fe400078e020f */
[----:B------:R-:W-:-:S04]  /*0870*/  IMAD R25, R8, R25, RZ ;  /* 0x0000001908197224 */ /* 0x000fc800078e02ff */
[----:B------:R-:W-:-:S04]  /*0880*/  IMAD R15, R25, R24, R15 ;  /* 0x00000018190f7224 */ /* 0x000fc800078e020f */
[----:B------:R-:W-:Y:S01]  /*0890*/  IMAD R12, R27, R22, R15 ;  /* 0x000000161b0c7224 */ /* 0x000fe200078e020f */
[----:B------:R-:W-:Y:S06]  /*08a0*/  BRA.U UP3, `(.L_x_91) ;  /* 0xfffffffd035c7547 */ /* 0x000fec000b83ffff */
[----:B------:R-:W-:-:S07]  /*08b0*/  MOV R4, UR8 ;  /* 0x0000000800047c02 */ /* 0x000fce0008000f00 */
.L_x_90:
        /* <DEDUP_REMOVED lines=24> */
[----:B--2---:R-:W-:-:S04]  /*0a40*/  IMAD R5, R8, R5, RZ ;  /* 0x0000000508057224 */ /* 0x004fc800078e02ff */
[----:B-----5:R-:W-:Y:S02]  /*0a50*/  IMAD R5, R5, R16, R12 ;  /* 0x0000001005057224 */ /* 0x020fe400078e020c */
[----:B---3--:R-:W-:-:S04]  /*0a60*/  IMAD R12, R8, R13, RZ ;  /* 0x0000000d080c7224 */ /* 0x008fc800078e02ff */
[----:B----4-:R-:W-:Y:S02]  /*0a70*/  IMAD R5, R12, R18, R5 ;  /* 0x000000120c057224 */ /* 0x010fe400078e0205 */
[C---:B------:R-:W-:Y:S02]  /*0a80*/  IMAD R12, R8.reuse, R19, RZ ;  /* 0x00000013080c7224 */ /* 0x040fe400078e02ff */
[----:B------:R-:W-:Y:S02]  /*0a90*/  IMAD R21, R8, R21, RZ ;  /* 0x0000001508157224 */ /* 0x000fe400078e02ff */
[----:B------:R-:W-:-:S04]  /*0aa0*/  IMAD R12, R12, R20, R5 ;  /* 0x000000140c0c7224 */ /* 0x000fc800078e0205 */
[----:B------:R-:W-:-:S07]  /*0ab0*/  IMAD R12, R21, R22, R12 ;  /* 0x00000016150c7224 */ /* 0x000fce00078e020c */
.L_x_93:
        /* <DEDUP_REMOVED lines=21> */
[C---:B--2---:R-:W-:Y:S02]  /*0c10*/  IMAD R5, R8.reuse, R5, RZ ;  /* 0x0000000508057224 */ /* 0x044fe400078e02ff */
[----:B---3--:R-:W-:Y:S02]  /*0c20*/  IMAD R18, R8, R13, RZ ;  /* 0x0000000d08127224 */ /* 0x008fe400078e02ff */
[----:B----4-:R-:W-:-:S04]  /*0c30*/  IMAD R5, R5, R14, R12 ;  /* 0x0000000e05057224 */ /* 0x010fc800078e020c */
[----:B-----5:R-:W-:-:S07]  /*0c40*/  IMAD R12, R18, R6, R5 ;  /* 0x00000006120c7224 */ /* 0x020fce00078e0205 */
.L_x_94:
        /* <DEDUP_REMOVED lines=9> */
[----:B--2---:R-:W-:-:S04]  /*0ce0*/  IMAD R7, R8, R3, RZ ;  /* 0x0000000308077224 */ /* 0x004fc800078e02ff */
[----:B---3--:R-:W-:-:S07]  /*0cf0*/  IMAD R12, R7, R4, R12 ;  /* 0x00000004070c7224 */ /* 0x008fce00078e020c */
.L_x_92:
[----:B------:R-:W-:Y:S05]  /*0d00*/  BRA.U UP0, `(.L_x_95) ;  /* 0xfffffff500e87547 */ /* 0x000fea000b83ffff */
[----:B------:R-:W-:Y:S05]  /*0d10*/  BRA.U UP1, `(.L_x_96) ;  /* 0xfffffff501b47547 */ /* 0x000fea000b83ffff */
.L_x_89:
[----:B------:R-:W-:Y:S05]  /*0d20*/  BSYNC.RECONVERGENT B0 ;  /* 0x0000000000007941 */ /* 0x000fea0003800200 */
.L_x_88:
        /* <DEDUP_REMOVED lines=8> */
.L_x_98:
        /* <DEDUP_REMOVED lines=13> */
.L_x_958:


//--------------------- .text._cupy_convolve1D2O_complex128 --------------------------
	.section	.text._cupy_convolve1D2O_complex128,"ax",@progbits
	.align	128
        .global         _cupy_convolve1D2O_complex128
        .type           _cupy_convolve1D2O_complex128,@function
        .size           _cupy_convolve1D2O_complex128,(.L_x_959 - _cupy_convolve1D2O_complex128)
        .other          _cupy_convolve1D2O_complex128,@"STO_CUDA_ENTRY STV_DEFAULT"
_cupy_convolve1D2O_complex128:
.text._cupy_convolve1D2O_complex128:
[----:B------:R-:W-:Y:S01]  /*0000*/  LDC R1, c[0x0][0x37c] ;  /* 0x0000df00ff017b82 */ /* 0x000fe20000000800 */
[----:B------:R-:W0:Y:S01]  /*0010*/  S2R R28, SR_TID.X ;  /* 0x00000000001c7919 */ /* 0x000e220000002100 */
[----:B------:R-:W1:Y:S06]  /*0020*/  LDCU UR8, c[0x0][0x360] ;  /* 0x00006c00ff0877ac */ /* 0x000e6c0008000800 */
[----:B------:R-:W0:Y:S01]  /*0030*/  S2UR UR5, SR_CTAID.X ;  /* 0x00000000000579c3 */ /* 0x000e220000002500 */
[----:B------:R-:W2:Y:S07]  /*0040*/  LDCU UR13, c[0x0][0x3b0] ;  /* 0x00007600ff0d77ac */ /* 0x000eae0008000800 */
[----:B------:R-:W0:Y:S01]  /*0050*/  LDC R3, c[0x0][0x360] ;  /* 0x0000d800ff037b82 */ /* 0x000e220000000800 */
[----:B------:R-:W1:Y:S02]  /*0060*/  LDCU UR4, c[0x0][0x370] ;  /* 0x00006e00ff0477ac */ /* 0x000e640008000800 */
[----:B-1----:R-:W-:Y:S01]  /*0070*/  UIMAD UR8, UR8, UR4, URZ ;  /* 0x00000004080872a4 */ /* 0x002fe2000f8e02ff */
[----:B0-----:R-:W-:-:S05]  /*0080*/  IMAD R28, R3, UR5, R28 ;  /* 0x00000005031c7c24 */ /* 0x001fca000f8e021c */
[----:B--2---:R-:W-:-:S13]  /*0090*/  ISETP.GE.AND P0, PT, R28, UR13, PT ;  /* 0x0000000d1c007c0c */ /* 0x004fda000bf06270 */
[----:B------:R-:W-:Y:S05]  /*00a0*/  @P0 EXIT ;  /* 0x000000000000094d */ /* 0x000fea0003800000 */
[----:B------:R-:W0:Y:S01]  /*00b0*/  LDCU UR4, c[0x0][0x3a0] ;  /* 0x00007400ff0477ac */ /* 0x000e220008000800 */
[----:B------:R-:W1:Y:S01]  /*00c0*/  LDCU.64 UR14, c[0x0][0x358] ;  /* 0x00006b00ff0e77ac */ /* 0x000e620008000a00 */
[----:B0-----:R-:W-:-:S09]  /*00d0*/  UISETP.NE.AND UP0, UPT, UR4, URZ, UPT ;  /* 0x000000ff0400728c */ /* 0x001fd2000bf05270 */
[----:B-1----:R-:W-:Y:S05]  /*00e0*/  BRA.U !UP0, `(.L_x_99) ;  /* 0x00000001081c7547 */ /* 0x002fea000b800000 */
[----:B------:R-:W0:Y:S02]  /*00f0*/  LDC.64 R4, c[0x0][0x3a8] ;  /* 0x0000ea00ff047b82 */ /* 0x000e240000000a00 */
.L_x_100:
[----:B0-----:R-:W-:-:S04]  /*0100*/  IMAD.WIDE R2, R28, 0x10, R4 ;  /* 0x000000101c027825 */ /* 0x001fc800078e0204 */
[----:B------:R-:W-:Y:S01]  /*0110*/  VIADD R28, R28, UR8 ;  /* 0x000000081c1c7c36 */ /* 0x000fe20008000000 */
[----:B------:R1:W-:Y:S04]  /*0120*/  STG.E.128 desc[UR14][R2.64], RZ ;  /* 0x000000ff02007986 */ /* 0x0003e8000c101d0e */
[----:B------:R-:W-:-:S13]  /*0130*/  ISETP.GE.AND P0, PT, R28, UR13, PT ;  /* 0x0000000d1c007c0c */ /* 0x000fda000bf06270 */
[----:B-1----:R-:W-:Y:S05]  /*0140*/  @!P0 BRA `(.L_x_100) ;  /* 0xfffffffc00ec8947 */ /* 0x002fea000383ffff */
[----:B------:R-:W-:Y:S05]  /*0150*/  EXIT ;  /* 0x000000000000794d */ /* 0x000fea0003800000 */
.L_x_99:
[----:B------:R-:W0:Y:S02]  /*0160*/  LDCU UR4, c[0x0][0x39c] ;  /* 0x00007380ff0477ac */ /* 0x000e240008000800 */
[----:B0-----:R-:W-:-:S09]  /*0170*/  UISETP.GT.AND UP0, UPT, UR4, URZ, UPT ;  /* 0x000000ff0400728c */ /* 0x001fd2000bf04270 */
[----:B------:R-:W-:Y:S05]  /*0180*/  BRA.U UP0, `(.L_x_101) ;  /* 0x00000001001c7547 */ /* 0x000fea000b800000 */
[----:B------:R-:W0:Y:S02]  /*0190*/  LDC.64 R2, c[0x0][0x3a8] ;  /* 0x0000ea00ff027b82 */ /* 0x000e240000000a00 */
.L_x_102:
[----:B0-----:R-:W-:-:S04]  /*01a0*/  IMAD.WIDE R4, R28, 0x10, R2 ;  /* 0x000000101c047825 */ /* 0x001fc800078e0202 */
[----:B------:R-:W-:Y:S01]  /*01b0*/  VIADD R28, R28, UR8 ;  /* 0x000000081c1c7c36 */ /* 0x000fe20008000000 */
[----:B------:R1:W-:Y:S04]  /*01c0*/  STG.E.128 desc[UR14][R4.64], RZ ;  /* 0x000000ff04007986 */ /* 0x0003e8000c101d0e */
[----:B------:R-:W-:-:S13]  /*01d0*/  ISETP.GE.AND P0, PT, R28, UR13, PT ;  /* 0x0000000d1c007c0c */ /* 0x000fda000bf06270 */
[----:B-1----:R-:W-:Y:S05]  /*01e0*/  @!P0 BRA `(.L_x_102) ;  /* 0xfffffffc00ec8947 */ /* 0x002fea000383ffff */
[----:B------:R-:W-:Y:S05]  /*01f0*/  EXIT ;  /* 0x000000000000794d */ /* 0x000fea0003800000 */
.L_x_101:
[----:B0-----:R-:W0:Y:S01]  /*0200*/  LDC R29, c[0x0][0x398] ;  /* 0x0000e600ff1d7b82 */ /* 0x001e220000000800 */
[----:B------:R-:W1:Y:S01]  /*0210*/  LDCU UR4, c[0x0][0x388] ;  /* 0x00007100ff0477ac */ /* 0x000e620008000800 */
[----:B------:R-:W-:Y:S01]  /*0220*/  BSSY.RECONVERGENT B0, `(.L_x_103) ;  /* 0x00000a6000007945 */ /* 0x000fe20003800200 */
[----:B------:R-:W-:Y:S02]  /*0230*/  CS2R R16, SRZ ;  /* 0x0000000000107805 */ /* 0x000fe4000001ff00 */
[----:B------:R-:W-:Y:S02]  /*0240*/  CS2R R18, SRZ ;  /* 0x0000000000127805 */ /* 0x000fe4000001ff00 */
[----:B0-----:R-:W-:-:S04]  /*0250*/  ISETP.GT.AND P0, PT, R29, RZ, PT ;  /* 0x000000ff1d00720c */ /* 0x001fc80003f04270 */
[----:B------:R-:W-:-:S04]  /*0260*/  ISETP.GT.AND P0, PT, R28, -0x1, P0 ;  /* 0xffffffff1c00780c */ /* 0x000fc80000704270 */
[----:B-1----:R-:W-:-:S13]  /*0270*/  ISETP.LT.AND P0, PT, R28, UR4, P0 ;  /* 0x000000041c007c0c */ /* 0x002fda0008701270 */
[----:B-----5:R-:W-:Y:S05]  /*0280*/  @!P0 BRA `(.L_x_104) ;  /* 0x00000008007c8947 */ /* 0x020fea0003800000 */
[----:B------:R-:W-:Y:S02]  /*0290*/  IADD3 R29, PT, PT, R28, R29, RZ ;  /* 0x0000001d1c1d7210 */ /* 0x000fe40007ffe0ff */
[----:B------:R-:W-:Y:S02]  /*02a0*/  CS2R R18, SRZ ;  /* 0x0000000000127805 */ /* 0x000fe4000001ff00 */
[----:B------:R-:W-:Y:S01]  /*02b0*/  CS2R R16, SRZ ;  /* 0x0000000000107805 */ /* 0x000fe2000001ff00 */
[----:B------:R-:W-:-:S06]  /*02c0*/  UMOV UR4, URZ ;  /* 0x000000ff00047c82 */ /* 0x000fcc0008000000 */
.L_x_109:
[----:B------:R-:W0:Y:S01]  /*02d0*/  LDC.64 R2, c[0x0][0x380] ;  /* 0x0000e000ff027b82 */ /* 0x000e220000000a00 */
[----:B------:R-:W-:Y:S01]  /*02e0*/  ULOP3.LUT UR5, URZ, UR4, URZ, 0x33, !UPT ;  /* 0x00000004ff057292 */ /* 0x000fe2000f8e33ff */
[----:B------:R-:W1:Y:S05]  /*02f0*/  LDCU.64 UR16, c[0x0][0x398] ;  /* 0x00007300ff1077ac */ /* 0x000e6a0008000a00 */
[----:B-----5:R-:W-:-:S04]  /*0300*/  VIADD R4, R29, UR5 ;  /* 0x000000051d047c36 */ /* 0x020fc80008000000 */
[----:B0-----:R-:W-:-:S06]  /*0310*/  IMAD.WIDE R4, R4, 0x10, R2 ;  /* 0x0000001004047825 */ /* 0x001fcc00078e0202 */
[----:B------:R-:W5:Y:S01]  /*0320*/  LDG.E.128.CONSTANT R4, desc[UR14][R4.64] ;  /* 0x0000000e04047981 */ /* 0x000f62000c1e9d00 */
[----:B-1----:R-:W-:Y:S02]  /*0330*/  UISETP.GE.U32.AND UP1, UPT, UR17, 0x4, UPT ;  /* 0x000000041100788c */ /* 0x002fe4000bf26070 */
[----:B------:R-:W-:Y:S02]  /*0340*/  UIMAD UR12, UR4, UR16, URZ ;  /* 0x00000010040c72a4 */ /* 0x000fe4000f8e02ff */
[----:B------:R-:W-:Y:S01]  /*0350*/  UIADD3 UR4, UPT, UPT, UR4, 0x1, URZ ;  /* 0x0000000104047890 */ /* 0x000fe2000fffe0ff */
[----:B------:R-:W-:-:S03]  /*0360*/  UMOV UR5, URZ ;  /* 0x000000ff00057c82 */ /* 0x000fc60008000000 */
[----:B------:R-:W-:Y:S01]  /*0370*/  UISETP.NE.AND UP0, UPT, UR4, UR16, UPT ;  /* 0x000000100400728c */ /* 0x000fe2000bf05270 */
[----:B------:R-:W-:Y:S10]  /*0380*/  BRA.U !UP1, `(.L_x_105) ;  /* 0x0000000509247547 */ /* 0x000ff4000b800000 */
[----:B------:R-:W0:Y:S01]  /*0390*/  LDCU.64 UR6, c[0x0][0x390] ;  /* 0x00007200ff0677ac */ /* 0x000e220008000a00 */
[----:B------:R-:W-:Y:S01]  /*03a0*/  IMAD.U32 R3, RZ, RZ, UR17 ;  /* 0x00000011ff037e24 */ /* 0x000fe2000f8e00ff */
[----:B------:R-:W-:-:S04]  /*03b0*/  ULOP3.LUT UR5, UR17, 0x7ffffffc, URZ, 0xc0, !UPT ;  /* 0x7ffffffc11057892 */ /* 0x000fc8000f8ec0ff */
[----:B------:R-:W-:Y:S01]  /*03c0*/  IADD3 R0, PT, PT, R28, -0x1, R3 ;  /* 0xffffffff1c007810 */ /* 0x000fe20007ffe003 */
[----:B------:R-:W-:Y:S02]  /*03d0*/  UIADD3 UR5, UPT, UPT, -UR5, URZ, URZ ;  /* 0x000000ff05057290 */ /* 0x000fe4000fffe1ff */
[----:B0-----:R-:W-:-:S04]  /*03e0*/  UIMAD.WIDE.U32 UR6, UR12, 0x10, UR6 ;  /* 0x000000100c0678a5 */ /* 0x001fc8000f8e0006 */
[----:B------:R-:W-:-:S04]  /*03f0*/  UIADD3 UR6, UP1, UPT, UR6, 0x20, URZ ;  /* 0x0000002006067890 */ /* 0x000fc8000ff3e0ff */
[----:B------:R-:W-:-:S12]  /*0400*/  UIADD3.X UR7, UPT, UPT, URZ, UR7, URZ, UP1, !UPT ;  /* 0x00000007ff077290 */ /* 0x000fd80008ffe4ff */
.L_x_106:
[----:B------:R-:W0:Y:S01]  /*0410*/  LDC.64 R2, c[0x0][0x380] ;  /* 0x0000e000ff027b82 */ /* 0x000e220000000a00 */
[----:B------:R-:W-:Y:S01]  /*0420*/  MOV R12, UR6 ;  /* 0x00000006000c7c02 */ /* 0x000fe20008000f00 */
[----:B------:R-:W-:-:S06]  /*0430*/  IMAD.U32 R13, RZ, RZ, UR7 ;  /* 0x00000007ff0d7e24 */ /* 0x000fcc000f8e00ff */
[----:B------:R-:W2:Y:S01]  /*0440*/  LDG.E.128.CONSTANT R12, desc[UR14][R12.64+-0x20] ;  /* 0xffffe00e0c0c7981 */ /* 0x000ea2000c1e9d00 */
[----:B0-----:R-:W-:-:S05]  /*0450*/  IMAD.WIDE R2, R0, 0x10, R2 ;  /* 0x0000001000027825 */ /* 0x001fca00078e0202 */
[----:B------:R-:W3:Y:S02]  /*0460*/  LDG.E.128.CONSTANT R8, desc[UR14][R2.64] ;  /* 0x0000000e02087981 */ /* 0x000ee4000c1e9d00 */
[----:B---3-5:R-:W-:-:S08]  /*0470*/  DMUL R22, R6, R8 ;  /* 0x0000000806167228 */ /* 0x028fd00000000000 */
[-C--:B------:R-:W-:Y:S02]  /*0480*/  DFMA R22, R4, R10.reuse, R22 ;  /* 0x0000000a0416722b */ /* 0x080fe40000000016 */
[----:B------:R-:W-:-:S06]  /*0490*/  DMUL R10, R6, R10 ;  /* 0x0000000a060a7228 */ /* 0x000fcc0000000000 */
[----:B--2---:R-:W-:Y:S02]  /*04a0*/  DMUL R20, R22, R14 ;  /* 0x0000000e16147228 */ /* 0x004fe40000000000 */
[----:B------:R-:W-:Y:S02]  /*04b0*/  DFMA R8, R4, R8, -R10 ;  /* 0x000000080408722b */ /* 0x000fe4000000080a */
[----:B------:R-:W-:-:S06]  /*04c0*/  DMUL R22, R22, R12 ;  /* 0x0000000c16167228 */ /* 0x000fcc0000000000 */
[C---:B------:R-:W-:Y:S02]  /*04d0*/  DFMA R20, R8.reuse, R12, -R20 ;  /* 0x0000000c0814722b */ /* 0x040fe40000000814 */
[----:B------:R-:W-:Y:S01]  /*04e0*/  DFMA R22, R8, R14, R22 ;  /* 0x0000000e0816722b */ /* 0x000fe20000000016 */
[----:B------:R-:W2:Y:S01]  /*04f0*/  LDG.E.128.CONSTANT R8, desc[UR14][R2.64+-0x10] ;  /* 0xfffff00e02087981 */ /* 0x000ea2000c1e9d00 */
[----:B------:R-:W-:Y:S01]  /*0500*/  IMAD.U32 R14, RZ, RZ, UR6 ;  /* 0x00000006ff0e7e24 */ /* 0x000fe2000f8e00ff */
[----:B------:R-:W-:-:S06]  /*0510*/  MOV R15, UR7 ;  /* 0x00000007000f7c02 */ /* 0x000fcc0008000f00 */
[----:B------:R-:W3:Y:S01]  /*0520*/  LDG.E.128.CONSTANT R12, desc[UR14][R14.64+-0x10] ;  /* 0xfffff00e0e0c7981 */ /* 0x000ee2000c1e9d00 */
[----:B------:R-:W-:Y:S02]  /*0530*/  DADD R18, R22, R18 ;  /* 0x0000000016127229 */ /* 0x000fe40000000012 */
[----:B------:R-:W-:Y:S02]  /*0540*/  DADD R16, R20, R16 ;  /* 0x0000000014107229 */ /* 0x000fe40000000010 */
[----:B--2---:R-:W-:-:S08]  /*0550*/  DMUL R22, R6, R8 ;  /* 0x0000000806167228 */ /* 0x004fd00000000000 */
[-C--:B------:R-:W-:Y:S02]  /*0560*/  DFMA R22, R4, R10.reuse, R22 ;  /* 0x0000000a0416722b */ /* 0x080fe40000000016 */
[----:B------:R-:W-:-:S06]  /*0570*/  DMUL R10, R6, R10 ;  /* 0x0000000a060a7228 */ /* 0x000fcc0000000000 */
[----:B---3--:R-:W-:Y:S02]  /*0580*/  DMUL R20, R22, R14 ;  /* 0x0000000e16147228 */ /* 0x008fe40000000000 */
[----:B------:R-:W-:Y:S02]  /*0590*/  DFMA R8, R4, R8, -R10 ;  /* 0x000000080408722b */ /* 0x000fe4000000080a */
[----:B------:R-:W-:-:S06]  /*05a0*/  DMUL R22, R22, R12 ;  /* 0x0000000c16167228 */ /* 0x000fcc0000000000 */
[C---:B------:R-:W-:Y:S02]  /*05b0*/  DFMA R20, R8.reuse, R12, -R20 ;  /* 0x0000000c0814722b */ /* 0x040fe40000000814 */
[----:B------:R-:W-:Y:S01]  /*05c0*/  DFMA R22, R8, R14, R22 ;  /* 0x0000000e0816722b */ /* 0x000fe20000000016 */
[----:B------:R-:W2:Y:S01]  /*05d0*/  LDG.E.128.CONSTANT R8, desc[UR14][R2.64+-0x20] ;  /* 0xffffe00e02087981 */ /* 0x000ea2000c1e9d00 */
[----:B------:R-:W-:Y:S02]  /*05e0*/  IMAD.U32 R14, RZ, RZ, UR6 ;  /* 0x00000006ff0e7e24 */ /* 0x000fe4000f8e00ff */
[----:B------:R-:W-:-:S06]  /*05f0*/  IMAD.U32 R15, RZ, RZ, UR7 ;  /* 0x00000007ff0f7e24 */ /* 0x000fcc000f8e00ff */
[----:B------:R-:W3:Y:S01]  /*0600*/  LDG.E.128.CONSTANT R12, desc[UR14][R14.64] ;  /* 0x0000000e0e0c7981 */ /* 0x000ee2000c1e9d00 */
[----:B------:R-:W-:Y:S01]  /*0610*/  DADD R16, R16, R20 ;  /* 0x0000000010107229 */ /* 0x000fe20000000014 */
[----:B------:R-:W-:Y:S01]  /*0620*/  MOV R20, UR6 ;  /* 0x0000000600147c02 */ /* 0x000fe20008000f00 */
[----:B------:R-:W-:Y:S01]  /*0630*/  IMAD.U32 R21, RZ, RZ, UR7 ;  /* 0x00000007ff157e24 */ /* 0x000fe2000f8e00ff */
[----:B------:R-:W-:-:S05]  /*0640*/  DADD R18, R18, R22 ;  /* 0x0000000012127229 */ /* 0x000fca0000000016 */
[----:B------:R-:W4:Y:S01]  /*0650*/  LDG.E.128.CONSTANT R20, desc[UR14][R20.64+0x10] ;  /* 0x0000100e14147981 */ /* 0x000f22000c1e9d00 */
[C---:B--2---:R-:W-:Y:S02]  /*0660*/  DMUL R26, R6.reuse, R8 ;  /* 0x00000008061a7228 */ /* 0x044fe40000000000 */
[----:B------:R-:W-:-:S06]  /*0670*/  DMUL R24, R6, R10 ;  /* 0x0000000a06187228 */ /* 0x000fcc0000000000 */
[C---:B------:R-:W-:Y:S02]  /*0680*/  DFMA R26, R4.reuse, R10, R26 ;  /* 0x0000000a041a722b */ /* 0x040fe4000000001a */
[----:B------:R-:W-:-:S06]  /*0690*/  DFMA R24, R4, R8, -R24 ;  /* 0x000000080418722b */ /* 0x000fcc0000000818 */
[C---:B---3--:R-:W-:Y:S02]  /*06a0*/  DMUL R8, R26.reuse, R14 ;  /* 0x0000000e1a087228 */ /* 0x048fe40000000000 */
[----:B------:R-:W-:-:S06]  /*06b0*/  DMUL R26, R26, R12 ;  /* 0x0000000c1a1a7228 */ /* 0x000fcc0000000000 */
[----:B------:R-:W-:Y:S02]  /*06c0*/  DFMA R12, R24, R12, -R8 ;  /* 0x0000000c180c722b */ /* 0x000fe40000000808 */
[----:B------:R-:W2:Y:S06]  /*06d0*/  LDG.E.128.CONSTANT R8, desc[UR14][R2.64+-0x30] ;  /* 0xffffd00e02087981 */ /* 0x000eac000c1e9d00 */
[----:B------:R-:W-:Y:S02]  /*06e0*/  DADD R16, R16, R12 ;  /* 0x0000000010107229 */ /* 0x000fe4000000000c */
[----:B------:R-:W-:Y:S01]  /*06f0*/  DFMA R26, R24, R14, R26 ;  /* 0x0000000e181a722b */ /* 0x000fe2000000001a */
[----:B------:R-:W-:-:S02]  /*0700*/  UIADD3 UR6, UP1, UPT, UR6, 0x40, URZ ;  /* 0x0000004006067890 */ /* 0x000fc4000ff3e0ff */
[----:B------:R-:W-:Y:S02]  /*0710*/  UIADD3 UR5, UPT, UPT, UR5, 0x4, URZ ;  /* 0x0000000405057890 */ /* 0x000fe4000fffe0ff */
[----:B------:R-:W-:Y:S02]  /*0720*/  UIADD3.X UR7, UPT, UPT, URZ, UR7, URZ, UP1, !UPT ;  /* 0x00000007ff077290 */ /* 0x000fe40008ffe4ff */
[----:B------:R-:W-:Y:S01]  /*0730*/  UISETP.NE.AND UP1, UPT, UR5, URZ, UPT ;  /* 0x000000ff0500728c */ /* 0x000fe2000bf25270 */
[----:B------:R-:W-:Y:S01]  /*0740*/  DADD R18, R18, R26 ;  /* 0x0000000012127229 */ /* 0x000fe2000000001a */
[----:B------:R-:W-:Y:S01]  /*0750*/  VIADD R0, R0, 0xfffffffc ;  /* 0xfffffffc00007836 */ /* 0x000fe20000000000 */
[----:B--2---:R-:W-:-:S08]  /*0760*/  DMUL R12, R6, R8 ;  /* 0x00000008060c7228 */ /* 0x004fd00000000000 */
[-C--:B------:R-:W-:Y:S02]  /*0770*/  DFMA R12, R4, R10.reuse, R12 ;  /* 0x0000000a040c722b */ /* 0x080fe4000000000c */
[----:B------:R-:W-:-:S08]  /*0780*/  DMUL R10, R6, R10 ;  /* 0x0000000a060a7228 */ /* 0x000fd00000000000 */
[----:B------:R-:W-:Y:S02]  /*0790*/  DFMA R10, R4, R8, -R10 ;  /* 0x00000008040a722b */ /* 0x000fe4000000080a */
[C---:B----4-:R-:W-:Y:S02]  /*07a0*/  DMUL R8, R12.reuse, R22 ;  /* 0x000000160c087228 */ /* 0x050fe40000000000 */
[----:B------:R-:W-:-:S06]  /*07b0*/  DMUL R12, R12, R20 ;  /* 0x000000140c0c7228 */ /* 0x000fcc0000000000 */
[C---:B------:R-:W-:Y:S02]  /*07c0*/  DFMA R8, R10.reuse, R20, -R8 ;  /* 0x000000140a08722b */ /* 0x040fe40000000808 */
[----:B------:R-:W-:-:S06]  /*07d0*/  DFMA R12, R10, R22, R12 ;  /* 0x000000160a0c722b */ /* 0x000fcc000000000c */
[----:B------:R-:W-:Y:S02]  /*07e0*/  DADD R16, R16, R8 ;  /* 0x0000000010107229 */ /* 0x000fe40000000008 */
[----:B------:R-:W-:Y:S01]  /*07f0*/  DADD R18, R18, R12 ;  /* 0x0000000012127229 */ /* 0x000fe2000000000c */
[----:B------:R-:W-:Y:S10]  /*0800*/  BRA.U UP1, `(.L_x_106) ;  /* 0xfffffffd01007547 */ /* 0x000ff4000b83ffff */
[----:B------:R-:W-:-:S12]  /*0810*/  ULOP3.LUT UR5, UR17, 0x7ffffffc, URZ, 0xc0, !UPT ;  /* 0x7ffffffc11057892 */ /* 0x000fd8000f8ec0ff */
.L_x_105:
[----:B------:R-:W-:-:S09]  /*0820*/  ULOP3.LUT UP1, UR6, UR17, 0x3, URZ, 0xc0, !UPT ;  /* 0x0000000311067892 */ /* 0x000fd2000f82c0ff */
[----:B------:R-:W-:Y:S05]  /*0830*/  BRA.U !UP1, `(.L_x_107) ;  /* 0x00000005090c7547 */ /* 0x000fea000b800000 */
[----:B------:R-:W-:Y:S02]  /*0840*/  UISETP.NE.AND UP2, UPT, UR6, 0x1, UPT ;  /* 0x000000010600788c */ /* 0x000fe4000bf45270 */
[----:B------:R-:W-:-:S04]  /*0850*/  ULOP3.LUT UR7, UR17, 0x1, URZ, 0xc0, !UPT ;  /* 0x0000000111077892 */ /* 0x000fc8000f8ec0ff */
[----:B------:R-:W-:-:S03]  /*0860*/  UISETP.NE.U32.AND UP1, UPT, UR7, 0x1, UPT ;  /* 0x000000010700788c */ /* 0x000fc6000bf25070 */
[----:B------:R-:W-:Y:S08]  /*0870*/  BRA.U !UP2, `(.L_x_108) ;  /* 0x000000010aa47547 */ /* 0x000ff0000b800000 */
[----:B------:R-:W0:Y:S01]  /*0880*/  LDC.64 R8, c[0x0][0x380] ;  /* 0x0000e000ff087b82 */ /* 0x000e220000000a00 */
[----:B------:R-:W-:Y:S01]  /*0890*/  LOP3.LUT R3, RZ, UR5, RZ, 0x33, !PT ;  /* 0x00000005ff037c12 */ /* 0x000fe2000f8e33ff */
[----:B------:R-:W1:Y:S03]  /*08a0*/  LDCU.64 UR6, c[0x0][0x390] ;  /* 0x00007200ff0677ac */ /* 0x000e660008000a00 */
[----:B------:R-:W-:Y:S01]  /*08b0*/  IADD3 R3, PT, PT, R3, UR17, R28 ;  /* 0x0000001103037c10 */ /* 0x000fe2000fffe01c */
[----:B------:R-:W-:Y:S01]  /*08c0*/  UIADD3 UR9, UPT, UPT, UR12, UR5, URZ ;  /* 0x000000050c097290 */ /* 0x000fe2000fffe0ff */
[----:B------:R-:W2:Y:S03]  /*08d0*/  LDCU.64 UR10, c[0x0][0x390] ;  /* 0x00007200ff0a77ac */ /* 0x000ea60008000a00 */
[----:B0-----:R-:W-:Y:S01]  /*08e0*/  IMAD.WIDE R26, R3, 0x10, R8 ;  /* 0x00000010031a7825 */ /* 0x001fe200078e0208 */
[----:B-1----:R-:W-:-:S04]  /*08f0*/  UIMAD.WIDE.U32 UR6, UR9, 0x10, UR6 ;  /* 0x00000010090678a5 */ /* 0x002fc8000f8e0006 */
[----:B------:R-:W3:Y:S02]  /*0900*/  LDG.E.128.CONSTANT R12, desc[UR14][R26.64] ;  /* 0x0000000e1a0c7981 */ /* 0x000ee4000c1e9d00 */
[----:B------:R-:W-:Y:S01]  /*0910*/  MOV R8, UR6 ;  /* 0x0000000600087c02 */ /* 0x000fe20008000f00 */
[----:B------:R-:W-:-:S06]  /*0920*/  IMAD.U32 R9, RZ, RZ, UR7 ;  /* 0x00000007ff097e24 */ /* 0x000fcc000f8e00ff */
[----:B------:R-:W4:Y:S01]  /*0930*/  LDG.E.128.CONSTANT R8, desc[UR14][R8.64] ;  /* 0x0000000e08087981 */ /* 0x000f22000c1e9d00 */
[----:B------:R-:W-:-:S04]  /*0940*/  UIADD3 UR7, UP2, UPT, UR12, UR5, URZ ;  /* 0x000000050c077290 */ /* 0x000fc8000ff5e0ff */
[----:B------:R-:W-:Y:S02]  /*0950*/  UIADD3.X UR9, UPT, UPT, URZ, URZ, URZ, UP2, !UPT ;  /* 0x000000ffff097290 */ /* 0x000fe400097fe4ff */
[----:B--2---:R-:W-:-:S04]  /*0960*/  ULEA UR6, UP2, UR7, UR10, 0x4 ;  /* 0x0000000a07067291 */ /* 0x004fc8000f8420ff */
[----:B------:R-:W-:Y:S01]  /*0970*/  ULEA.HI.X UR7, UR7, UR11, UR9, 0x4, UP2 ;  /* 0x0000000b07077291 */ /* 0x000fe200090f2409 */
[C---:B---3-5:R-:W-:Y:S02]  /*0980*/  DMUL R2, R6.reuse, R12 ;  /* 0x0000000c06027228 */ /* 0x068fe40000000000 */
[----:B------:R-:W-:-:S06]  /*0990*/  DMUL R24, R6, R14 ;  /* 0x0000000e06187228 */ /* 0x000fcc0000000000 */
[C---:B------:R-:W-:Y:S02]  /*09a0*/  DFMA R2, R4.reuse, R14, R2 ;  /* 0x0000000e0402722b */ /* 0x040fe40000000002 */
[----:B------:R-:W-:Y:S01]  /*09b0*/  DFMA R24, R4, R12, -R24 ;  /* 0x0000000c0418722b */ /* 0x000fe20000000818 */
[----:B------:R-:W2:Y:S05]  /*09c0*/  LDG.E.128.CONSTANT R12, desc[UR14][R26.64+-0x10] ;  /* 0xfffff00e1a0c7981 */ /* 0x000eaa000c1e9d00 */
[C---:B----4-:R-:W-:Y:S02]  /*09d0*/  DMUL R20, R2.reuse, R10 ;  /* 0x0000000a02147228 */ /* 0x050fe40000000000 */
[----:B------:R-:W-:-:S06]  /*09e0*/  DMUL R2, R2, R8 ;  /* 0x0000000802027228 */ /* 0x000fcc0000000000 */
[----:B------:R-:W-:Y:S01]  /*09f0*/  DFMA R8, R24, R8, -R20 ;  /* 0x000000081808722b */ /* 0x000fe20000000814 */
[----:B------:R-:W-:Y:S01]  /*0a00*/  MOV R20, UR6 ;  /* 0x0000000600147c02 */ /* 0x000fe20008000f00 */
[----:B------:R-:W-:-:S06]  /*0a10*/  IMAD.U32 R21, RZ, RZ, UR7 ;  /* 0x00000007ff157e24 */ /* 0x000fcc000f8e00ff */
[----:B------:R-:W3:Y:S01]  /*0a20*/  LDG.E.128.CONSTANT R20, desc[UR14][R20.64+0x10] ;  /* 0x0000100e14147981 */ /* 0x000ee2000c1e9d00 */
[----:B------:R-:W-:Y:S01]  /*0a30*/  DFMA R2, R24, R10, R2 ;  /* 0x0000000a1802722b */ /* 0x000fe20000000002 */
[----:B------:R-:W-:Y:S01]  /*0a40*/  UIADD3 UR5, UPT, UPT, UR5, 0x2, URZ ;  /* 0x0000000205057890 */ /* 0x000fe2000fffe0ff */
[----:B------:R-:W-:-:S06]  /*0a50*/  DADD R8, R16, R8 ;  /* 0x0000000010087229 */ /* 0x000fcc0000000008 */
[----:B------:R-:W-:Y:S02]  /*0a60*/  DADD R2, R18, R2 ;  /* 0x0000000012027229 */ /* 0x000fe40000000002 */
[----:B--2---:R-:W-:-:S08]  /*0a70*/  DMUL R10, R6, R12 ;  /* 0x0000000c060a7228 */ /* 0x004fd00000000000 */
[-C--:B------:R-:W-:Y:S02]  /*0a80*/  DFMA R10, R4, R14.reuse, R10 ;  /* 0x0000000e040a722b */ /* 0x080fe4000000000a */
[----:B------:R-:W-:-:S08]  /*0a90*/  DMUL R14, R6, R14 ;  /* 0x0000000e060e7228 */ /* 0x000fd00000000000 */
[----:B------:R-:W-:Y:S02]  /*0aa0*/  DFMA R14, R4, R12, -R14 ;  /* 0x0000000c040e722b */ /* 0x000fe4000000080e */
[C---:B---3--:R-:W-:Y:S02]  /*0ab0*/  DMUL R12, R10.reuse, R22 ;  /* 0x000000160a0c7228 */ /* 0x048fe40000000000 */
[----:B------:R-:W-:-:S06]  /*0ac0*/  DMUL R10, R10, R20 ;  /* 0x000000140a0a7228 */ /* 0x000fcc0000000000 */
[C---:B------:R-:W-:Y:S02]  /*0ad0*/  DFMA R12, R14.reuse, R20, -R12 ;  /* 0x000000140e0c722b */ /* 0x040fe4000000080c */
[----:B------:R-:W-:-:S06]  /*0ae0*/  DFMA R10, R14, R22, R10 ;  /* 0x000000160e0a722b */ /* 0x000fcc000000000a */
[----:B------:R-:W-:Y:S02]  /*0af0*/  DADD R16, R8, R12 ;  /* 0x0000000008107229 */ /* 0x000fe4000000000c */
[----:B------:R-:W-:-:S11]  /*0b00*/  DADD R18, R2, R10 ;  /* 0x0000000002127229 */ /* 0x000fd6000000000a */
.L_x_108:
[----:B------:R-:W-:Y:S05]  /*0b10*/  BRA.U UP1, `(.L_x_107) ;  /* 0x0000000101547547 */ /* 0x000fea000b800000 */
[----:B------:R-:W0:Y:S01]  /*0b20*/  LDC.64 R8, c[0x0][0x380] ;  /* 0x0000e000ff087b82 */ /* 0x000e220000000a00 */
[----:B------:R-:W-:Y:S01]  /*0b30*/  LOP3.LUT R3, RZ, UR5, RZ, 0x33, !PT ;  /* 0x00000005ff037c12 */ /* 0x000fe2000f8e33ff */
[----:B------:R-:W1:Y:S03]  /*0b40*/  LDCU.64 UR6, c[0x0][0x390] ;  /* 0x00007200ff0677ac */ /* 0x000e660008000a00 */
[----:B------:R-:W-:Y:S01]  /*0b50*/  IADD3 R3, PT, PT, R3, UR17, R28 ;  /* 0x0000001103037c10 */ /* 0x000fe2000fffe01c */
[----:B------:R-:W-:-:S04]  /*0b60*/  UIADD3 UR5, UPT, UPT, UR12, UR5, URZ ;  /* 0x000000050c057290 */ /* 0x000fc8000fffe0ff */
[----:B0-----:R-:W-:Y:S01]  /*0b70*/  IMAD.WIDE R12, R3, 0x10, R8 ;  /* 0x00000010030c7825 */ /* 0x001fe200078e0208 */
[----:B-1----:R-:W-:-:S05]  /*0b80*/  UIMAD.WIDE.U32 UR6, UR5, 0x10, UR6 ;  /* 0x00000010050678a5 */ /* 0x002fca000f8e0006 */
[----:B------:R-:W2:Y:S01]  /*0b90*/  LDG.E.128.CONSTANT R12, desc[UR14][R12.64] ;  /* 0x0000000e0c0c7981 */ /* 0x000ea2000c1e9d00 */
[----:B------:R-:W-:Y:S01]  /*0ba0*/  MOV R8, UR6 ;  /* 0x0000000600087c02 */ /* 0x000fe20008000f00 */
[----:B------:R-:W-:-:S06]  /*0bb0*/  IMAD.U32 R9, RZ, RZ, UR7 ;  /* 0x00000007ff097e24 */ /* 0x000fcc000f8e00ff */
[----:B------:R-:W3:Y:S01]  /*0bc0*/  LDG.E.128.CONSTANT R8, desc[UR14][R8.64] ;  /* 0x0000000e08087981 */ /* 0x000ee2000c1e9d00 */
[C---:B--2--5:R-:W-:Y:S02]  /*0bd0*/  DMUL R2, R6.reuse, R12 ;  /* 0x0000000c06027228 */ /* 0x064fe40000000000 */
        /* <DEDUP_REMOVED lines=9> */
.L_x_107:
[----:B------:R-:W-:Y:S05]  /*0c70*/  BRA.U UP0, `(.L_x_109) ;  /* 0xfffffff500947547 */ /* 0x000fea000b83ffff */
.L_x_104:
[----:B------:R-:W-:Y:S05]  /*0c80*/  BSYNC.RECONVERGENT B0 ;  /* 0x0000000000007941 */ /* 0x000fea0003800200 */
.L_x_103:
[----:B------:R-:W0:Y:S01]  /*0c90*/  LDC.64 R2, c[0x0][0x3a8] ;  /* 0x0000ea00ff027b82 */ /* 0x000e220000000a00 */
[----:B------:R-:W1:Y:S01]  /*0ca0*/  LDCU UR4, c[0x0][0x3b0] ;  /* 0x00007600ff0477ac */ /* 0x000e620008000800 */
[C---:B0-----:R-:W-:Y:S01]  /*0cb0*/  IMAD.WIDE R2, R28.reuse, 0x10, R2 ;  /* 0x000000101c027825 */ /* 0x041fe200078e0202 */
[----:B------:R-:W-:-:S04]  /*0cc0*/  IADD3 R28, PT, PT, R28, UR8, RZ ;  /* 0x000000081c1c7c10 */ /* 0x000fc8000fffe0ff */
[----:B------:R0:W-:Y:S01]  /*0cd0*/  STG.E.128 desc[UR14][R2.64], R16 ;  /* 0x0000001002007986 */ /* 0x0001e2000c101d0e */
[----:B-1----:R-:W-:-:S13]  /*0ce0*/  ISETP.GE.AND P0, PT, R28, UR4, PT ;  /* 0x000000041c007c0c */ /* 0x002fda000bf06270 */
[----:B------:R-:W-:Y:S05]  /*0cf0*/  @!P0 BRA `(.L_x_101) ;  /* 0xfffffff400408947 */ /* 0x000fea000383ffff */
[----:B------:R-:W-:Y:S05]  /*0d00*/  EXIT ;  /* 0x000000000000794d */ /* 0x000fea0003800000 */
.L_x_110:
        /* <DEDUP_REMOVED lines=15> */
.L_x_959:


//--------------------- .text._cupy_convolve1D2O_complex64 --------------------------
	.section	.text._cupy_convolve1D2O_complex64,"ax",@progbits
	.align	128
        .global         _cupy_convolve1D2O_complex64
        .type           _cupy_convolve1D2O_complex64,@function
        .size           _cupy_convolve1D2O_complex64,(.L_x_960 - _cupy_convolve1D2O_complex64)
        .other          _cupy_convolve1D2O_complex64,@"STO_CUDA_ENTRY STV_DEFAULT"
_cupy_convolve1D2O_complex64:
.text._cupy_convolve1D2O_complex64:
        /* <DEDUP_REMOVED lines=15> */
.L_x_112:
[----:B0-----:R-:W-:Y:S01]  /*00f0*/  IMAD.WIDE R2, R17, 0x8, R4 ;  /* 0x0000000811027825 */ /* 0x001fe200078e0204 */
[----:B------:R-:W-:-:S04]  /*0100*/  IADD3 R17, PT, PT, R0, R17, RZ ;  /* 0x0000001100117210 */ /* 0x000fc80007ffe0ff */
[----:B------:R1:W-:Y:S01]  /*0110*/  STG.E.64 desc[UR12][R2.64], RZ ;  /* 0x000000ff02007986 */ /* 0x0003e2000c101b0c */
[----:B------:R-:W-:-:S13]  /*0120*/  ISETP.GE.AND P0, PT, R17, UR6, PT ;  /* 0x0000000611007c0c */ /* 0x000fda000bf06270 */
[----:B-1----:R-:W-:Y:S05]  /*0130*/  @!P0 BRA `(.L_x_112) ;  /* 0xfffffffc00ec8947 */ /* 0x002fea000383ffff */
[----:B------:R-:W-:Y:S05]  /*0140*/  EXIT ;  /* 0x000000000000794d */ /* 0x000fea0003800000 */
.L_x_111:
[----:B------:R-:W0:Y:S02]  /*0150*/  LDCU UR5, c[0x0][0x39c] ;  /* 0x00007380ff0577ac */ /* 0x000e240008000800 */
[----:B0-----:R-:W-:-:S09]  /*0160*/  UISETP.GT.AND UP0, UPT, UR5, URZ, UPT ;  /* 0x000000ff0500728c */ /* 0x001fd2000bf04270 */
[----:B------:R-:W-:Y:S05]  /*0170*/  BRA.U UP0, `(.L_x_113) ;  /* 0x00000001001c7547 */ /* 0x000fea000b800000 */
[----:B------:R-:W0:Y:S02]  /*0180*/  LDC.64 R2, c[0x0][0x3a8] ;  /* 0x0000ea00ff027b82 */ /* 0x000e240000000a00 */
.L_x_114:
[----:B0-----:R-:W-:Y:S01]  /*0190*/  IMAD.WIDE R4, R17, 0x8, R2 ;  /* 0x0000000811047825 */ /* 0x001fe200078e0202 */
[----:B------:R-:W-:-:S04]  /*01a0*/  IADD3 R17, PT, PT, R0, R17, RZ ;  /* 0x0000001100117210 */ /* 0x000fc80007ffe0ff */
[----:B------:R1:W-:Y:S01]  /*01b0*/  STG.E.64 desc[UR12][R4.64], RZ ;  /* 0x000000ff04007986 */ /* 0x0003e2000c101b0c */
[----:B------:R-:W-:-:S13]  /*01c0*/  ISETP.GE.AND P0, PT, R17, UR6, PT ;  /* 0x0000000611007c0c */ /* 0x000fda000bf06270 */
[----:B-1----:R-:W-:Y:S05]  /*01d0*/  @!P0 BRA `(.L_x_114) ;  /* 0xfffffffc00ec8947 */ /* 0x002fea000383ffff */
[----:B------:R-:W-:Y:S05]  /*01e0*/  EXIT ;  /* 0x000000000000794d */ /* 0x000fea0003800000 */
.L_x_113:
[----:B------:R-:W0:Y:S01]  /*01f0*/  LDCU.64 UR8, c[0x0][0x380] ;  /* 0x00007000ff0877ac */ /* 0x000e220008000a00 */
[----:B------:R-:W-:Y:S02]  /*0200*/  ULOP3.LUT UR11, UR5, 0x7ffffffc, URZ, 0xc0, !UPT ;  /* 0x7ffffffc050b7892 */ /* 0x000fe4000f8ec0ff */
[----:B------:R-:W-:Y:S02]  /*0210*/  ULOP3.LUT UR5, UR5, 0x3, URZ, 0xc0, !UPT ;  /* 0x0000000305057892 */ /* 0x000fe4000f8ec0ff */
[----:B------:R-:W-:Y:S02]  /*0220*/  UIADD3 UR10, UPT, UPT, -UR11, URZ, URZ ;  /* 0x000000ff0b0a7290 */ /* 0x000fe4000fffe1ff */
[----:B0-----:R-:W-:-:S04]  /*0230*/  UIADD3 UR8, UP0, UPT, UR8, -0x8, URZ ;  /* 0xfffffff808087890 */ /* 0x001fc8000ff1e0ff */
[----:B------:R-:W-:-:S12]  /*0240*/  UIADD3.X UR9, UPT, UPT, UR9, -0x1, URZ, UP0, !UPT ;  /* 0xffffffff09097890 */ /* 0x000fd800087fe4ff */
.L_x_122:
[----:B------:R-:W0:Y:S01]  /*0250*/  LDC R18, c[0x0][0x398] ;  /* 0x0000e600ff127b82 */ /* 0x000e220000000800 */
[----:B------:R-:W1:Y:S01]  /*0260*/  LDCU UR4, c[0x0][0x388] ;  /* 0x00007100ff0477ac */ /* 0x000e620008000800 */
[----:B------:R-:W-:Y:S01]  /*0270*/  BSSY.RECONVERGENT B0, `(.L_x_115) ;  /* 0x0000097000007945 */ /* 0x000fe20003800200 */
[----:B------:R-:W-:Y:S02]  /*0280*/  CS2R R12, SRZ ;  /* 0x00000000000c7805 */ /* 0x000fe4000001ff00 */
[----:B0-----:R-:W-:-:S04]  /*0290*/  ISETP.GT.AND P0, PT, R18, RZ, PT ;  /* 0x000000ff1200720c */ /* 0x001fc80003f04270 */
[----:B------:R-:W-:-:S04]  /*02a0*/  ISETP.GT.AND P0, PT, R17, -0x1, P0 ;  /* 0xffffffff1100780c */ /* 0x000fc80000704270 */
[----:B-1----:R-:W-:-:S13]  /*02b0*/  ISETP.LT.AND P0, PT, R17, UR4, P0 ;  /* 0x0000000411007c0c */ /* 0x002fda0008701270 */
[----:B-----5:R-:W-:Y:S05]  /*02c0*/  @!P0 BRA `(.L_x_116) ;  /* 0x0000000800448947 */ /* 0x020fea0003800000 */
[----:B------:R-:W0:Y:S01]  /*02d0*/  LDC R20, c[0x0][0x39c] ;  /* 0x0000e700ff147b82 */ /* 0x000e220000000800 */
[C---:B------:R-:W-:Y:S02]  /*02e0*/  IADD3 R18, PT, PT, R17.reuse, R18, RZ ;  /* 0x0000001211127210 */ /* 0x040fe40007ffe0ff */
[----:B------:R-:W-:Y:S01]  /*02f0*/  CS2R R12, SRZ ;  /* 0x00000000000c7805 */ /* 0x000fe2000001ff00 */
[----:B------:R-:W-:Y:S01]  /*0300*/  UMOV UR4, URZ ;  /* 0x000000ff00047c82 */ /* 0x000fe20008000000 */
[C---:B0-----:R-:W-:Y:S02]  /*0310*/  IADD3 R19, PT, PT, R17.reuse, R20, RZ ;  /* 0x0000001411137210 */ /* 0x041fe40007ffe0ff */
[----:B------:R-:W-:-:S07]  /*0320*/  IADD3 R20, PT, PT, R17, -0x1, R20 ;  /* 0xffffffff11147810 */ /* 0x000fce0007ffe014 */
.L_x_121:
[----:B------:R-:W0:Y:S01]  /*0330*/  LDC.64 R8, c[0x0][0x380] ;  /* 0x0000e000ff087b82 */ /* 0x000e220000000a00 */
[----:B------:R-:W-:Y:S01]  /*0340*/  ULOP3.LUT UR6, URZ, UR4, URZ, 0x33, !UPT ;  /* 0x00000004ff067292 */ /* 0x000fe2000f8e33ff */
[----:B------:R-:W1:Y:S05]  /*0350*/  LDCU.64 UR16, c[0x0][0x398] ;  /* 0x00007300ff1077ac */ /* 0x000e6a0008000a00 */
[----:B-----5:R-:W-:-:S05]  /*0360*/  IADD3 R11, PT, PT, R18, UR6, RZ ;  /* 0x00000006120b7c10 */ /* 0x020fca000fffe0ff */
[----:B0-----:R-:W-:-:S06]  /*0370*/  IMAD.WIDE R10, R11, 0x8, R8 ;  /* 0x000000080b0a7825 */ /* 0x001fcc00078e0208 */
[----:B------:R-:W5:Y:S01]  /*0380*/  LDG.E.64.CONSTANT R10, desc[UR12][R10.64] ;  /* 0x0000000c0a0a7981 */ /* 0x000f62000c1e9b00 */
[----:B-1----:R-:W-:Y:S01]  /*0390*/  UISETP.GE.U32.AND UP1, UPT, UR17, 0x4, UPT ;  /* 0x000000041100788c */ /* 0x002fe2000bf26070 */
[----:B------:R-:W-:Y:S01]  /*03a0*/  HFMA2 R16, -RZ, RZ, 0, 0 ;  /* 0x00000000ff107431 */ /* 0x000fe200000001ff */
[----:B------:R-:W-:Y:S02]  /*03b0*/  UIMAD UR15, UR4, UR16, URZ ;  /* 0x00000010040f72a4 */ /* 0x000fe4000f8e02ff */
[----:B------:R-:W-:-:S04]  /*03c0*/  UIADD3 UR4, UPT, UPT, UR4, 0x1, URZ ;  /* 0x0000000104047890 */ /* 0x000fc8000fffe0ff */
[----:B------:R-:W-:Y:S01]  /*03d0*/  UISETP.NE.AND UP0, UPT, UR4, UR16, UPT ;  /* 0x000000100400728c */ /* 0x000fe2000bf05270 */
[----:B------:R-:W-:Y:S10]  /*03e0*/  BRA.U !UP1, `(.L_x_117) ;  /* 0x0000000509087547 */ /* 0x000ff4000b800000 */
[----:B------:R-:W0:Y:S01]  /*03f0*/  LDCU.64 UR6, c[0x0][0x390] ;  /* 0x00007200ff0677ac */ /* 0x000e220008000a00 */
[----:B------:R-:W-:Y:S01]  /*0400*/  MOV R16, R20 ;  /* 0x0000001400107202 */ /* 0x000fe20000000f00 */
[----:B0-----:R-:W-:-:S04]  /*0410*/  UIMAD.WIDE.U32 UR6, UR15, 0x8, UR6 ;  /* 0x000000080f0678a5 */ /* 0x001fc8000f8e0006 */
[----:B------:R-:W-:-:S04]  /*0420*/  UIADD3 UR14, UP1, UPT, UR6, 0x10, URZ ;  /* 0x00000010060e7890 */ /* 0x000fc8000ff3e0ff */
[----:B------:R-:W-:Y:S02]  /*0430*/  UIADD3.X UR6, UPT, UPT, URZ, UR7, URZ, UP1, !UPT ;  /* 0x00000007ff067290 */ /* 0x000fe40008ffe4ff */
[----:B------:R-:W-:-:S04]  /*0440*/  MOV R6, UR14 ;  /* 0x0000000e00067c02 */ /* 0x000fc80008000f00 */
[----:B------:R-:W-:Y:S01]  /*0450*/  MOV R7, UR6 ;  /* 0x0000000600077c02 */ /* 0x000fe20008000f00 */
[----:B------:R-:W-:-:S06]  /*0460*/  UMOV UR6, UR10 ;  /* 0x0000000a00067c82 */ /* 0x000fcc0008000000 */
.L_x_118:
[----:B------:R-:W-:Y:S01]  /*0470*/  MOV R26, UR8 ;  /* 0x00000008001a7c02 */ /* 0x000fe20008000f00 */
[----:B------:R-:W2:Y:S01]  /*0480*/  LDG.E.64.CONSTANT R22, desc[UR12][R6.64+-0x10] ;  /* 0xfffff00c06167981 */ /* 0x000ea2000c1e9b00 */
[----:B------:R-:W-:-:S03]  /*0490*/  MOV R27, UR9 ;  /* 0x00000009001b7c02 */ /* 0x000fc60008000f00 */
[----:B------:R-:W3:Y:S01]  /*04a0*/  LDG.E.64.CONSTANT R4, desc[UR12][R6.64+-0x8] ;  /* 0xfffff80c06047981 */ /* 0x000ee2000c1e9b00 */
[----:B------:R-:W-:-:S05]  /*04b0*/  IMAD.WIDE R26, R16, 0x8, R26 ;  /* 0x00000008101a7825 */ /* 0x000fca00078e021a */
[----:B------:R-:W4:Y:S04]  /*04c0*/  LDG.E.64.CONSTANT R2, desc[UR12][R26.64+0x8] ;  /* 0x0000080c1a027981 */ /* 0x000f28000c1e9b00 */
[----:B------:R-:W2:Y:S01]  /*04d0*/  LDG.E.64.CONSTANT R14, desc[UR12][R26.64] ;  /* 0x0000000c1a0e7981 */ /* 0x000ea2000c1e9b00 */
[----:B----45:R-:W-:-:S04]  /*04e0*/  FMUL R21, R11, R2 ;  /* 0x000000020b157220 */ /* 0x030fc80000400000 */
[-C--:B------:R-:W-:Y:S01]  /*04f0*/  FFMA R21, R10, R3.reuse, R21 ;  /* 0x000000030a157223 */ /* 0x080fe20000000015 */
[C---:B------:R-:W-:Y:S01]  /*0500*/  FMUL R3, R11.reuse, R3 ;  /* 0x000000030b037220 */ /* 0x040fe20000400000 */
[----:B--2---:R-:W-:-:S03]  /*0510*/  FMUL R25, R11, R14 ;  /* 0x0000000e0b197220 */ /* 0x004fc60000400000 */
[C---:B------:R-:W-:Y:S01]  /*0520*/  FFMA R3, R10.reuse, R2, -R3 ;  /* 0x000000020a037223 */ /* 0x040fe20000000803 */
[C---:B------:R-:W-:Y:S01]  /*0530*/  FMUL R2, R21.reuse, R23 ;  /* 0x0000001715027220 */ /* 0x040fe20000400000 */
[-C--:B------:R-:W-:Y:S01]  /*0540*/  FMUL R24, R21, R22.reuse ;  /* 0x0000001615187220 */ /* 0x080fe20000400000 */
[CC--:B------:R-:W-:Y:S01]  /*0550*/  FFMA R25, R10.reuse, R15.reuse, R25 ;  /* 0x0000000f0a197223 */ /* 0x0c0fe20000000019 */
[----:B------:R-:W-:Y:S01]  /*0560*/  FMUL R15, R11, R15 ;  /* 0x0000000f0b0f7220 */ /* 0x000fe20000400000 */
[C---:B------:R-:W-:Y:S01]  /*0570*/  FFMA R21, R3.reuse, R22, -R2 ;  /* 0x0000001603157223 */ /* 0x040fe20000000802 */
[----:B------:R-:W-:Y:S02]  /*0580*/  FFMA R24, R3, R23, R24 ;  /* 0x0000001703187223 */ /* 0x000fe40000000018 */
[----:B------:R-:W2:Y:S01]  /*0590*/  LDG.E.64.CONSTANT R2, desc[UR12][R26.64+-0x8] ;  /* 0xfffff80c1a027981 */ /* 0x000ea2000c1e9b00 */
[----:B------:R-:W-:Y:S01]  /*05a0*/  FFMA R28, R10, R14, -R15 ;  /* 0x0000000e0a1c7223 */ /* 0x000fe2000000080f */
[C---:B---3--:R-:W-:Y:S01]  /*05b0*/  FMUL R15, R25.reuse, R5 ;  /* 0x00000005190f7220 */ /* 0x048fe20000400000 */
[-C--:B------:R-:W-:Y:S01]  /*05c0*/  FMUL R29, R25, R4.reuse ;  /* 0x00000004191d7220 */ /* 0x080fe20000400000 */
[----:B------:R-:W3:Y:S02]  /*05d0*/  LDG.E.64.CONSTANT R22, desc[UR12][R6.64] ;  /* 0x0000000c06167981 */ /* 0x000ee4000c1e9b00 */
[----:B------:R-:W-:-:S02]  /*05e0*/  FFMA R25, R28, R4, -R15 ;  /* 0x000000041c197223 */ /* 0x000fc4000000080f */
[----:B------:R-:W4:Y:S01]  /*05f0*/  LDG.E.64.CONSTANT R14, desc[UR12][R26.64+-0x10] ;  /* 0xfffff00c1a0e7981 */ /* 0x000f22000c1e9b00 */
[----:B------:R-:W-:-:S03]  /*0600*/  FFMA R29, R28, R5, R29 ;  /* 0x000000051c1d7223 */ /* 0x000fc6000000001d */
[----:B------:R0:W3:Y:S01]  /*0610*/  LDG.E.64.CONSTANT R4, desc[UR12][R6.64+0x8] ;  /* 0x0000080c06047981 */ /* 0x0000e2000c1e9b00 */
[----:B------:R-:W-:Y:S01]  /*0620*/  FADD R24, R24, R13 ;  /* 0x0000000d18187221 */ /* 0x000fe20000000000 */
[----:B------:R-:W-:Y:S01]  /*0630*/  FADD R12, R21, R12 ;  /* 0x0000000c150c7221 */ /* 0x000fe20000000000 */
[----:B------:R-:W-:-:S03]  /*0640*/  UIADD3 UR6, UPT, UPT, UR6, 0x4, URZ ;  /* 0x0000000406067890 */ /* 0x000fc6000fffe0ff */
[----:B------:R-:W-:Y:S01]  /*0650*/  FADD R25, R12, R25 ;  /* 0x000000190c197221 */ /* 0x000fe20000000000 */
[----:B------:R-:W-:Y:S01]  /*0660*/  UISETP.NE.AND UP1, UPT, UR6, URZ, UPT ;  /* 0x000000ff0600728c */ /* 0x000fe2000bf25270 */
[----:B------:R-:W-:Y:S01]  /*0670*/  FADD R24, R24, R29 ;  /* 0x0000001d18187221 */ /* 0x000fe20000000000 */
[----:B0-----:R-:W-:Y:S02]  /*0680*/  IADD3 R6, P0, PT, R6, 0x20, RZ ;  /* 0x0000002006067810 */ /* 0x001fe40007f1e0ff */
[----:B------:R-:W-:Y:S02]  /*0690*/  IADD3 R16, PT, PT, R16, -0x4, RZ ;  /* 0xfffffffc10107810 */ /* 0x000fe40007ffe0ff */
[----:B------:R-:W-:Y:S01]  /*06a0*/  IADD3.X R7, PT, PT, RZ, R7, RZ, P0, !PT ;  /* 0x00000007ff077210 */ /* 0x000fe200007fe4ff */
[----:B--2---:R-:W-:-:S04]  /*06b0*/  FMUL R13, R11, R2 ;  /* 0x000000020b0d7220 */ /* 0x004fc80000400000 */
[-C--:B------:R-:W-:Y:S01]  /*06c0*/  FFMA R13, R10, R3.reuse, R13 ;  /* 0x000000030a0d7223 */ /* 0x080fe2000000000d */
[C---:B------:R-:W-:Y:S01]  /*06d0*/  FMUL R3, R11.reuse, R3 ;  /* 0x000000030b037220 */ /* 0x040fe20000400000 */
[----:B----4-:R-:W-:-:S03]  /*06e0*/  FMUL R21, R11, R14 ;  /* 0x0000000e0b157220 */ /* 0x010fc60000400000 */
[C---:B------:R-:W-:Y:S01]  /*06f0*/  FFMA R3, R10.reuse, R2, -R3 ;  /* 0x000000020a037223 */ /* 0x040fe20000000803 */
[C---:B---3--:R-:W-:Y:S01]  /*0700*/  FMUL R2, R13.reuse, R23 ;  /* 0x000000170d027220 */ /* 0x048fe20000400000 */
[-C--:B------:R-:W-:Y:S01]  /*0710*/  FMUL R12, R13, R22.reuse ;  /* 0x000000160d0c7220 */ /* 0x080fe20000400000 */
[-C--:B------:R-:W-:Y:S01]  /*0720*/  FMUL R13, R11, R15.reuse ;  /* 0x0000000f0b0d7220 */ /* 0x080fe20000400000 */
[C---:B------:R-:W-:Y:S01]  /*0730*/  FFMA R21, R10.reuse, R15, R21 ;  /* 0x0000000f0a157223 */ /* 0x040fe20000000015 */
[C---:B------:R-:W-:Y:S01]  /*0740*/  FFMA R2, R3.reuse, R22, -R2 ;  /* 0x0000001603027223 */ /* 0x040fe20000000802 */
[----:B------:R-:W-:Y:S01]  /*0750*/  FFMA R3, R3, R23, R12 ;  /* 0x0000001703037223 */ /* 0x000fe2000000000c */
[----:B------:R-:W-:Y:S01]  /*0760*/  FFMA R13, R10, R14, -R13 ;  /* 0x0000000e0a0d7223 */ /* 0x000fe2000000080d */
[CC--:B------:R-:W-:Y:S01]  /*0770*/  FMUL R12, R21.reuse, R5.reuse ;  /* 0x00000005150c7220 */ /* 0x0c0fe20000400000 */
[-C--:B------:R-:W-:Y:S01]  /*0780*/  FMUL R14, R21, R4.reuse ;  /* 0x00000004150e7220 */ /* 0x080fe20000400000 */
[----:B------:R-:W-:Y:S01]  /*0790*/  FADD R2, R25, R2 ;  /* 0x0000000219027221 */ /* 0x000fe20000000000 */
[----:B------:R-:W-:Y:S01]  /*07a0*/  FADD R3, R24, R3 ;  /* 0x0000000318037221 */ /* 0x000fe20000000000 */
[C---:B------:R-:W-:Y:S01]  /*07b0*/  FFMA R15, R13.reuse, R4, -R12 ;  /* 0x000000040d0f7223 */ /* 0x040fe2000000080c */
[----:B------:R-:W-:-:S03]  /*07c0*/  FFMA R14, R13, R5, R14 ;  /* 0x000000050d0e7223 */ /* 0x000fc6000000000e */
[----:B------:R-:W-:Y:S01]  /*07d0*/  FADD R12, R2, R15 ;  /* 0x0000000f020c7221 */ /* 0x000fe20000000000 */
[----:B------:R-:W-:Y:S01]  /*07e0*/  FADD R13, R3, R14 ;  /* 0x0000000e030d7221 */ /* 0x000fe20000000000 */
[----:B------:R-:W-:Y:S06]  /*07f0*/  BRA.U UP1, `(.L_x_118) ;  /* 0xfffffffd011c7547 */ /* 0x000fec000b83ffff */
[----:B------:R-:W-:-:S07]  /*0800*/  MOV R16, UR11 ;  /* 0x0000000b00107c02 */ /* 0x000fce0008000f00 */
.L_x_117:
[----:B------:R-:W-:-:S09]  /*0810*/  UISETP.NE.AND UP1, UPT, UR5, URZ, UPT ;  /* 0x000000ff0500728c */ /* 0x000fd2000bf25270 */
[----:B------:R-:W-:Y:S05]  /*0820*/  BRA.U !UP1, `(.L_x_119) ;  /* 0x0000000109e87547 */ /* 0x000fea000b800000 */
[----:B------:R-:W-:Y:S02]  /*0830*/  UISETP.NE.AND UP1, UPT, UR5, 0x1, UPT ;  /* 0x000000010500788c */ /* 0x000fe4000bf25270 */
[----:B------:R-:W-:-:S07]  /*0840*/  ULOP3.LUT UP2, URZ, UR17, 0x1, URZ, 0xc0, !UPT ;  /* 0x0000000111ff7892 */ /* 0x000fce000f84c0ff */
[----:B------:R-:W-:Y:S05]  /*0850*/  BRA.U !UP1, `(.L_x_120) ;  /* 0x0000000109907547 */ /* 0x000fea000b800000 */
[----:B------:R-:W0:Y:S01]  /*0860*/  LDC.64 R6, c[0x0][0x390] ;  /* 0x0000e400ff067b82 */ /* 0x000e220000000a00 */
[----:B------:R-:W-:Y:S02]  /*0870*/  LOP3.LUT R4, RZ, R16, RZ, 0x33, !PT ;  /* 0x00000010ff047212 */ /* 0x000fe400078e33ff */
[C---:B------:R-:W-:Y:S02]  /*0880*/  IADD3 R21, PT, PT, R16.reuse, UR15, RZ ;  /* 0x0000000f10157c10 */ /* 0x040fe4000fffe0ff */
[----:B------:R-:W-:Y:S02]  /*0890*/  IADD3 R15, PT, PT, R19, R4, RZ ;  /* 0x00000004130f7210 */ /* 0x000fe40007ffe0ff */
[----:B------:R-:W-:Y:S01]  /*08a0*/  IADD3 R24, P0, PT, R16, UR15, RZ ;  /* 0x0000000f10187c10 */ /* 0x000fe2000ff1e0ff */
[----:B------:R-:W1:Y:S02]  /*08b0*/  LDC.64 R2, c[0x0][0x390] ;  /* 0x0000e400ff027b82 */ /* 0x000e640000000a00 */
[----:B------:R-:W-:-:S05]  /*08c0*/  IMAD.WIDE R14, R15, 0x8, R8 ;  /* 0x000000080f0e7825 */ /* 0x000fca00078e0208 */
[----:B------:R-:W2:Y:S04]  /*08d0*/  LDG.E.64.CONSTANT R4, desc[UR12][R14.64] ;  /* 0x0000000c0e047981 */ /* 0x000ea8000c1e9b00 */
[----:B------:R-:W3:Y:S01]  /*08e0*/  LDG.E.64.CONSTANT R22, desc[UR12][R14.64+-0x8] ;  /* 0xfffff80c0e167981 */ /* 0x000ee2000c1e9b00 */
[----:B0-----:R-:W-:Y:S01]  /*08f0*/  IMAD.WIDE.U32 R6, R21, 0x8, R6 ;  /* 0x0000000815067825 */ /* 0x001fe200078e0006 */
[----:B------:R-:W-:-:S05]  /*0900*/  IADD3.X R21, PT, PT, RZ, RZ, RZ, P0, !PT ;  /* 0x000000ffff157210 */ /* 0x000fca00007fe4ff */
[----:B------:R-:W4:Y:S01]  /*0910*/  LDG.E.64.CONSTANT R6, desc[UR12][R6.64] ;  /* 0x0000000c06067981 */ /* 0x000f22000c1e9b00 */
[----:B-1----:R-:W-:-:S04]  /*0920*/  LEA R2, P0, R24, R2, 0x3 ;  /* 0x0000000218027211 */ /* 0x002fc800078018ff */
[----:B------:R-:W-:-:S06]  /*0930*/  LEA.HI.X R3, R24, R3, R21, 0x3, P0 ;  /* 0x0000000318037211 */ /* 0x000fcc00000f1c15 */
[----:B------:R-:W4:Y:S01]  /*0940*/  LDG.E.64.CONSTANT R2, desc[UR12][R2.64+0x8] ;  /* 0x0000080c02027981 */ /* 0x000f22000c1e9b00 */
[----:B------:R-:W-:Y:S01]  /*0950*/  IADD3 R16, PT, PT, R16, 0x2, RZ ;  /* 0x0000000210107810 */ /* 0x000fe20007ffe0ff */
[C---:B--2--5:R-:W-:Y:S01]  /*0960*/  FMUL R25, R11.reuse, R4 ;  /* 0x000000040b197220 */ /* 0x064fe20000400000 */
[CC--:B------:R-:W-:Y:S01]  /*0970*/  FMUL R21, R11.reuse, R5.reuse ;  /* 0x000000050b157220 */ /* 0x0c0fe20000400000 */
[C---:B---3--:R-:W-:Y:S02]  /*0980*/  FMUL R24, R11.reuse, R22 ;  /* 0x000000160b187220 */ /* 0x048fe40000400000 */
[C---:B------:R-:W-:Y:S01]  /*0990*/  FFMA R25, R10.reuse, R5, R25 ;  /* 0x000000050a197223 */ /* 0x040fe20000000019 */
[C---:B------:R-:W-:Y:S01]  /*09a0*/  FFMA R21, R10.reuse, R4, -R21 ;  /* 0x000000040a157223 */ /* 0x040fe20000000815 */
[-C--:B------:R-:W-:Y:S01]  /*09b0*/  FMUL R5, R11, R23.reuse ;  /* 0x000000170b057220 */ /* 0x080fe20000400000 */
[----:B------:R-:W-:-:S03]  /*09c0*/  FFMA R24, R10, R23, R24 ;  /* 0x000000170a187223 */ /* 0x000fc60000000018 */
[----:B------:R-:W-:Y:S01]  /*09d0*/  FFMA R22, R10, R22, -R5 ;  /* 0x000000160a167223 */ /* 0x000fe20000000805 */
[C---:B----4-:R-:W-:Y:S01]  /*09e0*/  FMUL R4, R25.reuse, R7 ;  /* 0x0000000719047220 */ /* 0x050fe20000400000 */
[----:B------:R-:W-:-:S03]  /*09f0*/  FMUL R14, R25, R6 ;  /* 0x00000006190e7220 */ /* 0x000fc60000400000 */
[C---:B------:R-:W-:Y:S01]  /*0a00*/  FFMA R5, R21.reuse, R6, -R4 ;  /* 0x0000000615057223 */ /* 0x040fe20000000804 */
[----:B------:R-:W-:Y:S01]  /*0a10*/  FFMA R14, R21, R7, R14 ;  /* 0x00000007150e7223 */ /* 0x000fe2000000000e */
[CC--:B------:R-:W-:Y:S01]  /*0a20*/  FMUL R15, R24.reuse, R3.reuse ;  /* 0x00000003180f7220 */ /* 0x0c0fe20000400000 */
[-C--:B------:R-:W-:Y:S01]  /*0a30*/  FMUL R24, R24, R2.reuse ;  /* 0x0000000218187220 */ /* 0x080fe20000400000 */
[----:B------:R-:W-:Y:S01]  /*0a40*/  FADD R5, R12, R5 ;  /* 0x000000050c057221 */ /* 0x000fe20000000000 */
[----:B------:R-:W-:Y:S01]  /*0a50*/  FADD R13, R13, R14 ;  /* 0x0000000e0d0d7221 */ /* 0x000fe20000000000 */
[C---:B------:R-:W-:Y:S01]  /*0a60*/  FFMA R2, R22.reuse, R2, -R15 ;  /* 0x0000000216027223 */ /* 0x040fe2000000080f */
[----:B------:R-:W-:-:S03]  /*0a70*/  FFMA R24, R22, R3, R24 ;  /* 0x0000000316187223 */ /* 0x000fc60000000018 */
[----:B------:R-:W-:Y:S01]  /*0a80*/  FADD R12, R5, R2 ;  /* 0x00000002050c7221 */ /* 0x000fe20000000000 */
[----:B------:R-:W-:-:S07]  /*0a90*/  FADD R13, R13, R24 ;  /* 0x000000180d0d7221 */ /* 0x000fce0000000000 */
.L_x_120:
        /* <DEDUP_REMOVED lines=9> */
[C---:B--2--5:R-:W-:Y:S01]  /*0b30*/  FMUL R7, R11.reuse, R4 ;  /* 0x000000040b077220 */ /* 0x064fe20000400000 */
        /* <DEDUP_REMOVED lines=9> */
.L_x_119:
[----:B------:R-:W-:Y:S05]  /*0bd0*/  BRA.U UP0, `(.L_x_121) ;  /* 0xfffffff500d47547 */ /* 0x000fea000b83ffff */
.L_x_116:
[----:B------:R-:W-:Y:S05]  /*0be0*/  BSYNC.RECONVERGENT B0 ;  /* 0x0000000000007941 */ /* 0x000fea0003800200 */
.L_x_115:
        /* <DEDUP_REMOVED lines=8> */
.L_x_123:
        /* <DEDUP_REMOVED lines=9> */
.L_x_960:


//--------------------- .text._cupy_convolve1D2O_float64 --------------------------
	.section	.text._cupy_convolve1D2O_float64,"ax",@progbits
	.align	128
        .global         _cupy_convolve1D2O_float64
        .type           _cupy_convolve1D2O_float64,@function
        .size           _cupy_convolve1D2O_float64,(.L_x_961 - _cupy_convolve1D2O_float64)
        .other          _cupy_convolve1D2O_float64,@"STO_CUDA_ENTRY STV_DEFAULT"
_cupy_convolve1D2O_float64:
.text._cupy_convolve1D2O_float64:
        /* <DEDUP_REMOVED lines=15> */
.L_x_125:
[----:B0-----:R-:W-:-:S04]  /*00f0*/  IMAD.WIDE R4, R3, 0x8, R6 ;  /* 0x0000000803047825 */ /* 0x001fc800078e0206 */
[----:B------:R-:W-:Y:S01]  /*0100*/  IMAD.IADD R3, R0, 0x1, R3 ;  /* 0x0000000100037824 */ /* 0x000fe200078e0203 */
[----:B------:R1:W-:Y:S04]  /*0110*/  STG.E.64 desc[UR14][R4.64], RZ ;  /* 0x000000ff04007986 */ /* 0x0003e8000c101b0e */
[----:B------:R-:W-:-:S13]  /*0120*/  ISETP.GE.AND P0, PT, R3, UR6, PT ;  /* 0x0000000603007c0c */ /* 0x000fda000bf06270 */
[----:B-1----:R-:W-:Y:S05]  /*0130*/  @!P0 BRA `(.L_x_125) ;  /* 0xfffffffc00ec8947 */ /* 0x002fea000383ffff */
[----:B------:R-:W-:Y:S05]  /*0140*/  EXIT ;  /* 0x000000000000794d */ /* 0x000fea0003800000 */
.L_x_124:
[----:B------:R-:W0:Y:S02]  /*0150*/  LDCU UR5, c[0x0][0x39c] ;  /* 0x00007380ff0577ac */ /* 0x000e240008000800 */
[----:B0-----:R-:W-:-:S09]  /*0160*/  UISETP.GT.AND UP0, UPT, UR5, URZ, UPT ;  /* 0x000000ff0500728c */ /* 0x001fd2000bf04270 */
[----:B------:R-:W-:Y:S05]  /*0170*/  BRA.U UP0, `(.L_x_126) ;  /* 0x00000001001c7547 */ /* 0x000fea000b800000 */
[----:B------:R-:W0:Y:S02]  /*0180*/  LDC.64 R4, c[0x0][0x3a8] ;  /* 0x0000ea00ff047b82 */ /* 0x000e240000000a00 */
.L_x_127:
[----:B0-----:R-:W-:-:S04]  /*0190*/  IMAD.WIDE R6, R3, 0x8, R4 ;  /* 0x0000000803067825 */ /* 0x001fc800078e0204 */
[----:B------:R-:W-:Y:S01]  /*01a0*/  IMAD.IADD R3, R0, 0x1, R3 ;  /* 0x0000000100037824 */ /* 0x000fe200078e0203 */
[----:B------:R1:W-:Y:S04]  /*01b0*/  STG.E.64 desc[UR14][R6.64], RZ ;  /* 0x000000ff06007986 */ /* 0x0003e8000c101b0e */
[----:B------:R-:W-:-:S13]  /*01c0*/  ISETP.GE.AND P0, PT, R3, UR6, PT ;  /* 0x0000000603007c0c */ /* 0x000fda000bf06270 */
[----:B-1----:R-:W-:Y:S05]  /*01d0*/  @!P0 BRA `(.L_x_127) ;  /* 0xfffffffc00ec8947 */ /* 0x002fea000383ffff */
[----:B------:R-:W-:Y:S05]  /*01e0*/  EXIT ;  /* 0x000000000000794d */ /* 0x000fea0003800000 */
.L_x_126:
[----:B------:R-:W0:Y:S01]  /*01f0*/  LDCU.64 UR8, c[0x0][0x380] ;  /* 0x00007000ff0877ac */ /* 0x000e220008000a00 */
[----:B------:R-:W-:Y:S02]  /*0200*/  ULOP3.LUT UR12, UR5, 0x7ffffff8, URZ, 0xc0, !UPT ;  /* 0x7ffffff8050c7892 */ /* 0x000fe4000f8ec0ff */
[----:B------:R-:W-:Y:S02]  /*0210*/  ULOP3.LUT UR11, UR5, 0x7, URZ, 0xc0, !UPT ;  /* 0x00000007050b7892 */ /* 0x000fe4000f8ec0ff */
[----:B------:R-:W-:Y:S02]  /*0220*/  ULOP3.LUT UR5, UR5, 0x3, URZ, 0xc0, !UPT ;  /* 0x0000000305057892 */ /* 0x000fe4000f8ec0ff */
[----:B------:R-:W-:Y:S02]  /*0230*/  UIADD3 UR10, UPT, UPT, -UR12, URZ, URZ ;  /* 0x000000ff0c0a7290 */ /* 0x000fe4000fffe1ff */
[----:B0-----:R-:W-:-:S04]  /*0240*/  UIADD3 UR8, UP0, UPT, UR8, -0x18, URZ ;  /* 0xffffffe808087890 */ /* 0x001fc8000ff1e0ff */
[----:B------:R-:W-:-:S12]  /*0250*/  UIADD3.X UR9, UPT, UPT, UR9, -0x1, URZ, UP0, !UPT ;  /* 0xffffffff09097890 */ /* 0x000fd800087fe4ff */
.L_x_136:
        /* <DEDUP_REMOVED lines=12> */
[C-C-:B0-----:R-:W-:Y:S01]  /*0320*/  IMAD.IADD R4, R3.reuse, 0x1, R6.reuse ;  /* 0x0000000103047824 */ /* 0x141fe200078e0206 */
[----:B------:R-:W-:-:S07]  /*0330*/  IADD3 R5, PT, PT, R3, -0x1, R6 ;  /* 0xffffffff03057810 */ /* 0x000fce0007ffe006 */
.L_x_135:
[----:B------:R-:W0:Y:S01]  /*0340*/  LDC.64 R8, c[0x0][0x380] ;  /* 0x0000e000ff087b82 */ /* 0x000e220000000a00 */
[----:B------:R-:W-:Y:S01]  /*0350*/  ULOP3.LUT UR6, URZ, UR4, URZ, 0x33, !UPT ;  /* 0x00000004ff067292 */ /* 0x000fe2000f8e33ff */
[----:B------:R-:W1:Y:S05]  /*0360*/  LDCU.64 UR18, c[0x0][0x398] ;  /* 0x00007300ff1277ac */ /* 0x000e6a0008000a00 */
[----:B-----5:R-:W-:-:S04]  /*0370*/  VIADD R11, R2, UR6 ;  /* 0x00000006020b7c36 */ /* 0x020fc80008000000 */
        /* <DEDUP_REMOVED lines=9> */
[----:B------:R-:W-:Y:S01]  /*0410*/  IMAD.MOV.U32 R26, RZ, RZ, R5 ;  /* 0x000000ffff1a7224 */ /* 0x000fe200078e0005 */
[----:B0-----:R-:W-:-:S04]  /*0420*/  UIMAD.WIDE.U32 UR6, UR16, 0x8, UR6 ;  /* 0x00000008100678a5 */ /* 0x001fc8000f8e0006 */
[----:B------:R-:W-:-:S04]  /*0430*/  UIADD3 UR13, UP1, UPT, UR6, 0x20, URZ ;  /* 0x00000020060d7890 */ /* 0x000fc8000ff3e0ff */
[----:B------:R-:W-:Y:S02]  /*0440*/  UIADD3.X UR6, UPT, UPT, URZ, UR7, URZ, UP1, !UPT ;  /* 0x00000007ff067290 */ /* 0x000fe40008ffe4ff */
[----:B------:R-:W-:-:S04]  /*0450*/  IMAD.U32 R20, RZ, RZ, UR13 ;  /* 0x0000000dff147e24 */ /* 0x000fc8000f8e00ff */
[----:B------:R-:W-:Y:S01]  /*0460*/  MOV R21, UR6 ;  /* 0x0000000600157c02 */ /* 0x000fe20008000f00 */
[----:B------:R-:W-:-:S06]  /*0470*/  UMOV UR6, UR10 ;  /* 0x0000000a00067c82 */ /* 0x000fcc0008000000 */
.L_x_131:
        /* <DEDUP_REMOVED lines=8> */
[----:B------:R-:W3:Y:S04]  /*0500*/  LDG.E.64.CONSTANT R22, desc[UR14][R6.64+-0x18] ;  /* 0xffffe80e06167981 */ /* 0x000ee8000c1e9b00 */
[----:B------:R-:W3:Y:S04]  /*0510*/  LDG.E.64.CONSTANT R20, desc[UR14][R28.64+0x8] ;  /* 0x0000080e1c147981 */ /* 0x000ee8000c1e9b00 */
[----:B------:R-:W3:Y:S01]  /*0520*/  LDG.E.64.CONSTANT R24, desc[UR14][R28.64+-0x10] ;  /* 0xfffff00e1c187981 */ /* 0x000ee2000c1e9b00 */
[----:B--2--5:R-:W-:-:S08]  /*0530*/  DMUL R14, R10, R14 ;  /* 0x0000000e0a0e7228 */ /* 0x024fd00000000000 */
[----:B----4-:R-:W-:Y:S01]  /*0540*/  DFMA R16, R14, R16, R18 ;  /* 0x000000100e10722b */ /* 0x010fe20000000012 */
[----:B------:R-:W2:Y:S01]  /*0550*/  LDG.E.64.CONSTANT R18, desc[UR14][R6.64+-0x10] ;  /* 0xfffff00e06127981 */ /* 0x000ea2000c1e9b00 */
[----:B---3--:R-:W-:-:S03]  /*0560*/  DMUL R12, R10, R12 ;  /* 0x0000000c0a0c7228 */ /* 0x008fc60000000000 */
[----:B------:R-:W3:Y:S01]  /*0570*/  LDG.E.64.CONSTANT R14, desc[UR14][R28.64] ;  /* 0x0000000e1c0e7981 */ /* 0x000ee2000c1e9b00 */
[----:B------:R-:W-:-:S04]  /*0580*/  DMUL R20, R10, R20 ;  /* 0x000000140a147228 */ /* 0x000fc80000000000 */
[----:B------:R-:W-:Y:S01]  /*0590*/  DFMA R22, R12, R22, R16 ;  /* 0x000000160c16722b */ /* 0x000fe20000000010 */
[----:B------:R-:W4:Y:S04]  /*05a0*/  LDG.E.64.CONSTANT R16, desc[UR14][R6.64+-0x8] ;  /* 0xfffff80e06107981 */ /* 0x000f28000c1e9b00 */
[----:B------:R-:W4:Y:S03]  /*05b0*/  LDG.E.64.CONSTANT R12, desc[UR14][R28.64+-0x8] ;  /* 0xfffff80e1c0c7981 */ /* 0x000f26000c1e9b00 */
[----:B--2---:R-:W-:Y:S02]  /*05c0*/  DFMA R18, R20, R18, R22 ;  /* 0x000000121412722b */ /* 0x004fe40000000016 */
[----:B------:R-:W2:Y:S01]  /*05d0*/  LDG.E.64.CONSTANT R22, desc[UR14][R6.64] ;  /* 0x0000000e06167981 */ /* 0x000ea2000c1e9b00 */
[----:B---3--:R-:W-:-:S03]  /*05e0*/  DMUL R14, R10, R14 ;  /* 0x0000000e0a0e7228 */ /* 0x008fc60000000000 */
[----:B------:R-:W3:Y:S05]  /*05f0*/  LDG.E.64.CONSTANT R20, desc[UR14][R6.64+0x8] ;  /* 0x0000080e06147981 */ /* 0x000eea000c1e9b00 */
[----:B----4-:R-:W-:Y:S02]  /*0600*/  DFMA R16, R14, R16, R18 ;  /* 0x000000100e10722b */ /* 0x010fe40000000012 */
[----:B------:R-:W4:Y:S01]  /*0610*/  LDG.E.64.CONSTANT R14, desc[UR14][R28.64+-0x18] ;  /* 0xffffe80e1c0e7981 */ /* 0x000f22000c1e9b00 */
[----:B------:R-:W-:-:S03]  /*0620*/  DMUL R12, R10, R12 ;  /* 0x0000000c0a0c7228 */ /* 0x000fc60000000000 */
[----:B------:R-:W3:Y:S05]  /*0630*/  LDG.E.64.CONSTANT R18, desc[UR14][R6.64+0x10] ;  /* 0x0000100e06127981 */ /* 0x000eea000c1e9b00 */
[----:B--2---:R-:W-:Y:S01]  /*0640*/  DFMA R22, R12, R22, R16 ;  /* 0x000000160c16722b */ /* 0x004fe20000000010 */
[----:B------:R-:W2:Y:S04]  /*0650*/  LDG.E.64.CONSTANT R16, desc[UR14][R28.64+-0x20] ;  /* 0xffffe00e1c107981 */ /* 0x000ea8000c1e9b00 */
[----:B------:R-:W2:Y:S01]  /*0660*/  LDG.E.64.CONSTANT R12, desc[UR14][R6.64+0x18] ;  /* 0x0000180e060c7981 */ /* 0x000ea2000c1e9b00 */
[C---:B------:R-:W-:Y:S01]  /*0670*/  DMUL R24, R10.reuse, R24 ;  /* 0x000000180a187228 */ /* 0x040fe20000000000 */
[----:B------:R-:W-:Y:S01]  /*0680*/  UIADD3 UR6, UPT, UPT, UR6, 0x8, URZ ;  /* 0x0000000806067890 */ /* 0x000fe2000fffe0ff */
[----:B----4-:R-:W-:-:S06]  /*0690*/  DMUL R14, R10, R14 ;  /* 0x0000000e0a0e7228 */ /* 0x010fcc0000000000 */
[----:B---3--:R-:W-:Y:S01]  /*06a0*/  DFMA R20, R24, R20, R22 ;  /* 0x000000141814722b */ /* 0x008fe20000000016 */
[----:B------:R-:W-:-:S07]  /*06b0*/  UISETP.NE.AND UP1, UPT, UR6, URZ, UPT ;  /* 0x000000ff0600728c */ /* 0x000fce000bf25270 */
[----:B------:R-:W-:Y:S01]  /*06c0*/  DFMA R18, R14, R18, R20 ;  /* 0x000000120e12722b */ /* 0x000fe20000000014 */
[----:B------:R-:W-:Y:S02]  /*06d0*/  IADD3 R20, P0, PT, R6, 0x40, RZ ;  /* 0x0000004006147810 */ /* 0x000fe40007f1e0ff */
[----:B------:R-:W-:-:S03]  /*06e0*/  IADD3 R26, PT, PT, R26, -0x8, RZ ;  /* 0xfffffff81a1a7810 */ /* 0x000fc60007ffe0ff */
[----:B------:R-:W-:Y:S01]  /*06f0*/  IMAD.X R21, RZ, RZ, R7, P0 ;  /* 0x000000ffff157224 */ /* 0x000fe200000e0607 */
[----:B--2---:R-:W-:-:S08]  /*0700*/  DMUL R16, R10, R16 ;  /* 0x000000100a107228 */ /* 0x004fd00000000000 */
[----:B------:R-:W-:Y:S01]  /*0710*/  DFMA R18, R16, R12, R18 ;  /* 0x0000000c1012722b */ /* 0x000fe20000000012 */
[----:B------:R-:W-:Y:S10]  /*0720*/  BRA.U UP1, `(.L_x_131) ;  /* 0xfffffffd01547547 */ /* 0x000ff4000b83ffff */
[----:B------:R-:W-:-:S07]  /*0730*/  IMAD.U32 R26, RZ, RZ, UR12 ;  /* 0x0000000cff1a7e24 */ /* 0x000fce000f8e00ff */
.L_x_130:
[----:B------:R-:W-:-:S09]  /*0740*/  UISETP.NE.AND UP1, UPT, UR11, URZ, UPT ;  /* 0x000000ff0b00728c */ /* 0x000fd2000bf25270 */
[----:B------:R-:W-:Y:S05]  /*0750*/  BRA.U !UP1, `(.L_x_132) ;  /* 0x00000005090c7547 */ /* 0x000fea000b800000 */
[----:B------:R-:W-:Y:S02]  /*0760*/  UIADD3 UR6, UPT, UPT, UR11, -0x1, URZ ;  /* 0xffffffff0b067890 */ /* 0x000fe4000fffe0ff */
[----:B------:R-:W-:Y:S02]  /*0770*/  UISETP.NE.AND UP2, UPT, UR5, URZ, UPT ;  /* 0x000000ff0500728c */ /* 0x000fe4000bf45270 */
[----:B------:R-:W-:-:S09]  /*0780*/  UISETP.GE.U32.AND UP1, UPT, UR6, 0x3, UPT ;  /* 0x000000030600788c */ /* 0x000fd2000bf26070 */
[----:B------:R-:W-:Y:S05]  /*0790*/  BRA.U !UP1, `(.L_x_133) ;  /* 0x0000000109707547 */ /* 0x000fea000b800000 */
[----:B------:R-:W0:Y:S01]  /*07a0*/  LDC.64 R6, c[0x0][0x390] ;  /* 0x0000e400ff067b82 */ /* 0x000e220000000a00 */
[----:B------:R-:W-:Y:S01]  /*07b0*/  LOP3.LUT R13, RZ, R26, RZ, 0x33, !PT ;  /* 0x0000001aff0d7212 */ /* 0x000fe200078e33ff */
[----:B------:R-:W-:-:S03]  /*07c0*/  VIADD R29, R26, UR16 ;  /* 0x000000101a1d7c36 */ /* 0x000fc60008000000 */
[----:B------:R-:W-:-:S05]  /*07d0*/  IADD3 R13, PT, PT, R4, R13, RZ ;  /* 0x0000000d040d7210 */ /* 0x000fca0007ffe0ff */
[----:B------:R-:W-:Y:S02]  /*07e0*/  IMAD.WIDE R24, R13, 0x8, R8 ;  /* 0x000000080d187825 */ /* 0x000fe400078e0208 */
[----:B------:R-:W1:Y:S03]  /*07f0*/  LDC.64 R12, c[0x0][0x390] ;  /* 0x0000e400ff0c7b82 */ /* 0x000e660000000a00 */
[----:B------:R-:W2:Y:S01]  /*0800*/  LDG.E.64.CONSTANT R16, desc[UR14][R24.64] ;  /* 0x0000000e18107981 */ /* 0x000ea2000c1e9b00 */
[----:B------:R-:W-:-:S03]  /*0810*/  IADD3 R20, P0, PT, R26, UR16, RZ ;  /* 0x000000101a147c10 */ /* 0x000fc6000ff1e0ff */
[----:B------:R-:W3:Y:S01]  /*0820*/  LDG.E.64.CONSTANT R14, desc[UR14][R24.64+-0x8] ;  /* 0xfffff80e180e7981 */ /* 0x000ee2000c1e9b00 */
[----:B0-----:R-:W-:-:S03]  /*0830*/  IMAD.WIDE.U32 R28, R29, 0x8, R6 ;  /* 0x000000081d1c7825 */ /* 0x001fc600078e0006 */
[----:B------:R-:W4:Y:S04]  /*0840*/  LDG.E.64.CONSTANT R22, desc[UR14][R24.64+-0x10] ;  /* 0xfffff00e18167981 */ /* 0x000f28000c1e9b00 */
[----:B------:R-:W3:Y:S01]  /*0850*/  LDG.E.64.CONSTANT R6, desc[UR14][R28.64] ;  /* 0x0000000e1c067981 */ /* 0x000ee2000c1e9b00 */
[----:B------:R-:W-:Y:S02]  /*0860*/  IADD3.X R21, PT, PT, RZ, RZ, RZ, P0, !PT ;  /* 0x000000ffff157210 */ /* 0x000fe400007fe4ff */
[----:B-1----:R-:W-:-:S04]  /*0870*/  LEA R12, P0, R20, R12, 0x3 ;  /* 0x0000000c140c7211 */ /* 0x002fc800078018ff */
[----:B------:R-:W-:-:S05]  /*0880*/  LEA.HI.X R13, R20, R13, R21, 0x3, P0 ;  /* 0x0000000d140d7211 */ /* 0x000fca00000f1c15 */
[----:B------:R-:W4:Y:S04]  /*0890*/  LDG.E.64.CONSTANT R20, desc[UR14][R12.64+0x8] ;  /* 0x0000080e0c147981 */ /* 0x000f28000c1e9b00 */
[----:B------:R-:W4:Y:S01]  /*08a0*/  LDG.E.64.CONSTANT R28, desc[UR14][R12.64+0x18] ;  /* 0x0000180e0c1c7981 */ /* 0x000f22000c1e9b00 */
[----:B--2--5:R-:W-:-:S08]  /*08b0*/  DMUL R16, R10, R16 ;  /* 0x000000100a107228 */ /* 0x024fd00000000000 */
[----:B---3--:R-:W-:Y:S02]  /*08c0*/  DFMA R6, R16, R6, R18 ;  /* 0x000000061006722b */ /* 0x008fe40000000012 */
[----:B------:R-:W2:Y:S04]  /*08d0*/  LDG.E.64.CONSTANT R16, desc[UR14][R24.64+-0x18] ;  /* 0xffffe80e18107981 */ /* 0x000ea8000c1e9b00 */
[----:B------:R-:W3:Y:S01]  /*08e0*/  LDG.E.64.CONSTANT R18, desc[UR14][R12.64+0x10] ;  /* 0x0000100e0c127981 */ /* 0x000ee2000c1e9b00 */
[C---:B------:R-:W-:Y:S02]  /*08f0*/  DMUL R14, R10.reuse, R14 ;  /* 0x0000000e0a0e7228 */ /* 0x040fe40000000000 */
[----:B----4-:R-:W-:-:S06]  /*0900*/  DMUL R22, R10, R22 ;  /* 0x000000160a167228 */ /* 0x010fcc0000000000 */
[----:B------:R-:W-:Y:S01]  /*0910*/  DFMA R6, R14, R20, R6 ;  /* 0x000000140e06722b */ /* 0x000fe20000000006 */
[----:B------:R-:W-:Y:S01]  /*0920*/  VIADD R26, R26, 0x4 ;  /* 0x000000041a1a7836 */ /* 0x000fe20000000000 */
[----:B--2---:R-:W-:-:S06]  /*0930*/  DMUL R16, R10, R16 ;  /* 0x000000100a107228 */ /* 0x004fcc0000000000 */
[----:B---3--:R-:W-:-:S08]  /*0940*/  DFMA R18, R22, R18, R6 ;  /* 0x000000121612722b */ /* 0x008fd00000000006 */
[----:B------:R-:W-:-:S11]  /*0950*/  DFMA R18, R16, R28, R18 ;  /* 0x0000001c1012722b */ /* 0x000fd60000000012 */
.L_x_133:
[----:B------:R-:W-:Y:S05]  /*0960*/  BRA.U !UP2, `(.L_x_132) ;  /* 0x000000010a887547 */ /* 0x000fea000b800000 */
[----:B------:R-:W-:Y:S02]  /*0970*/  UISETP.NE.AND UP1, UPT, UR5, 0x1, UPT ;  /* 0x000000010500788c */ /* 0x000fe4000bf25270 */
[----:B------:R-:W-:-:S07]  /*0980*/  ULOP3.LUT UP2, URZ, UR19, 0x1, URZ, 0xc0, !UPT ;  /* 0x0000000113ff7892 */ /* 0x000fce000f84c0ff */
        /* <DEDUP_REMOVED lines=15> */
[----:B------:R-:W4:Y:S01]  /*0a80*/  LDG.E.64.CONSTANT R6, desc[UR14][R6.64+0x8] ;  /* 0x0000080e06067981 */ /* 0x000f22000c1e9b00 */
[----:B------:R-:W-:Y:S01]  /*0a90*/  VIADD R26, R26, 0x2 ;  /* 0x000000021a1a7836 */ /* 0x000fe20000000000 */
[C---:B--2--5:R-:W-:Y:S02]  /*0aa0*/  DMUL R12, R10.reuse, R12 ;  /* 0x0000000c0a0c7228 */ /* 0x064fe40000000000 */
[----:B---3--:R-:W-:-:S06]  /*0ab0*/  DMUL R14, R10, R14 ;  /* 0x0000000e0a0e7228 */ /* 0x008fcc0000000000 */
[----:B----4-:R-:W-:-:S08]  /*0ac0*/  DFMA R12, R12, R16, R18 ;  /* 0x000000100c0c722b */ /* 0x010fd00000000012 */
[----:B------:R-:W-:-:S11]  /*0ad0*/  DFMA R18, R14, R6, R12 ;  /* 0x000000060e12722b */ /* 0x000fd6000000000c */
.L_x_134:
[----:B------:R-:W-:Y:S05]  /*0ae0*/  BRA.U !UP2, `(.L_x_132) ;  /* 0x000000010a287547 */ /* 0x000fea000b800000 */
[----:B------:R-:W0:Y:S01]  /*0af0*/  LDC.64 R6, c[0x0][0x390] ;  /* 0x0000e400ff067b82 */ /* 0x000e220000000a00 */
[----:B------:R-:W-:-:S04]  /*0b00*/  LOP3.LUT R13, RZ, R26, RZ, 0x33, !PT ;  /* 0x0000001aff0d7212 */ /* 0x000fc800078e33ff */
[----:B------:R-:W-:-:S05]  /*0b10*/  IADD3 R13, PT, PT, R4, R13, RZ ;  /* 0x0000000d040d7210 */ /* 0x000fca0007ffe0ff */
[----:B------:R-:W-:-:S04]  /*0b20*/  IMAD.WIDE R8, R13, 0x8, R8 ;  /* 0x000000080d087825 */ /* 0x000fc800078e0208 */
[----:B------:R-:W-:Y:S02]  /*0b30*/  VIADD R13, R26, UR16 ;  /* 0x000000101a0d7c36 */ /* 0x000fe40008000000 */
[----:B------:R-:W2:Y:S02]  /*0b40*/  LDG.E.64.CONSTANT R8, desc[UR14][R8.64] ;  /* 0x0000000e08087981 */ /* 0x000ea4000c1e9b00 */
[----:B0-----:R-:W-:-:S06]  /*0b50*/  IMAD.WIDE.U32 R6, R13, 0x8, R6 ;  /* 0x000000080d067825 */ /* 0x001fcc00078e0006 */
[----:B------:R-:W3:Y:S01]  /*0b60*/  LDG.E.64.CONSTANT R6, desc[UR14][R6.64] ;  /* 0x0000000e06067981 */ /* 0x000ee2000c1e9b00 */
[----:B--2--5:R-:W-:-:S08]  /*0b70*/  DMUL R10, R10, R8 ;  /* 0x000000080a0a7228 */ /* 0x024fd00000000000 */
[----:B---3--:R-:W-:-:S11]  /*0b80*/  DFMA R18, R10, R6, R18 ;  /* 0x000000060a12722b */ /* 0x008fd60000000012 */
.L_x_132:
[----:B------:R-:W-:Y:S05]  /*0b90*/  BRA.U UP0, `(.L_x_135) ;  /* 0xfffffff500e87547 */ /* 0x000fea000b83ffff */
.L_x_129:
[----:B------:R-:W-:Y:S05]  /*0ba0*/  BSYNC.RECONVERGENT B0 ;  /* 0x0000000000007941 */ /* 0x000fea0003800200 */
.L_x_128:
        /* <DEDUP_REMOVED lines=8> */
.L_x_137:
        /* <DEDUP_REMOVED lines=13> */
.L_x_961:


//--------------------- .text._cupy_convolve1D2O_float32 --------------------------
	.section	.text._cupy_convolve1D2O_float32,"ax",@progbits
	.align	128
        .global         _cupy_convolve1D2O_float32
        .type           _cupy_convolve1D2O_float32,@function
        .size           _cupy_convolve1D2O_float32,(.L_x_962 - _cupy_convolve1D2O_float32)
        .other          _cupy_convolve1D2O_float32,@"STO_CUDA_ENTRY STV_DEFAULT"
_cupy_convolve1D2O_float32:
.text._cupy_convolve1D2O_float32:
        /* <DEDUP_REMOVED lines=15> */
.L_x_139:
[----:B0-----:R-:W-:Y:S01]  /*00f0*/  IMAD.WIDE R2, R11, 0x4, R4 ;  /* 0x000000040b027825 */ /* 0x001fe200078e0204 */
[----:B------:R-:W-:-:S04]  /*0100*/  IADD3 R11, PT, PT, R0, R11, RZ ;  /* 0x0000000b000b7210 */ /* 0x000fc80007ffe0ff */
[----:B------:R1:W-:Y:S01]  /*0110*/  STG.E desc[UR14][R2.64], RZ ;  /* 0x000000ff02007986 */ /* 0x0003e2000c10190e */
[----:B------:R-:W-:-:S13]  /*0120*/  ISETP.GE.AND P0, PT, R11, UR7, PT ;  /* 0x000000070b007c0c */ /* 0x000fda000bf06270 */
[----:B-1----:R-:W-:Y:S05]  /*0130*/  @!P0 BRA `(.L_x_139) ;  /* 0xfffffffc00ec8947 */ /* 0x002fea000383ffff */
[----:B------:R-:W-:Y:S05]  /*0140*/  EXIT ;  /* 0x000000000000794d */ /* 0x000fea0003800000 */
.L_x_138:
[----:B------:R-:W0:Y:S02]  /*0150*/  LDCU UR6, c[0x0][0x39c] ;  /* 0x00007380ff0677ac */ /* 0x000e240008000800 */
[----:B0-----:R-:W-:-:S09]  /*0160*/  UISETP.GT.AND UP0, UPT, UR6, URZ, UPT ;  /* 0x000000ff0600728c */ /* 0x001fd2000bf04270 */
[----:B------:R-:W-:Y:S05]  /*0170*/  BRA.U UP0, `(.L_x_140) ;  /* 0x00000001001c7547 */ /* 0x000fea000b800000 */
[----:B------:R-:W0:Y:S02]  /*0180*/  LDC.64 R2, c[0x0][0x3a8] ;  /* 0x0000ea00ff027b82 */ /* 0x000e240000000a00 */
.L_x_141:
[----:B0-----:R-:W-:Y:S01]  /*0190*/  IMAD.WIDE R4, R11, 0x4, R2 ;  /* 0x000000040b047825 */ /* 0x001fe200078e0202 */
[----:B------:R-:W-:-:S04]  /*01a0*/  IADD3 R11, PT, PT, R0, R11, RZ ;  /* 0x0000000b000b7210 */ /* 0x000fc80007ffe0ff */
[----:B------:R1:W-:Y:S01]  /*01b0*/  STG.E desc[UR14][R4.64], RZ ;  /* 0x000000ff04007986 */ /* 0x0003e2000c10190e */
[----:B------:R-:W-:-:S13]  /*01c0*/  ISETP.GE.AND P0, PT, R11, UR7, PT ;  /* 0x000000070b007c0c */ /* 0x000fda000bf06270 */
[----:B-1----:R-:W-:Y:S05]  /*01d0*/  @!P0 BRA `(.L_x_141) ;  /* 0xfffffffc00ec8947 */ /* 0x002fea000383ffff */
[----:B------:R-:W-:Y:S05]  /*01e0*/  EXIT ;  /* 0x000000000000794d */ /* 0x000fea0003800000 */
.L_x_140:
[----:B------:R-:W0:Y:S01]  /*01f0*/  LDCU.64 UR8, c[0x0][0x380] ;  /* 0x00007000ff0877ac */ /* 0x000e220008000a00 */
[----:B------:R-:W-:Y:S02]  /*0200*/  ULOP3.LUT UR7, UR6, 0x7ffffff8, URZ, 0xc0, !UPT ;  /* 0x7ffffff806077892 */ /* 0x000fe4000f8ec0ff */
[----:B------:R-:W-:Y:S02]  /*0210*/  ULOP3.LUT UR11, UR6, 0x7, URZ, 0xc0, !UPT ;  /* 0x00000007060b7892 */ /* 0x000fe4000f8ec0ff */
[----:B------:R-:W-:Y:S02]  /*0220*/  ULOP3.LUT UR6, UR6, 0x3, URZ, 0xc0, !UPT ;  /* 0x0000000306067892 */ /* 0x000fe4000f8ec0ff */
[----:B------:R-:W-:Y:S02]  /*0230*/  UIADD3 UR10, UPT, UPT, -UR7, URZ, URZ ;  /* 0x000000ff070a7290 */ /* 0x000fe4000fffe1ff */
[----:B0-----:R-:W-:-:S04]  /*0240*/  UIADD3 UR8, UP0, UPT, UR8, -0xc, URZ ;  /* 0xfffffff408087890 */ /* 0x001fc8000ff1e0ff */
[----:B------:R-:W-:-:S12]  /*0250*/  UIADD3.X UR9, UPT, UPT, UR9, -0x1, URZ, UP0, !UPT ;  /* 0xffffffff09097890 */ /* 0x000fd800087fe4ff */
.L_x_150:
[----:B------:R-:W0:Y:S01]  /*0260*/  LDCU UR4, c[0x0][0x398] ;  /* 0x00007300ff0477ac */ /* 0x000e220008000800 */
[----:B------:R-:W-:Y:S01]  /*0270*/  BSSY.RECONVERGENT B0, `(.L_x_142) ;  /* 0x000008f000007945 */ /* 0x000fe20003800200 */
[----:B------:R-:W-:Y:S01]  /*0280*/  HFMA2 R13, -RZ, RZ, 0, 0 ;  /* 0x00000000ff0d7431 */ /* 0x000fe200000001ff */
[----:B------:R-:W1:Y:S01]  /*0290*/  LDCU UR5, c[0x0][0x388] ;  /* 0x00007100ff0577ac */ /* 0x000e620008000800 */
[----:B0-----:R-:W-:-:S04]  /*02a0*/  ISETP.LT.AND P0, PT, RZ, UR4, PT ;  /* 0x00000004ff007c0c */ /* 0x001fc8000bf01270 */
[----:B------:R-:W-:-:S04]  /*02b0*/  ISETP.GT.AND P0, PT, R11, -0x1, P0 ;  /* 0xffffffff0b00780c */ /* 0x000fc80000704270 */
[----:B-1----:R-:W-:-:S13]  /*02c0*/  ISETP.LT.AND P0, PT, R11, UR5, P0 ;  /* 0x000000050b007c0c */ /* 0x002fda0008701270 */
[----:B-----5:R-:W-:Y:S05]  /*02d0*/  @!P0 BRA `(.L_x_143) ;  /* 0x0000000800208947 */ /* 0x020fea0003800000 */
[----:B------:R-:W0:Y:S01]  /*02e0*/  LDCU UR4, c[0x0][0x39c] ;  /* 0x00007380ff0477ac */ /* 0x000e220008000800 */
[----:B------:R-:W-:Y:S02]  /*02f0*/  MOV R13, RZ ;  /* 0x000000ff000d7202 */ /* 0x000fe40000000f00 */
[----:B0-----:R-:W-:Y:S01]  /*0300*/  IADD3 R27, PT, PT, R11, UR4, RZ ;  /* 0x000000040b1b7c10 */ /* 0x001fe2000fffe0ff */
[----:B------:R-:W-:-:S06]  /*0310*/  UMOV UR4, URZ ;  /* 0x000000ff00047c82 */ /* 0x000fcc0008000000 */
.L_x_149:
[----:B------:R-:W0:Y:S01]  /*0320*/  LDC.64 R2, c[0x0][0x398] ;  /* 0x0000e600ff027b82 */ /* 0x000e220000000a00 */
[----:B------:R-:W-:-:S07]  /*0330*/  ULOP3.LUT UR5, URZ, UR4, URZ, 0x33, !UPT ;  /* 0x00000004ff057292 */ /* 0x000fce000f8e33ff */
[----:B------:R-:W1:Y:S01]  /*0340*/  LDC.64 R4, c[0x0][0x380] ;  /* 0x0000e000ff047b82 */ /* 0x000e620000000a00 */
[----:B0-----:R-:W-:-:S05]  /*0350*/  IADD3 R7, PT, PT, R2, UR5, R11 ;  /* 0x0000000502077c10 */ /* 0x001fca000fffe00b */
[----:B-1----:R-:W-:-:S05]  /*0360*/  IMAD.WIDE R6, R7, 0x4, R4 ;  /* 0x0000000407067825 */ /* 0x002fca00078e0204 */
[----:B-----5:R0:W5:Y:S01]  /*0370*/  LDG.E.CONSTANT R12, desc[UR14][R6.64] ;  /* 0x0000000e060c7981 */ /* 0x020162000c1e9900 */
[----:B------:R-:W-:Y:S01]  /*0380*/  ISETP.GE.U32.AND P1, PT, R3, 0x8, PT ;  /* 0x000000080300780c */ /* 0x000fe20003f26070 */
[----:B------:R-:W-:Y:S01]  /*0390*/  IMAD R10, R2, UR4, RZ ;  /* 0x00000004020a7c24 */ /* 0x000fe2000f8e02ff */
[----:B------:R-:W-:Y:S01]  /*03a0*/  UIADD3 UR4, UPT, UPT, UR4, 0x1, URZ ;  /* 0x0000000104047890 */ /* 0x000fe2000fffe0ff */
[----:B------:R-:W-:-:S05]  /*03b0*/  UMOV UR5, URZ ;  /* 0x000000ff00057c82 */ /* 0x000fca0008000000 */
[----:B------:R-:W-:-:S05]  /*03c0*/  ISETP.NE.AND P0, PT, R2, UR4, PT ;  /* 0x0000000402007c0c */ /* 0x000fca000bf05270 */
[----:B0-----:R-:W-:Y:S08]  /*03d0*/  @!P1 BRA `(.L_x_144) ;  /* 0x0000000000c49947 */ /* 0x001ff00003800000 */
[----:B------:R-:W0:Y:S01]  /*03e0*/  LDC.64 R6, c[0x0][0x390] ;  /* 0x0000e400ff067b82 */ /* 0x000e220000000a00 */
[----:B------:R-:W-:Y:S01]  /*03f0*/  IADD3 R2, PT, PT, R11, -0x1, R3 ;  /* 0xffffffff0b027810 */ /* 0x000fe20007ffe003 */
[----:B------:R-:W-:Y:S01]  /*0400*/  UMOV UR5, UR10 ;  /* 0x0000000a00057c82 */ /* 0x000fe20008000000 */
[----:B0-----:R-:W-:-:S03]  /*0410*/  IMAD.WIDE.U32 R6, R10, 0x4, R6 ;  /* 0x000000040a067825 */ /* 0x001fc600078e0006 */
[----:B------:R-:W-:-:S04]  /*0420*/  IADD3 R14, P1, PT, R6, 0x10, RZ ;  /* 0x00000010060e7810 */ /* 0x000fc80007f3e0ff */
[----:B------:R-:W-:-:S09]  /*0430*/  IADD3.X R7, PT, PT, RZ, R7, RZ, P1, !PT ;  /* 0x00000007ff077210 */ /* 0x000fd20000ffe4ff */
.L_x_145:
[----:B------:R-:W-:Y:S02]  /*0440*/  MOV R8, UR8 ;  /* 0x0000000800087c02 */ /* 0x000fe40008000f00 */
[----:B------:R-:W-:-:S03]  /*0450*/  MOV R9, UR9 ;  /* 0x0000000900097c02 */ /* 0x000fc60008000f00 */
[----:B------:R-:W-:Y:S01]  /*0460*/  IMAD.WIDE R8, R2, 0x4, R8 ;  /* 0x0000000402087825 */ /* 0x000fe200078e0208 */
[----:B------:R-:W-:-:S04]  /*0470*/  MOV R6, R14 ;  /* 0x0000000e00067202 */ /* 0x000fc80000000f00 */
[----:B------:R-:W2:Y:S04]  /*0480*/  LDG.E.CONSTANT R23, desc[UR14][R8.64+0xc] ;  /* 0x00000c0e08177981 */ /* 0x000ea8000c1e9900 */
[----:B------:R-:W3:Y:S04]  /*0490*/  LDG.E.CONSTANT R24, desc[UR14][R6.64+-0x10] ;  /* 0xfffff00e06187981 */ /* 0x000ee8000c1e9900 */
[----:B------:R-:W4:Y:S04]  /*04a0*/  LDG.E.CONSTANT R17, desc[UR14][R8.64+0x8] ;  /* 0x0000080e08117981 */ /* 0x000f28000c1e9900 */
        /* <DEDUP_REMOVED lines=8> */
[----:B------:R-:W4:Y:S01]  /*0530*/  LDG.E.CONSTANT R26, desc[UR14][R6.64+0x8] ;  /* 0x0000080e061a7981 */ /* 0x000f22000c1e9900 */
[----:B--2--5:R-:W-:-:S03]  /*0540*/  FMUL R22, R12, R23 ;  /* 0x000000170c167220 */ /* 0x024fc60000400000 */
[----:B------:R-:W2:Y:S01]  /*0550*/  LDG.E.CONSTANT R23, desc[UR14][R8.64+-0x8] ;  /* 0xfffff80e08177981 */ /* 0x000ea2000c1e9900 */
[----:B---3--:R-:W-:-:S03]  /*0560*/  FFMA R29, R22, R24, R13 ;  /* 0x00000018161d7223 */ /* 0x008fc6000000000d */
[----:B------:R-:W3:Y:S04]  /*0570*/  LDG.E.CONSTANT R22, desc[UR14][R6.64+0x4] ;  /* 0x0000040e06167981 */ /* 0x000ee8000c1e9900 */
[----:B------:R-:W3:Y:S04]  /*0580*/  LDG.E.CONSTANT R13, desc[UR14][R8.64+-0xc] ;  /* 0xfffff40e080d7981 */ /* 0x000ee8000c1e9900 */
[----:B------:R0:W3:Y:S01]  /*0590*/  LDG.E.CONSTANT R24, desc[UR14][R6.64+0xc] ;  /* 0x00000c0e06187981 */ /* 0x0000e2000c1e9900 */
[----:B----4-:R-:W-:-:S04]  /*05a0*/  FMUL R28, R12, R17 ;  /* 0x000000110c1c7220 */ /* 0x010fc80000400000 */
[----:B------:R-:W-:Y:S01]  /*05b0*/  FFMA R29, R28, R14, R29 ;  /* 0x0000000e1c1d7223 */ /* 0x000fe2000000001d */
[----:B------:R-:W-:-:S04]  /*05c0*/  FMUL R14, R12, R15 ;  /* 0x0000000f0c0e7220 */ /* 0x000fc80000400000 */
[----:B------:R-:W-:Y:S01]  /*05d0*/  FFMA R29, R14, R16, R29 ;  /* 0x000000100e1d7223 */ /* 0x000fe2000000001d */
[----:B------:R-:W-:Y:S01]  /*05e0*/  FMUL R14, R12, R21 ;  /* 0x000000150c0e7220 */ /* 0x000fe20000400000 */
[----:B------:R-:W-:-:S03]  /*05f0*/  UIADD3 UR5, UPT, UPT, UR5, 0x8, URZ ;  /* 0x0000000805057890 */ /* 0x000fc6000fffe0ff */
[----:B------:R-:W-:Y:S01]  /*0600*/  FFMA R29, R14, R20, R29 ;  /* 0x000000140e1d7223 */ /* 0x000fe2000000001d */
[----:B------:R-:W-:Y:S01]  /*0610*/  FMUL R14, R12, R19 ;  /* 0x000000130c0e7220 */ /* 0x000fe20000400000 */
[----:B------:R-:W-:-:S03]  /*0620*/  UISETP.NE.AND UP0, UPT, UR5, URZ, UPT ;  /* 0x000000ff0500728c */ /* 0x000fc6000bf05270 */
[----:B------:R-:W-:Y:S01]  /*0630*/  FFMA R29, R14, R18, R29 ;  /* 0x000000120e1d7223 */ /* 0x000fe2000000001d */
[----:B------:R-:W-:Y:S01]  /*0640*/  IADD3 R14, P1, PT, R6, 0x20, RZ ;  /* 0x00000020060e7810 */ /* 0x000fe20007f3e0ff */
[----:B0-----:R-:W-:-:S03]  /*0650*/  FMUL R6, R12, R25 ;  /* 0x000000190c067220 */ /* 0x001fc60000400000 */
[----:B------:R-:W-:Y:S02]  /*0660*/  IADD3.X R7, PT, PT, RZ, R7, RZ, P1, !PT ;  /* 0x00000007ff077210 */ /* 0x000fe40000ffe4ff */
[----:B------:R-:W-:Y:S01]  /*0670*/  IADD3 R2, PT, PT, R2, -0x8, RZ ;  /* 0xfffffff802027810 */ /* 0x000fe20007ffe0ff */
[----:B--2---:R-:W-:-:S04]  /*0680*/  FMUL R8, R12, R23 ;  /* 0x000000170c087220 */ /* 0x004fc80000400000 */
[----:B---3--:R-:W-:Y:S01]  /*0690*/  FFMA R29, R8, R22, R29 ;  /* 0x00000016081d7223 */ /* 0x008fe2000000001d */
[----:B------:R-:W-:-:S04]  /*06a0*/  FMUL R8, R12, R13 ;  /* 0x0000000d0c087220 */ /* 0x000fc80000400000 */
[----:B------:R-:W-:-:S04]  /*06b0*/  FFMA R29, R8, R26, R29 ;  /* 0x0000001a081d7223 */ /* 0x000fc8000000001d */
[----:B------:R-:W-:Y:S01]  /*06c0*/  FFMA R13, R6, R24, R29 ;  /* 0x00000018060d7223 */ /* 0x000fe2000000001d */
[----:B------:R-:W-:Y:S06]  /*06d0*/  BRA.U UP0, `(.L_x_145) ;  /* 0xfffffffd00587547 */ /* 0x000fec000b83ffff */
[----:B------:R-:W-:-:S05]  /*06e0*/  UMOV UR5, UR7 ;  /* 0x0000000700057c82 */ /* 0x000fca0008000000 */
.L_x_144:
[----:B------:R-:W-:-:S09]  /*06f0*/  UISETP.NE.AND UP0, UPT, UR11, URZ, UPT ;  /* 0x000000ff0b00728c */ /* 0x000fd2000bf05270 */
[----:B------:R-:W-:Y:S05]  /*0700*/  BRA.U !UP0, `(.L_x_146) ;  /* 0x0000000508107547 */ /* 0x000fea000b800000 */
[----:B------:R-:W-:Y:S02]  /*0710*/  UIADD3 UR12, UPT, UPT, UR11, -0x1, URZ ;  /* 0xffffffff0b0c7890 */ /* 0x000fe4000fffe0ff */
[----:B------:R-:W-:Y:S02]  /*0720*/  UISETP.NE.AND UP1, UPT, UR6, URZ, UPT ;  /* 0x000000ff0600728c */ /* 0x000fe4000bf25270 */
[----:B------:R-:W-:-:S09]  /*0730*/  UISETP.GE.U32.AND UP0, UPT, UR12, 0x3, UPT ;  /* 0x000000030c00788c */ /* 0x000fd2000bf06070 */
[----:B------:R-:W-:Y:S05]  /*0740*/  BRA.U !UP0, `(.L_x_147) ;  /* 0x0000000108707547 */ /* 0x000fea000b800000 */
[----:B------:R-:W0:Y:S01]  /*0750*/  LDC.64 R14, c[0x0][0x390] ;  /* 0x0000e400ff0e7b82 */ /* 0x000e220000000a00 */
[----:B------:R-:W-:Y:S02]  /*0760*/  ULOP3.LUT UR12, URZ, UR5, URZ, 0x33, !UPT ;  /* 0x00000005ff0c7292 */ /* 0x000fe4000f8e33ff */
[C---:B------:R-:W-:Y:S02]  /*0770*/  IADD3 R17, PT, PT, R10.reuse, UR5, RZ ;  /* 0x000000050a117c10 */ /* 0x040fe4000fffe0ff */
[----:B------:R-:W-:Y:S02]  /*0780*/  IADD3 R2, P1, PT, R10, UR5, RZ ;  /* 0x000000050a027c10 */ /* 0x000fe4000ff3e0ff */
[----:B------:R-:W-:Y:S01]  /*0790*/  IADD3 R9, PT, PT, R27, UR12, RZ ;  /* 0x0000000c1b097c10 */ /* 0x000fe2000fffe0ff */
[----:B------:R-:W1:Y:S01]  /*07a0*/  LDC.64 R6, c[0x0][0x390] ;  /* 0x0000e400ff067b82 */ /* 0x000e620000000a00 */
[----:B------:R-:W-:-:S03]  /*07b0*/  IADD3.X R16, PT, PT, RZ, RZ, RZ, P1, !PT ;  /* 0x000000ffff107210 */ /* 0x000fc60000ffe4ff */
[----:B------:R-:W-:-:S05]  /*07c0*/  IMAD.WIDE R8, R9, 0x4, R4 ;  /* 0x0000000409087825 */ /* 0x000fca00078e0204 */
[----:B------:R-:W2:Y:S04]  /*07d0*/  LDG.E.CONSTANT R19, desc[UR14][R8.64+-0x4] ;  /* 0xfffffc0e08137981 */ /* 0x000ea8000c1e9900 */
[----:B------:R-:W3:Y:S01]  /*07e0*/  LDG.E.CONSTANT R21, desc[UR14][R8.64+-0x8] ;  /* 0xfffff80e08157981 */ /* 0x000ee2000c1e9900 */
[----:B0-----:R-:W-:-:S03]  /*07f0*/  IMAD.WIDE.U32 R14, R17, 0x4, R14 ;  /* 0x00000004110e7825 */ /* 0x001fc600078e000e */
[----:B------:R-:W4:Y:S04]  /*0800*/  LDG.E.CONSTANT R23, desc[UR14][R8.64+-0xc] ;  /* 0xfffff40e08177981 */ /* 0x000f28000c1e9900 */
[----:B------:R-:W4:Y:S01]  /*0810*/  LDG.E.CONSTANT R17, desc[UR14][R8.64] ;  /* 0x0000000e08117981 */ /* 0x000f22000c1e9900 */
[----:B-1----:R-:W-:-:S03]  /*0820*/  LEA R6, P1, R2, R6, 0x2 ;  /* 0x0000000602067211 */ /* 0x002fc600078210ff */
[----:B------:R-:W4:Y:S01]  /*0830*/  LDG.E.CONSTANT R14, desc[UR14][R14.64] ;  /* 0x0000000e0e0e7981 */ /* 0x000f22000c1e9900 */
[----:B------:R-:W-:-:S05]  /*0840*/  LEA.HI.X R7, R2, R7, R16, 0x2, P1 ;  /* 0x0000000702077211 */ /* 0x000fca00008f1410 */
[----:B------:R-:W4:Y:S04]  /*0850*/  LDG.E.CONSTANT R16, desc[UR14][R6.64+0x4] ;  /* 0x0000040e06107981 */ /* 0x000f28000c1e9900 */
[----:B------:R-:W4:Y:S04]  /*0860*/  LDG.E.CONSTANT R18, desc[UR14][R6.64+0x8] ;  /* 0x0000080e06127981 */ /* 0x000f28000c1e9900 */
[----:B------:R-:W4:Y:S01]  /*0870*/  LDG.E.CONSTANT R20, desc[UR14][R6.64+0xc] ;  /* 0x00000c0e06147981 */ /* 0x000f22000c1e9900 */
[----:B------:R-:W-:Y:S01]  /*0880*/  UIADD3 UR5, UPT, UPT, UR5, 0x4, URZ ;  /* 0x0000000405057890 */ /* 0x000fe2000fffe0ff */
[C---:B--2--5:R-:W-:Y:S01]  /*0890*/  FMUL R19, R12.reuse, R19 ;  /* 0x000000130c137220 */ /* 0x064fe20000400000 */
[C---:B---3--:R-:W-:Y:S01]  /*08a0*/  FMUL R21, R12.reuse, R21 ;  /* 0x000000150c157220 */ /* 0x048fe20000400000 */
[----:B----4-:R-:W-:-:S04]  /*08b0*/  FMUL R2, R12, R17 ;  /* 0x000000110c027220 */ /* 0x010fc80000400000 */
[----:B------:R-:W-:Y:S01]  /*08c0*/  FFMA R2, R2, R14, R13 ;  /* 0x0000000e02027223 */ /* 0x000fe2000000000d */
[----:B------:R-:W-:-:S03]  /*08d0*/  FMUL R23, R12, R23 ;  /* 0x000000170c177220 */ /* 0x000fc60000400000 */
[----:B------:R-:W-:-:S04]  /*08e0*/  FFMA R2, R19, R16, R2 ;  /* 0x0000001013027223 */ /* 0x000fc80000000002 */
[----:B------:R-:W-:-:S04]  /*08f0*/  FFMA R2, R21, R18, R2 ;  /* 0x0000001215027223 */ /* 0x000fc80000000002 */
[----:B------:R-:W-:-:S07]  /*0900*/  FFMA R13, R23, R20, R2 ;  /* 0x00000014170d7223 */ /* 0x000fce0000000002 */
.L_x_147:
[----:B------:R-:W-:Y:S05]  /*0910*/  BRA.U !UP1, `(.L_x_146) ;  /* 0x00000001098c7547 */ /* 0x000fea000b800000 */
[----:B------:R-:W-:Y:S01]  /*0920*/  UISETP.NE.AND UP0, UPT, UR6, 0x1, UPT ;  /* 0x000000010600788c */ /* 0x000fe2000bf05270 */
[----:B------:R-:W-:-:S04]  /*0930*/  LOP3.LUT R3, R3, 0x1, RZ, 0xc0, !PT ;  /* 0x0000000103037812 */ /* 0x000fc800078ec0ff */
[----:B------:R-:W-:-:S04]  /*0940*/  ISETP.NE.U32.AND P1, PT, R3, 0x1, PT ;  /* 0x000000010300780c */ /* 0x000fc80003f25070 */
[----:B------:R-:W-:Y:S09]  /*0950*/  BRA.U !UP0, `(.L_x_148) ;  /* 0x0000000108507547 */ /* 0x000ff2000b800000 */
        /* <DEDUP_REMOVED lines=8> */
[----:B------:R-:W2:Y:S01]  /*09e0*/  LDG.E.CONSTANT R17, desc[UR14][R6.64+-0x4] ;  /* 0xfffffc0e06117981 */ /* 0x000ea2000c1e9900 */
[----:B0-----:R-:W-:-:S03]  /*09f0*/  IMAD.WIDE.U32 R8, R15, 0x4, R8 ;  /* 0x000000040f087825 */ /* 0x001fc600078e0008 */
[----:B------:R-:W3:Y:S04]  /*0a00*/  LDG.E.CONSTANT R15, desc[UR14][R6.64] ;  /* 0x0000000e060f7981 */ /* 0x000ee8000c1e9900 */
[----:B------:R-:W4:Y:S01]  /*0a10*/  LDG.E.CONSTANT R8, desc[UR14][R8.64] ;  /* 0x0000000e08087981 */ /* 0x000f22000c1e9900 */
[----:B-1----:R-:W-:-:S04]  /*0a20*/  LEA R2, P2, R14, R2, 0x2 ;  /* 0x000000020e027211 */ /* 0x002fc800078410ff */
[----:B------:R-:W-:-:S05]  /*0a30*/  LEA.HI.X R3, R14, R3, R16, 0x2, P2 ;  /* 0x000000030e037211 */ /* 0x000fca00010f1410 */
[----:B------:R-:W2:Y:S01]  /*0a40*/  LDG.E.CONSTANT R2, desc[UR14][R2.64+0x4] ;  /* 0x0000040e02027981 */ /* 0x000ea2000c1e9900 */
[----:B------:R-:W-:Y:S01]  /*0a50*/  UIADD3 UR5, UPT, UPT, UR5, 0x2, URZ ;  /* 0x0000000205057890 */ /* 0x000fe2000fffe0ff */
[----:B---3-5:R-:W-:-:S04]  /*0a60*/  FMUL R14, R12, R15 ;  /* 0x0000000f0c0e7220 */ /* 0x028fc80000400000 */
[----:B----4-:R-:W-:Y:S01]  /*0a70*/  FFMA R13, R14, R8, R13 ;  /* 0x000000080e0d7223 */ /* 0x010fe2000000000d */
[----:B--2---:R-:W-:-:S04]  /*0a80*/  FMUL R14, R12, R17 ;  /* 0x000000110c0e7220 */ /* 0x004fc80000400000 */
[----:B------:R-:W-:-:S07]  /*0a90*/  FFMA R13, R14, R2, R13 ;  /* 0x000000020e0d7223 */ /* 0x000fce000000000d */
.L_x_148:
[----:B------:R-:W-:Y:S05]  /*0aa0*/  @P1 BRA `(.L_x_146) ;  /* 0x0000000000281947 */ /* 0x000fea0003800000 */
[----:B------:R-:W0:Y:S01]  /*0ab0*/  LDC.64 R2, c[0x0][0x390] ;  /* 0x0000e400ff027b82 */ /* 0x000e220000000a00 */
[----:B------:R-:W-:Y:S02]  /*0ac0*/  ULOP3.LUT UR12, URZ, UR5, URZ, 0x33, !UPT ;  /* 0x00000005ff0c7292 */ /* 0x000fe4000f8e33ff */
[----:B------:R-:W-:-:S04]  /*0ad0*/  IADD3 R9, PT, PT, R10, UR5, RZ ;  /* 0x000000050a097c10 */ /* 0x000fc8000fffe0ff */
[----:B------:R-:W-:-:S05]  /*0ae0*/  IADD3 R7, PT, PT, R27, UR12, RZ ;  /* 0x0000000c1b077c10 */ /* 0x000fca000fffe0ff */
[----:B------:R-:W-:-:S06]  /*0af0*/  IMAD.WIDE R4, R7, 0x4, R4 ;  /* 0x0000000407047825 */ /* 0x000fcc00078e0204 */
[----:B------:R-:W2:Y:S01]  /*0b00*/  LDG.E.CONSTANT R5, desc[UR14][R4.64] ;  /* 0x0000000e04057981 */ /* 0x000ea2000c1e9900 */
[----:B0-----:R-:W-:-:S06]  /*0b10*/  IMAD.WIDE.U32 R2, R9, 0x4, R2 ;  /* 0x0000000409027825 */ /* 0x001fcc00078e0002 */
[----:B------:R-:W3:Y:S01]  /*0b20*/  LDG.E.CONSTANT R2, desc[UR14][R2.64] ;  /* 0x0000000e02027981 */ /* 0x000ee2000c1e9900 */
[----:B--2--5:R-:W-:-:S04]  /*0b30*/  FMUL R12, R12, R5 ;  /* 0x000000050c0c7220 */ /* 0x024fc80000400000 */
[----:B---3--:R-:W-:-:S07]  /*0b40*/  FFMA R13, R12, R2, R13 ;  /* 0x000000020c0d7223 */ /* 0x008fce000000000d */
.L_x_146:
[----:B------:R-:W-:Y:S05]  /*0b50*/  @P0 BRA `(.L_x_149) ;  /* 0xfffffff400f00947 */ /* 0x000fea000383ffff */
.L_x_143:
[----:B------:R-:W-:Y:S05]  /*0b60*/  BSYNC.RECONVERGENT B0 ;  /* 0x0000000000007941 */ /* 0x000fea0003800200 */
.L_x_142:
        /* <DEDUP_REMOVED lines=8> */
.L_x_151:
        /* <DEDUP_REMOVED lines=9> */
.L_x_962:


//--------------------- .text._cupy_convolve1D2O_int64 --------------------------
	.section	.text._cupy_convolve1D2O_int64,"ax",@progbits
	.align	128
        .global         _cupy_convolve1D2O_int64
        .type           _cupy_convolve1D2O_int64,@function
        .size           _cupy_convolve1D2O_int64,(.L_x_963 - _cupy_convolve1D2O_int64)
        .other          _cupy_convolve1D2O_int64,@"STO_CUDA_ENTRY STV_DEFAULT"
_cupy_convolve1D2O_int64:
.text._cupy_convolve1D2O_int64:
        /* <DEDUP_REMOVED lines=15> */
.L_x_153:
[----:B0-----:R-:W-:Y:S01]  /*00f0*/  IMAD.WIDE R4, R3, 0x8, R6 ;  /* 0x0000000803047825 */ /* 0x001fe200078e0206 */
[----:B------:R-:W-:-:S04]  /*0100*/  IADD3 R3, PT, PT, R0, R3, RZ ;  /* 0x0000000300037210 */ /* 0x000fc80007ffe0ff */
[----:B------:R1:W-:Y:S01]  /*0110*/  STG.E.64 desc[UR12][R4.64], RZ ;  /* 0x000000ff04007986 */ /* 0x0003e2000c101b0c */
[----:B------:R-:W-:-:S13]  /*0120*/  ISETP.GE.AND P0, PT, R3, UR6, PT ;  /* 0x0000000603007c0c */ /* 0x000fda000bf06270 */
[----:B-1----:R-:W-:Y:S05]  /*0130*/  @!P0 BRA `(.L_x_153) ;  /* 0xfffffffc00ec8947 */ /* 0x002fea000383ffff */
[----:B------:R-:W-:Y:S05]  /*0140*/  EXIT ;  /* 0x000000000000794d */ /* 0x000fea0003800000 */
.L_x_152:
[----:B------:R-:W0:Y:S02]  /*0150*/  LDCU UR5, c[0x0][0x39c] ;  /* 0x00007380ff0577ac */ /* 0x000e240008000800 */
[----:B0-----:R-:W-:-:S09]  /*0160*/  UISETP.GT.AND UP0, UPT, UR5, URZ, UPT ;  /* 0x000000ff0500728c */ /* 0x001fd2000bf04270 */
[----:B------:R-:W-:Y:S05]  /*0170*/  BRA.U UP0, `(.L_x_154) ;  /* 0x00000001001c7547 */ /* 0x000fea000b800000 */
[----:B------:R-:W0:Y:S02]  /*0180*/  LDC.64 R4, c[0x0][0x3a8] ;  /* 0x0000ea00ff047b82 */ /* 0x000e240000000a00 */
.L_x_155:
[----:B0-----:R-:W-:Y:S01]  /*0190*/  IMAD.WIDE R6, R3, 0x8, R4 ;  /* 0x0000000803067825 */ /* 0x001fe200078e0204 */
[----:B------:R-:W-:-:S04]  /*01a0*/  IADD3 R3, PT, PT, R0, R3, RZ ;  /* 0x0000000300037210 */ /* 0x000fc80007ffe0ff */
[----:B------:R1:W-:Y:S01]  /*01b0*/  STG.E.64 desc[UR12][R6.64], RZ ;  /* 0x000000ff06007986 */ /* 0x0003e2000c101b0c */
[----:B------:R-:W-:-:S13]  /*01c0*/  ISETP.GE.AND P0, PT, R3, UR6, PT ;  /* 0x0000000603007c0c */ /* 0x000fda000bf06270 */
[----:B-1----:R-:W-:Y:S05]  /*01d0*/  @!P0 BRA `(.L_x_155) ;  /* 0xfffffffc00ec8947 */ /* 0x002fea000383ffff */
[----:B------:R-:W-:Y:S05]  /*01e0*/  EXIT ;  /* 0x000000000000794d */ /* 0x000fea0003800000 */
.L_x_154:
[----:B------:R-:W0:Y:S01]  /*01f0*/  LDCU.64 UR8, c[0x0][0x380] ;  /* 0x00007000ff0877ac */ /* 0x000e220008000a00 */
[----:B------:R-:W-:Y:S02]  /*0200*/  ULOP3.LUT UR10, UR5, 0x7, URZ, 0xc0, !UPT ;  /* 0x00000007050a7892 */ /* 0x000fe4000f8ec0ff */
[----:B------:R-:W-:Y:S02]  /*0210*/  ULOP3.LUT UR11, UR5, 0x3, URZ, 0xc0, !UPT ;  /* 0x00000003050b7892 */ /* 0x000fe4000f8ec0ff */
[----:B------:R-:W-:Y:S02]  /*0220*/  ULOP3.LUT UR5, UR5, 0x7ffffff8, URZ, 0xc0, !UPT ;  /* 0x7ffffff805057892 */ /* 0x000fe4000f8ec0ff */
[----:B0-----:R-:W-:-:S04]  /*0230*/  UIADD3 UR8, UP0, UPT, UR8, -0x18, URZ ;  /* 0xffffffe808087890 */ /* 0x001fc8000ff1e0ff */
[----:B------:R-:W-:-:S12]  /*0240*/  UIADD3.X UR9, UPT, UPT, UR9, -0x1, URZ, UP0, !UPT ;  /* 0xffffffff09097890 */ /* 0x000fd800087fe4ff */
.L_x_164:
        /* <DEDUP_REMOVED lines=14> */
.L_x_163:
        /* <DEDUP_REMOVED lines=17> */
[----:B------:R-:W-:Y:S01]  /*0440*/  MOV R10, UR14 ;  /* 0x0000000e000a7c02 */ /* 0x000fe20008000f00 */
[----:B------:R-:W-:-:S03]  /*0450*/  UIADD3 UR7, UPT, UPT, -UR5, URZ, URZ ;  /* 0x000000ff05077290 */ /* 0x000fc6000fffe1ff */
[----:B------:R-:W-:-:S09]  /*0460*/  MOV R11, UR6 ;  /* 0x00000006000b7c02 */ /* 0x000fd20008000f00 */
.L_x_159:
[----:B------:R-:W-:Y:S01]  /*0470*/  MOV R12, UR8 ;  /* 0x00000008000c7c02 */ /* 0x000fe20008000f00 */
[----:B------:R-:W2:Y:S01]  /*0480*/  LDG.E.64.CONSTANT R22, desc[UR12][R10.64+-0x20] ;  /* 0xffffe00c0a167981 */ /* 0x000ea2000c1e9b00 */
[----:B------:R-:W-:-:S03]  /*0490*/  MOV R13, UR9 ;  /* 0x00000009000d7c02 */ /* 0x000fc60008000f00 */
[----:B------:R-:W3:Y:S01]  /*04a0*/  LDG.E.64.CONSTANT R16, desc[UR12][R10.64+-0x18] ;  /* 0xffffe80c0a107981 */ /* 0x000ee2000c1e9b00 */
[----:B------:R-:W-:-:S05]  /*04b0*/  IMAD.WIDE R12, R2, 0x8, R12 ;  /* 0x00000008020c7825 */ /* 0x000fca00078e020c */
[----:B------:R-:W4:Y:S04]  /*04c0*/  LDG.E.64.CONSTANT R18, desc[UR12][R12.64+0x18] ;  /* 0x0000180c0c127981 */ /* 0x000f28000c1e9b00 */
[----:B------:R-:W3:Y:S01]  /*04d0*/  LDG.E.64.CONSTANT R20, desc[UR12][R12.64+0x10] ;  /* 0x0000100c0c147981 */ /* 0x000ee2000c1e9b00 */
[----:B----45:R-:W-:-:S04]  /*04e0*/  IMAD R19, R19, R8, RZ ;  /* 0x0000000813137224 */ /* 0x030fc800078e02ff */
[----:B------:R-:W-:Y:S02]  /*04f0*/  IMAD R25, R9, R18, R19 ;  /* 0x0000001209197224 */ /* 0x000fe400078e0213 */
[----:B------:R-:W-:-:S05]  /*0500*/  IMAD.WIDE.U32 R18, R18, R8, RZ ;  /* 0x0000000812127225 */ /* 0x000fca00078e00ff */
[----:B------:R-:W-:-:S05]  /*0510*/  IADD3 R19, PT, PT, R19, R25, RZ ;  /* 0x0000001913137210 */ /* 0x000fca0007ffe0ff */
[----:B--2---:R-:W-:Y:S02]  /*0520*/  IMAD R19, R19, R22, RZ ;  /* 0x0000001613137224 */ /* 0x004fe400078e02ff */
[----:B------:R-:W-:-:S04]  /*0530*/  IMAD.WIDE.U32 R14, R22, R18, R14 ;  /* 0x00000012160e7225 */ /* 0x000fc800078e000e */
[----:B------:R-:W-:Y:S02]  /*0540*/  IMAD R27, R23, R18, R19 ;  /* 0x00000012171b7224 */ /* 0x000fe400078e0213 */
[----:B------:R-:W2:Y:S01]  /*0550*/  LDG.E.64.CONSTANT R18, desc[UR12][R12.64+0x8] ;  /* 0x0000080c0c127981 */ /* 0x000ea2000c1e9b00 */
[-C--:B---3--:R-:W-:Y:S02]  /*0560*/  IMAD R21, R21, R8.reuse, RZ ;  /* 0x0000000815157224 */ /* 0x088fe400078e02ff */
[----:B------:R-:W-:-:S04]  /*0570*/  IMAD.WIDE.U32 R24, R20, R8, RZ ;  /* 0x0000000814187225 */ /* 0x000fc800078e00ff */
[----:B------:R-:W-:-:S05]  /*0580*/  IMAD R21, R9, R20, R21 ;  /* 0x0000001409157224 */ /* 0x000fca00078e0215 */
[----:B------:R-:W-:Y:S02]  /*0590*/  IADD3 R23, PT, PT, R25, R21, RZ ;  /* 0x0000001519177210 */ /* 0x000fe40007ffe0ff */
[----:B------:R-:W3:Y:S01]  /*05a0*/  LDG.E.64.CONSTANT R20, desc[UR12][R10.64+-0x10] ;  /* 0xfffff00c0a147981 */ /* 0x000ee2000c1e9b00 */
[----:B------:R-:W-:Y:S02]  /*05b0*/  IADD3 R15, PT, PT, R15, R27, RZ ;  /* 0x0000001b0f0f7210 */ /* 0x000fe40007ffe0ff */
[----:B------:R-:W-:-:S04]  /*05c0*/  IMAD R23, R23, R16, RZ ;  /* 0x0000001017177224 */ /* 0x000fc800078e02ff */
[-C--:B------:R-:W-:Y:S02]  /*05d0*/  IMAD R27, R17, R24.reuse, R23 ;  /* 0x00000018111b7224 */ /* 0x080fe400078e0217 */
[----:B------:R-:W-:Y:S02]  /*05e0*/  IMAD.WIDE.U32 R24, R16, R24, R14 ;  /* 0x0000001810187225 */ /* 0x000fe400078e000e */
[----:B------:R-:W4:Y:S04]  /*05f0*/  LDG.E.64.CONSTANT R14, desc[UR12][R12.64] ;  /* 0x0000000c0c0e7981 */ /* 0x000f28000c1e9b00 */
[----:B------:R-:W4:Y:S01]  /*0600*/  LDG.E.64.CONSTANT R16, desc[UR12][R10.64+-0x8] ;  /* 0xfffff80c0a107981 */ /* 0x000f22000c1e9b00 */
[-C--:B--2---:R-:W-:Y:S02]  /*0610*/  IMAD R19, R19, R8.reuse, RZ ;  /* 0x0000000813137224 */ /* 0x084fe400078e02ff */
[----:B------:R-:W-:-:S04]  /*0620*/  IMAD.WIDE.U32 R22, R18, R8, RZ ;  /* 0x0000000812167225 */ /* 0x000fc800078e00ff */
[----:B------:R-:W-:-:S05]  /*0630*/  IMAD R19, R9, R18, R19 ;  /* 0x0000001209137224 */ /* 0x000fca00078e0213 */
[----:B------:R-:W-:Y:S02]  /*0640*/  IADD3 R23, PT, PT, R23, R19, RZ ;  /* 0x0000001317177210 */ /* 0x000fe40007ffe0ff */
[----:B------:R-:W-:Y:S02]  /*0650*/  IADD3 R19, PT, PT, R25, R27, RZ ;  /* 0x0000001b19137210 */ /* 0x000fe40007ffe0ff */
[----:B------:R-:W-:Y:S01]  /*0660*/  MOV R18, R24 ;  /* 0x0000001800127202 */ /* 0x000fe20000000f00 */
[----:B---3--:R-:W-:-:S04]  /*0670*/  IMAD R23, R23, R20, RZ ;  /* 0x0000001417177224 */ /* 0x008fc800078e02ff */
[-C--:B------:R-:W-:Y:S02]  /*0680*/  IMAD R25, R21, R22.reuse, R23 ;  /* 0x0000001615197224 */ /* 0x080fe400078e0217 */
[----:B------:R-:W-:Y:S02]  /*0690*/  IMAD.WIDE.U32 R20, R20, R22, R18 ;  /* 0x0000001614147225 */ /* 0x000fe400078e0012 */
[----:B------:R-:W2:Y:S02]  /*06a0*/  LDG.E.64.CONSTANT R22, desc[UR12][R12.64+-0x8] ;  /* 0xfffff80c0c167981 */ /* 0x000ea4000c1e9b00 */
[----:B----4-:R-:W-:-:S04]  /*06b0*/  IMAD R15, R15, R8, RZ ;  /* 0x000000080f0f7224 */ /* 0x010fc800078e02ff */
[----:B------:R-:W-:Y:S02]  /*06c0*/  IMAD R19, R9, R14, R15 ;  /* 0x0000000e09137224 */ /* 0x000fe400078e020f */
[----:B------:R-:W-:-:S05]  /*06d0*/  IMAD.WIDE.U32 R14, R14, R8, RZ ;  /* 0x000000080e0e7225 */ /* 0x000fca00078e00ff */
[----:B------:R-:W-:Y:S02]  /*06e0*/  IADD3 R15, PT, PT, R15, R19, RZ ;  /* 0x000000130f0f7210 */ /* 0x000fe40007ffe0ff */
[----:B------:R-:W3:Y:S01]  /*06f0*/  LDG.E.64.CONSTANT R18, desc[UR12][R10.64] ;  /* 0x0000000c0a127981 */ /* 0x000ee2000c1e9b00 */
[----:B------:R-:W-:Y:S02]  /*0700*/  IADD3 R21, PT, PT, R21, R25, RZ ;  /* 0x0000001915157210 */ /* 0x000fe40007ffe0ff */
[----:B------:R-:W-:Y:S02]  /*0710*/  IMAD R15, R15, R16, RZ ;  /* 0x000000100f0f7224 */ /* 0x000fe400078e02ff */
[----:B------:R-:W-:-:S04]  /*0720*/  IMAD.WIDE.U32 R20, R16, R14, R20 ;  /* 0x0000000e10147225 */ /* 0x000fc800078e0014 */
[----:B------:R-:W-:Y:S02]  /*0730*/  IMAD R25, R17, R14, R15 ;  /* 0x0000000e11197224 */ /* 0x000fe400078e020f */
[----:B------:R-:W4:Y:S04]  /*0740*/  LDG.E.64.CONSTANT R16, desc[UR12][R12.64+-0x10] ;  /* 0xfffff00c0c107981 */ /* 0x000f28000c1e9b00 */
[----:B------:R-:W4:Y:S01]  /*0750*/  LDG.E.64.CONSTANT R14, desc[UR12][R10.64+0x8] ;  /* 0x0000080c0a0e7981 */ /* 0x000f22000c1e9b00 */
[----:B------:R-:W-:-:S03]  /*0760*/  IADD3 R21, PT, PT, R21, R25, RZ ;  /* 0x0000001915157210 */ /* 0x000fc60007ffe0ff */
[----:B------:R-:W4:Y:S01]  /*0770*/  LDG.E.64.CONSTANT R24, desc[UR12][R12.64+-0x20] ;  /* 0xffffe00c0c187981 */ /* 0x000f22000c1e9b00 */
[----:B--2---:R-:W-:-:S04]  /*0780*/  IMAD R23, R23, R8, RZ ;  /* 0x0000000817177224 */ /* 0x004fc800078e02ff */
[----:B------:R-:W-:Y:S02]  /*0790*/  IMAD R27, R9, R22, R23 ;  /* 0x00000016091b7224 */ /* 0x000fe400078e0217 */
[----:B------:R-:W-:-:S05]  /*07a0*/  IMAD.WIDE.U32 R22, R22, R8, RZ ;  /* 0x0000000816167225 */ /* 0x000fca00078e00ff */
[----:B------:R-:W-:-:S05]  /*07b0*/  IADD3 R23, PT, PT, R23, R27, RZ ;  /* 0x0000001b17177210 */ /* 0x000fca0007ffe0ff */
[----:B---3--:R-:W-:-:S04]  /*07c0*/  IMAD R23, R23, R18, RZ ;  /* 0x0000001217177224 */ /* 0x008fc800078e02ff */
[-C--:B------:R-:W-:Y:S02]  /*07d0*/  IMAD R23, R19, R22.reuse, R23 ;  /* 0x0000001613177224 */ /* 0x080fe400078e0217 */
[----:B------:R-:W-:Y:S02]  /*07e0*/  IMAD.WIDE.U32 R18, R18, R22, R20 ;  /* 0x0000001612127225 */ /* 0x000fe400078e0014 */
[----:B------:R-:W2:Y:S02]  /*07f0*/  LDG.E.64.CONSTANT R20, desc[UR12][R12.64+-0x18] ;  /* 0xffffe80c0c147981 */ /* 0x000ea4000c1e9b00 */
[----:B----4-:R-:W-:-:S04]  /*0800*/  IMAD R17, R17, R8, RZ ;  /* 0x0000000811117224 */ /* 0x010fc800078e02ff */
[----:B------:R-:W-:Y:S02]  /*0810*/  IMAD R27, R9, R16, R17 ;  /* 0x00000010091b7224 */ /* 0x000fe400078e0211 */
[----:B------:R-:W-:Y:S01]  /*0820*/  IMAD.WIDE.U32 R16, R16, R8, RZ ;  /* 0x0000000810107225 */ /* 0x000fe200078e00ff */
[----:B------:R-:W-:Y:S02]  /*0830*/  IADD3 R19, PT, PT, R19, R23, RZ ;  /* 0x0000001713137210 */ /* 0x000fe40007ffe0ff */
[----:B------:R-:W3:Y:S02]  /*0840*/  LDG.E.64.CONSTANT R22, desc[UR12][R10.64+0x10] ;  /* 0x0000100c0a167981 */ /* 0x000ee4000c1e9b00 */
[----:B------:R-:W-:-:S05]  /*0850*/  IADD3 R17, PT, PT, R17, R27, RZ ;  /* 0x0000001b11117210 */ /* 0x000fca0007ffe0ff */
[----:B------:R-:W-:-:S04]  /*0860*/  IMAD R17, R17, R14, RZ ;  /* 0x0000000e11117224 */ /* 0x000fc800078e02ff */
[-C--:B------:R-:W-:Y:S02]  /*0870*/  IMAD R27, R15, R16.reuse, R17 ;  /* 0x000000100f1b7224 */ /* 0x080fe400078e0211 */
[----:B------:R-:W-:Y:S02]  /*0880*/  IMAD.WIDE.U32 R14, R14, R16, R18 ;  /* 0x000000100e0e7225 */ /* 0x000fe400078e0012 */
[----:B------:R0:W4:Y:S02]  /*0890*/  LDG.E.64.CONSTANT R16, desc[UR12][R10.64+0x18] ;  /* 0x0000180c0a107981 */ /* 0x000124000c1e9b00 */
[----:B------:R-:W-:Y:S01]  /*08a0*/  IMAD R25, R25, R8, RZ ;  /* 0x0000000819197224 */ /* 0x000fe200078e02ff */
        /* <DEDUP_REMOVED lines=10> */
[----:B------:R-:W-:Y:S02]  /*0950*/  IMAD R13, R9, R24, R25 ;  /* 0x00000018090d7224 */ /* 0x000fe400078e0219 */
[----:B------:R-:W-:-:S04]  /*0960*/  IMAD.WIDE.U32 R24, R24, R8, RZ ;  /* 0x0000000818187225 */ /* 0x000fc800078e00ff */
[----:B---3--:R-:W-:Y:S01]  /*0970*/  IMAD R19, R19, R22, RZ ;  /* 0x0000001613137224 */ /* 0x008fe200078e02ff */
[----:B------:R-:W-:Y:S01]  /*0980*/  IADD3 R13, PT, PT, R25, R13, RZ ;  /* 0x0000000d190d7210 */ /* 0x000fe20007ffe0ff */
[----:B------:R-:W-:-:S04]  /*0990*/  IMAD.WIDE.U32 R14, R22, R20, R14 ;  /* 0x00000014160e7225 */ /* 0x000fc800078e000e */
[----:B------:R-:W-:Y:S02]  /*09a0*/  IMAD R19, R23, R20, R19 ;  /* 0x0000001417137224 */ /* 0x000fe400078e0213 */
[----:B----4-:R-:W-:-:S03]  /*09b0*/  IMAD R13, R13, R16, RZ ;  /* 0x000000100d0d7224 */ /* 0x010fc600078e02ff */
[----:B------:R-:W-:Y:S01]  /*09c0*/  IADD3 R15, PT, PT, R15, R19, RZ ;  /* 0x000000130f0f7210 */ /* 0x000fe20007ffe0ff */
[-C--:B------:R-:W-:Y:S02]  /*09d0*/  IMAD R13, R17, R24.reuse, R13 ;  /* 0x00000018110d7224 */ /* 0x080fe400078e020d */
[----:B------:R-:W-:-:S05]  /*09e0*/  IMAD.WIDE.U32 R14, R16, R24, R14 ;  /* 0x00000018100e7225 */ /* 0x000fca00078e000e */
[----:B------:R-:W-:Y:S01]  /*09f0*/  IADD3 R15, PT, PT, R15, R13, RZ ;  /* 0x0000000d0f0f7210 */ /* 0x000fe20007ffe0ff */
[----:B------:R-:W-:Y:S06]  /*0a00*/  BRA.U UP1, `(.L_x_159) ;  /* 0xfffffff901987547 */ /* 0x000fec000b83ffff */
[----:B------:R-:W-:-:S07]  /*0a10*/  MOV R2, UR5 ;  /* 0x0000000500027c02 */ /* 0x000fce0008000f00 */
.L_x_158:
[----:B------:R-:W-:-:S09]  /*0a20*/  UISETP.NE.AND UP1, UPT, UR10, URZ, UPT ;  /* 0x000000ff0a00728c */ /* 0x000fd2000bf25270 */
[----:B------:R-:W-:Y:S05]  /*0a30*/  BRA.U !UP1, `(.L_x_160) ;  /* 0x0000000509bc7547 */ /* 0x000fea000b800000 */
[----:B------:R-:W-:Y:S02]  /*0a40*/  UIADD3 UR6, UPT, UPT, UR10, -0x1, URZ ;  /* 0xffffffff0a067890 */ /* 0x000fe4000fffe0ff */
[----:B------:R-:W-:Y:S02]  /*0a50*/  UISETP.NE.AND UP2, UPT, UR11, URZ, UPT ;  /* 0x000000ff0b00728c */ /* 0x000fe4000bf45270 */
[----:B------:R-:W-:-:S09]  /*0a60*/  UISETP.GE.U32.AND UP1, UPT, UR6, 0x3, UPT ;  /* 0x000000030600788c */ /* 0x000fd2000bf26070 */
[----:B------:R-:W-:Y:S05]  /*0a70*/  BRA.U !UP1, `(.L_x_161) ;  /* 0x0000000109d87547 */ /* 0x000fea000b800000 */
[----:B------:R-:W0:Y:S01]  /*0a80*/  LDC.64 R10, c[0x0][0x390] ;  /* 0x0000e400ff0a7b82 */ /* 0x000e220000000a00 */
[----:B------:R-:W-:-:S04]  /*0a90*/  LOP3.LUT R12, RZ, R2, RZ, 0x33, !PT ;  /* 0x00000002ff0c7212 */ /* 0x000fc800078e33ff */
[----:B------:R-:W-:Y:S02]  /*0aa0*/  IADD3 R21, PT, PT, R5, R12, RZ ;  /* 0x0000000c05157210 */ /* 0x000fe40007ffe0ff */
[----:B------:R-:W-:Y:S01]  /*0ab0*/  IADD3 R19, PT, PT, R2, UR15, RZ ;  /* 0x0000000f02137c10 */ /* 0x000fe2000fffe0ff */
[----:B------:R-:W1:Y:S02]  /*0ac0*/  LDC.64 R24, c[0x0][0x390] ;  /* 0x0000e400ff187b82 */ /* 0x000e640000000a00 */
[----:B------:R-:W-:-:S05]  /*0ad0*/  IMAD.WIDE R20, R21, 0x8, R6 ;  /* 0x0000000815147825 */ /* 0x000fca00078e0206 */
[----:B------:R-:W2:Y:S01]  /*0ae0*/  LDG.E.64.CONSTANT R16, desc[UR12][R20.64] ;  /* 0x0000000c14107981 */ /* 0x000ea2000c1e9b00 */
[----:B0-----:R-:W-:Y:S01]  /*0af0*/  IMAD.WIDE.U32 R18, R19, 0x8, R10 ;  /* 0x0000000813127825 */ /* 0x001fe200078e000a */
[----:B------:R-:W-:Y:S02]  /*0b00*/  IADD3 R13, P0, PT, R2, UR15, RZ ;  /* 0x0000000f020d7c10 */ /* 0x000fe4000ff1e0ff */
[----:B------:R-:W3:Y:S04]  /*0b10*/  LDG.E.64.CONSTANT R10, desc[UR12][R20.64+-0x8] ;  /* 0xfffff80c140a7981 */ /* 0x000ee8000c1e9b00 */
[----:B------:R-:W4:Y:S01]  /*0b20*/  LDG.E.64.CONSTANT R18, desc[UR12][R18.64] ;  /* 0x0000000c12127981 */ /* 0x000f22000c1e9b00 */
[----:B------:R-:W-:Y:S02]  /*0b30*/  IADD3.X R22, PT, PT, RZ, RZ, RZ, P0, !PT ;  /* 0x000000ffff167210 */ /* 0x000fe400007fe4ff */
[----:B-1----:R-:W-:-:S02]  /*0b40*/  LEA R24, P0, R13, R24, 0x3 ;  /* 0x000000180d187211 */ /* 0x002fc400078018ff */
[----:B------:R-:W-:Y:S02]  /*0b50*/  IADD3 R29, PT, PT, R5, R12, RZ ;  /* 0x0000000c051d7210 */ /* 0x000fe40007ffe0ff */
[----:B------:R-:W-:-:S03]  /*0b60*/  LEA.HI.X R25, R13, R25, R22, 0x3, P0 ;  /* 0x000000190d197211 */ /* 0x000fc600000f1c16 */
[----:B------:R-:W-:Y:S02]  /*0b70*/  IMAD.WIDE R28, R29, 0x8, R6 ;  /* 0x000000081d1c7825 */ /* 0x000fe400078e0206 */
[----:B------:R-:W3:Y:S04]  /*0b80*/  LDG.E.64.CONSTANT R12, desc[UR12][R24.64+0x8] ;  /* 0x0000080c180c7981 */ /* 0x000ee8000c1e9b00 */
[----:B------:R-:W3:Y:S04]  /*0b90*/  LDG.E.64.CONSTANT R20, desc[UR12][R24.64+0x10] ;  /* 0x0000100c18147981 */ /* 0x000ee8000c1e9b00 */
[----:B------:R0:W3:Y:S01]  /*0ba0*/  LDG.E.64.CONSTANT R22, desc[UR12][R24.64+0x18] ;  /* 0x0000180c18167981 */ /* 0x0000e2000c1e9b00 */
[----:B--2--5:R-:W-:-:S04]  /*0bb0*/  IMAD R17, R17, R8, RZ ;  /* 0x0000000811117224 */ /* 0x024fc800078e02ff */
[----:B------:R-:W-:Y:S02]  /*0bc0*/  IMAD R27, R9, R16, R17 ;  /* 0x00000010091b7224 */ /* 0x000fe400078e0211 */
[----:B------:R-:W-:-:S05]  /*0bd0*/  IMAD.WIDE.U32 R16, R16, R8, RZ ;  /* 0x0000000810107225 */ /* 0x000fca00078e00ff */
[----:B------:R-:W-:-:S05]  /*0be0*/  IADD3 R27, PT, PT, R17, R27, RZ ;  /* 0x0000001b111b7210 */ /* 0x000fca0007ffe0ff */
[----:B----4-:R-:W-:Y:S02]  /*0bf0*/  IMAD R27, R27, R18, RZ ;  /* 0x000000121b1b7224 */ /* 0x010fe400078e02ff */
[----:B------:R-:W-:-:S04]  /*0c00*/  IMAD.WIDE.U32 R14, R18, R16, R14 ;  /* 0x00000010120e7225 */ /* 0x000fc800078e000e */
[----:B------:R-:W-:Y:S02]  /*0c10*/  IMAD R27, R19, R16, R27 ;  /* 0x00000010131b7224 */ /* 0x000fe400078e021b */
[----:B------:R-:W2:Y:S04]  /*0c20*/  LDG.E.64.CONSTANT R16, desc[UR12][R28.64+-0x10] ;  /* 0xfffff00c1c107981 */ /* 0x000ea8000c1e9b00 */
[----:B------:R-:W4:Y:S01]  /*0c30*/  LDG.E.64.CONSTANT R18, desc[UR12][R28.64+-0x18] ;  /* 0xffffe80c1c127981 */ /* 0x000f22000c1e9b00 */
[----:B---3--:R-:W-:-:S04]  /*0c40*/  IMAD R11, R11, R8, RZ ;  /* 0x000000080b0b7224 */ /* 0x008fc800078e02ff */
[----:B0-----:R-:W-:Y:S02]  /*0c50*/  IMAD R25, R9, R10, R11 ;  /* 0x0000000a09197224 */ /* 0x001fe400078e020b */
[----:B------:R-:W-:-:S05]  /*0c60*/  IMAD.WIDE.U32 R10, R10, R8, RZ ;  /* 0x000000080a0a7225 */ /* 0x000fca00078e00ff */
[----:B------:R-:W-:Y:S02]  /*0c70*/  IADD3 R11, PT, PT, R11, R25, RZ ;  /* 0x000000190b0b7210 */ /* 0x000fe40007ffe0ff */
[----:B------:R-:W-:-:S03]  /*0c80*/  IADD3 R15, PT, PT, R15, R27, RZ ;  /* 0x0000001b0f0f7210 */ /* 0x000fc60007ffe0ff */
[----:B------:R-:W-:-:S04]  /*0c90*/  IMAD R11, R11, R12, RZ ;  /* 0x0000000c0b0b7224 */ /* 0x000fc800078e02ff */
[-C--:B------:R-:W-:Y:S02]  /*0ca0*/  IMAD R13, R13, R10.reuse, R11 ;  /* 0x0000000a0d0d7224 */ /* 0x080fe400078e020b */
[----:B------:R-:W-:-:S05]  /*0cb0*/  IMAD.WIDE.U32 R10, R12, R10, R14 ;  /* 0x0000000a0c0a7225 */ /* 0x000fca00078e000e */
[----:B------:R-:W-:Y:S02]  /*0cc0*/  IADD3 R11, PT, PT, R11, R13, RZ ;  /* 0x0000000d0b0b7210 */ /* 0x000fe40007ffe0ff */
[----:B------:R-:W-:Y:S01]  /*0cd0*/  IADD3 R2, PT, PT, R2, 0x4, RZ ;  /* 0x0000000402027810 */ /* 0x000fe20007ffe0ff */
[----:B--2---:R-:W-:-:S04]  /*0ce0*/  IMAD R15, R17, R8, RZ ;  /* 0x00000008110f7224 */ /* 0x004fc800078e02ff */
[----:B------:R-:W-:Y:S02]  /*0cf0*/  IMAD R15, R9, R16, R15 ;  /* 0x00000010090f7224 */ /* 0x000fe400078e020f */
[----:B------:R-:W-:-:S04]  /*0d00*/  IMAD.WIDE.U32 R16, R16, R8, RZ ;  /* 0x0000000810107225 */ /* 0x000fc800078e00ff */
[----:B----4-:R-:W-:Y:S01]  /*0d10*/  IMAD R19, R19, R8, RZ ;  /* 0x0000000813137224 */ /* 0x010fe200078e02ff */
[----:B------:R-:W-:-:S03]  /*0d20*/  IADD3 R15, PT, PT, R17, R15, RZ ;  /* 0x0000000f110f7210 */ /* 0x000fc60007ffe0ff */
[----:B------:R-:W-:Y:S02]  /*0d30*/  IMAD R17, R9, R18, R19 ;  /* 0x0000001209117224 */ /* 0x000fe400078e0213 */
[----:B------:R-:W-:-:S04]  /*0d40*/  IMAD.WIDE.U32 R18, R18, R8, RZ ;  /* 0x0000000812127225 */ /* 0x000fc800078e00ff */
[----:B------:R-:W-:Y:S01]  /*0d50*/  IMAD R15, R15, R20, RZ ;  /* 0x000000140f0f7224 */ /* 0x000fe200078e02ff */
[----:B------:R-:W-:Y:S01]  /*0d60*/  IADD3 R13, PT, PT, R19, R17, RZ ;  /* 0x00000011130d7210 */ /* 0x000fe20007ffe0ff */
[----:B------:R-:W-:-:S04]  /*0d70*/  IMAD.WIDE.U32 R10, R20, R16, R10 ;  /* 0x00000010140a7225 */ /* 0x000fc800078e000a */
[----:B------:R-:W-:Y:S02]  /*0d80*/  IMAD R15, R21, R16, R15 ;  /* 0x00000010150f7224 */ /* 0x000fe400078e020f */
[----:B------:R-:W-:-:S03]  /*0d90*/  IMAD R13, R13, R22, RZ ;  /* 0x000000160d0d7224 */ /* 0x000fc600078e02ff */
[----:B------:R-:W-:Y:S01]  /*0da0*/  IADD3 R11, PT, PT, R11, R15, RZ ;  /* 0x0000000f0b0b7210 */ /* 0x000fe20007ffe0ff */
[-C--:B------:R-:W-:Y:S02]  /*0db0*/  IMAD R13, R23, R18.reuse, R13 ;  /* 0x00000012170d7224 */ /* 0x080fe400078e020d */
[----:B------:R-:W-:-:S05]  /*0dc0*/  IMAD.WIDE.U32 R14, R22, R18, R10 ;  /* 0x00000012160e7225 */ /* 0x000fca00078e000a */
[----:B------:R-:W-:-:S07]  /*0dd0*/  IADD3 R15, PT, PT, R15, R13, RZ ;  /* 0x0000000d0f0f7210 */ /* 0x000fce0007ffe0ff */
.L_x_161:
[----:B------:R-:W-:Y:S05]  /*0de0*/  BRA.U !UP2, `(.L_x_160) ;  /* 0x000000010ad07547 */ /* 0x000fea000b800000 */
[----:B------:R-:W-:Y:S02]  /*0df0*/  UISETP.NE.AND UP1, UPT, UR11, 0x1, UPT ;  /* 0x000000010b00788c */ /* 0x000fe4000bf25270 */
[----:B------:R-:W-:-:S07]  /*0e00*/  ULOP3.LUT UP2, URZ, UR17, 0x1, URZ, 0xc0, !UPT ;  /* 0x0000000111ff7892 */ /* 0x000fce000f84c0ff */
[----:B------:R-:W-:Y:S05]  /*0e10*/  BRA.U !UP1, `(.L_x_162) ;  /* 0x0000000109807547 */ /* 0x000fea000b800000 */
[----:B------:R-:W0:Y:S01]  /*0e20*/  LDC.64 R16, c[0x0][0x390] ;  /* 0x0000e400ff107b82 */ /* 0x000e220000000a00 */
[----:B------:R-:W-:-:S04]  /*0e30*/  LOP3.LUT R12, RZ, R2, RZ, 0x33, !PT ;  /* 0x00000002ff0c7212 */ /* 0x000fc800078e33ff */
[----:B------:R-:W-:-:S03]  /*0e40*/  IADD3 R21, PT, PT, R5, R12, RZ ;  /* 0x0000000c05157210 */ /* 0x000fc60007ffe0ff */
[----:B------:R-:W1:Y:S02]  /*0e50*/  LDC.64 R10, c[0x0][0x390] ;  /* 0x0000e400ff0a7b82 */ /* 0x000e640000000a00 */
[----:B------:R-:W-:Y:S01]  /*0e60*/  IMAD.WIDE R20, R21, 0x8, R6 ;  /* 0x0000000815147825 */ /* 0x000fe200078e0206 */
[----:B------:R-:W-:-:S04]  /*0e70*/  IADD3 R23, PT, PT, R2, UR15, RZ ;  /* 0x0000000f02177c10 */ /* 0x000fc8000fffe0ff */
[----:B------:R-:W2:Y:S01]  /*0e80*/  LDG.E.64.CONSTANT R18, desc[UR12][R20.64] ;  /* 0x0000000c14127981 */ /* 0x000ea2000c1e9b00 */
[----:B------:R-:W-:-:S03]  /*0e90*/  IADD3 R22, P0, PT, R2, UR15, RZ ;  /* 0x0000000f02167c10 */ /* 0x000fc6000ff1e0ff */
        /* <DEDUP_REMOVED lines=8> */
[----:B--2--5:R-:W-:-:S04]  /*0f20*/  IMAD R19, R19, R8, RZ ;  /* 0x0000000813137224 */ /* 0x024fc800078e02ff */
        /* <DEDUP_REMOVED lines=15> */
.L_x_162:
        /* <DEDUP_REMOVED lines=9> */
[-C--:B--2--5:R-:W-:Y:S02]  /*10b0*/  IMAD R17, R7, R8.reuse, RZ ;  /* 0x0000000807117224 */ /* 0x0a4fe400078e02ff */
[----:B------:R-:W-:-:S04]  /*10c0*/  IMAD.WIDE.U32 R12, R6, R8, RZ ;  /* 0x00000008060c7225 */ /* 0x000fc800078e00ff */
[----:B------:R-:W-:-:S05]  /*10d0*/  IMAD R9, R9, R6, R17 ;  /* 0x0000000609097224 */ /* 0x000fca00078e0211 */
[----:B------:R-:W-:Y:S01]  /*10e0*/  IADD3 R9, PT, PT, R13, R9, RZ ;  /* 0x000000090d097210 */ /* 0x000fe20007ffe0ff */
[----:B---3--:R-:W-:-:S04]  /*10f0*/  IMAD.WIDE.U32 R14, R10, R12, R14 ;  /* 0x0000000c0a0e7225 */ /* 0x008fc800078e000e */
[----:B------:R-:W-:-:S04]  /*1100*/  IMAD R9, R9, R10, RZ ;  /* 0x0000000a09097224 */ /* 0x000fc800078e02ff */
[----:B------:R-:W-:-:S05]  /*1110*/  IMAD R9, R11, R12, R9 ;  /* 0x0000000c0b097224 */ /* 0x000fca00078e0209 */
[----:B------:R-:W-:-:S07]  /*1120*/  IADD3 R15, PT, PT, R15, R9, RZ ;  /* 0x000000090f0f7210 */ /* 0x000fce0007ffe0ff */
.L_x_160:
[----:B------:R-:W-:Y:S05]  /*1130*/  BRA.U UP0, `(.L_x_163) ;  /* 0xfffffff1007c7547 */ /* 0x000fea000b83ffff */
.L_x_157:
[----:B------:R-:W-:Y:S05]  /*1140*/  BSYNC.RECONVERGENT B0 ;  /* 0x0000000000007941 */ /* 0x000fea0003800200 */
.L_x_156:
        /* <DEDUP_REMOVED lines=8> */
.L_x_165:
        /* <DEDUP_REMOVED lines=11> */
.L_x_963:


//--------------------- .text._cupy_convolve1D2O_int32 --------------------------
	.section	.text._cupy_convolve1D2O_int32,"ax",@progbits
	.align	128
        .global         _cupy_convolve1D2O_int32
        .type           _cupy_convolve1D2O_int32,@function
        .size           _cupy_convolve1D2O_int32,(.L_x_964 - _cupy_convolve1D2O_int32)
        .other          _cupy_convolve1D2O_int32,@"STO_CUDA_ENTRY STV_DEFAULT"
_cupy_convolve1D2O_int32:
.text._cupy_convolve1D2O_int32:
        /* <DEDUP_REMOVED lines=15> */
.L_x_167:
[----:B0-----:R-:W-:Y:S01]  /*00f0*/  IMAD.WIDE R2, R11, 0x4, R4 ;  /* 0x000000040b027825 */ /* 0x001fe200078e0204 */
[----:B------:R-:W-:-:S04]  /*0100*/  IADD3 R11, PT, PT, R0, R11, RZ ;  /* 0x0000000b000b7210 */ /* 0x000fc80007ffe0ff */
[----:B------:R1:W-:Y:S01]  /*0110*/  STG.E desc[UR14][R2.64], RZ ;  /* 0x000000ff02007986 */ /* 0x0003e2000c10190e */
[----:B------:R-:W-:-:S13]  /*0120*/  ISETP.GE.AND P0, PT, R11, UR7, PT ;  /* 0x000000070b007c0c */ /* 0x000fda000bf06270 */
[----:B-1----:R-:W-:Y:S05]  /*0130*/  @!P0 BRA `(.L_x_167) ;  /* 0xfffffffc00ec8947 */ /* 0x002fea000383ffff */
[----:B------:R-:W-:Y:S05]  /*0140*/  EXIT ;  /* 0x000000000000794d */ /* 0x000fea0003800000 */
.L_x_166:
[----:B------:R-:W0:Y:S02]  /*0150*/  LDCU UR6, c[0x0][0x39c] ;  /* 0x00007380ff0677ac */ /* 0x000e240008000800 */
[----:B0-----:R-:W-:-:S09]  /*0160*/  UISETP.GT.AND UP0, UPT, UR6, URZ, UPT ;  /* 0x000000ff0600728c */ /* 0x001fd2000bf04270 */
[----:B------:R-:W-:Y:S05]  /*0170*/  BRA.U UP0, `(.L_x_168) ;  /* 0x00000001001c7547 */ /* 0x000fea000b800000 */
[----:B------:R-:W0:Y:S02]  /*0180*/  LDC.64 R2, c[0x0][0x3a8] ;  /* 0x0000ea00ff027b82 */ /* 0x000e240000000a00 */
.L_x_169:
[----:B0-----:R-:W-:Y:S01]  /*0190*/  IMAD.WIDE R4, R11, 0x4, R2 ;  /* 0x000000040b047825 */ /* 0x001fe200078e0202 */
[----:B------:R-:W-:-:S04]  /*01a0*/  IADD3 R11, PT, PT, R0, R11, RZ ;  /* 0x0000000b000b7210 */ /* 0x000fc80007ffe0ff */
[----:B------:R1:W-:Y:S01]  /*01b0*/  STG.E desc[UR14][R4.64], RZ ;  /* 0x000000ff04007986 */ /* 0x0003e2000c10190e */
[----:B------:R-:W-:-:S13]  /*01c0*/  ISETP.GE.AND P0, PT, R11, UR7, PT ;  /* 0x000000070b007c0c */ /* 0x000fda000bf06270 */
[----:B-1----:R-:W-:Y:S05]  /*01d0*/  @!P0 BRA `(.L_x_169) ;  /* 0xfffffffc00ec8947 */ /* 0x002fea000383ffff */
[----:B------:R-:W-:Y:S05]  /*01e0*/  EXIT ;  /* 0x000000000000794d */ /* 0x000fea0003800000 */
.L_x_168:
[----:B------:R-:W0:Y:S01]  /*01f0*/  LDCU.64 UR8, c[0x0][0x380] ;  /* 0x00007000ff0877ac */ /* 0x000e220008000a00 */
[----:B------:R-:W-:Y:S02]  /*0200*/  ULOP3.LUT UR7, UR6, 0x7ffffff8, URZ, 0xc0, !UPT ;  /* 0x7ffffff806077892 */ /* 0x000fe4000f8ec0ff */
[----:B------:R-:W-:Y:S02]  /*0210*/  ULOP3.LUT UR11, UR6, 0x7, URZ, 0xc0, !UPT ;  /* 0x00000007060b7892 */ /* 0x000fe4000f8ec0ff */
[----:B------:R-:W-:Y:S02]  /*0220*/  ULOP3.LUT UR6, UR6, 0x3, URZ, 0xc0, !UPT ;  /* 0x0000000306067892 */ /* 0x000fe4000f8ec0ff */
[----:B------:R-:W-:Y:S02]  /*0230*/  UIADD3 UR10, UPT, UPT, -UR7, URZ, URZ ;  /* 0x000000ff070a7290 */ /* 0x000fe4000fffe1ff */
[----:B0-----:R-:W-:-:S04]  /*0240*/  UIADD3 UR8, UP0, UPT, UR8, -0xc, URZ ;  /* 0xfffffff408087890 */ /* 0x001fc8000ff1e0ff */
[----:B------:R-:W-:-:S12]  /*0250*/  UIADD3.X UR9, UPT, UPT, UR9, -0x1, URZ, UP0, !UPT ;  /* 0xffffffff09097890 */ /* 0x000fd800087fe4ff */
.L_x_178:
        /* <DEDUP_REMOVED lines=12> */
.L_x_177:
        /* <DEDUP_REMOVED lines=18> */
.L_x_173:
[----:B------:R-:W-:Y:S01]  /*0440*/  MOV R8, UR8 ;  /* 0x0000000800087c02 */ /* 0x000fe20008000f00 */
[----:B------:R-:W2:Y:S01]  /*0450*/  LDG.E.CONSTANT R24, desc[UR14][R6.64+-0x10] ;  /* 0xfffff00e06187981 */ /* 0x000ea2000c1e9900 */
[----:B------:R-:W-:-:S03]  /*0460*/  MOV R9, UR9 ;  /* 0x0000000900097c02 */ /* 0x000fc60008000f00 */
[----:B------:R-:W3:Y:S01]  /*0470*/  LDG.E.CONSTANT R14, desc[UR14][R6.64+-0xc] ;  /* 0xfffff40e060e7981 */ /* 0x000ee2000c1e9900 */
[----:B------:R-:W-:-:S03]  /*0480*/  IMAD.WIDE R8, R2, 0x4, R8 ;  /* 0x0000000402087825 */ /* 0x000fc600078e0208 */
[----:B------:R-:W4:Y:S04]  /*0490*/  LDG.E.CONSTANT R16, desc[UR14][R6.64+-0x8] ;  /* 0xfffff80e06107981 */ /* 0x000f28000c1e9900 */
        /* <DEDUP_REMOVED lines=9> */
[----:B--2--5:R-:W-:-:S03]  /*0530*/  IMAD R22, R12, R23, RZ ;  /* 0x000000170c167224 */ /* 0x024fc600078e02ff */
[----:B------:R-:W2:Y:S01]  /*0540*/  LDG.E.CONSTANT R23, desc[UR14][R8.64+-0x8] ;  /* 0xfffff80e08177981 */ /* 0x000ea2000c1e9900 */
[----:B------:R-:W-:-:S03]  /*0550*/  IMAD R29, R22, R24, R13 ;  /* 0x00000018161d7224 */ /* 0x000fc600078e020d */
        /* <DEDUP_REMOVED lines=14> */
[----:B------:R-:W-:Y:S01]  /*0640*/  IMAD R25, R12, R25, RZ ;  /* 0x000000190c197224 */ /* 0x000fe200078e02ff */
[----:B------:R-:W-:Y:S02]  /*0650*/  IADD3 R2, PT, PT, R2, -0x8, RZ ;  /* 0xfffffff802027810 */ /* 0x000fe40007ffe0ff */
[----:B------:R-:W-:Y:S01]  /*0660*/  IADD3.X R7, PT, PT, RZ, R7, RZ, P1, !PT ;  /* 0x00000007ff077210 */ /* 0x000fe20000ffe4ff */
[----:B--2---:R-:W-:-:S04]  /*0670*/  IMAD R23, R12, R23, RZ ;  /* 0x000000170c177224 */ /* 0x004fc800078e02ff */
[----:B------:R-:W-:Y:S02]  /*0680*/  IMAD R15, R23, R22, R15 ;  /* 0x00000016170f7224 */ /* 0x000fe400078e020f */
[----:B------:R-:W-:-:S04]  /*0690*/  IMAD R13, R12, R13, RZ ;  /* 0x0000000d0c0d7224 */ /* 0x000fc800078e02ff */
[----:B------:R-:W-:-:S04]  /*06a0*/  IMAD R13, R13, R26, R15 ;  /* 0x0000001a0d0d7224 */ /* 0x000fc800078e020f */
[----:B------:R-:W-:Y:S01]  /*06b0*/  IMAD R13, R25, R24, R13 ;  /* 0x00000018190d7224 */ /* 0x000fe200078e020d */
[----:B------:R-:W-:Y:S06]  /*06c0*/  BRA.U UP0, `(.L_x_173) ;  /* 0xfffffffd005c7547 */ /* 0x000fec000b83ffff */
[----:B------:R-:W-:-:S05]  /*06d0*/  UMOV UR5, UR7 ;  /* 0x0000000700057c82 */ /* 0x000fca0008000000 */
.L_x_172:
        /* <DEDUP_REMOVED lines=26> */
[----:B--2--5:R-:W-:-:S02]  /*0880*/  IMAD R19, R12, R19, RZ ;  /* 0x000000130c137224 */ /* 0x024fc400078e02ff */
[C---:B---3--:R-:W-:Y:S02]  /*0890*/  IMAD R21, R12.reuse, R21, RZ ;  /* 0x000000150c157224 */ /* 0x048fe400078e02ff */
[----:B----4-:R-:W-:-:S04]  /*08a0*/  IMAD R2, R12, R17, RZ ;  /* 0x000000110c027224 */ /* 0x010fc800078e02ff */
[----:B------:R-:W-:Y:S02]  /*08b0*/  IMAD R2, R2, R14, R13 ;  /* 0x0000000e02027224 */ /* 0x000fe400078e020d */
[----:B------:R-:W-:Y:S02]  /*08c0*/  IMAD R23, R12, R23, RZ ;  /* 0x000000170c177224 */ /* 0x000fe400078e02ff */
[----:B------:R-:W-:-:S04]  /*08d0*/  IMAD R2, R19, R16, R2 ;  /* 0x0000001013027224 */ /* 0x000fc800078e0202 */
[----:B------:R-:W-:-:S04]  /*08e0*/  IMAD R2, R21, R18, R2 ;  /* 0x0000001215027224 */ /* 0x000fc800078e0202 */
[----:B------:R-:W-:-:S07]  /*08f0*/  IMAD R13, R23, R20, R2 ;  /* 0x00000014170d7224 */ /* 0x000fce00078e0202 */
.L_x_175:
        /* <DEDUP_REMOVED lines=21> */
[----:B---3-5:R-:W-:-:S04]  /*0a50*/  IMAD R14, R12, R15, RZ ;  /* 0x0000000f0c0e7224 */ /* 0x028fc800078e02ff */
[----:B----4-:R-:W-:Y:S02]  /*0a60*/  IMAD R13, R14, R8, R13 ;  /* 0x000000080e0d7224 */ /* 0x010fe400078e020d */
[----:B--2---:R-:W-:-:S04]  /*0a70*/  IMAD R14, R12, R17, RZ ;  /* 0x000000110c0e7224 */ /* 0x004fc800078e02ff */
[----:B------:R-:W-:-:S07]  /*0a80*/  IMAD R13, R14, R2, R13 ;  /* 0x000000020e0d7224 */ /* 0x000fce00078e020d */
.L_x_176:
        /* <DEDUP_REMOVED lines=9> */
[----:B--2--5:R-:W-:-:S04]  /*0b20*/  IMAD R12, R12, R5, RZ ;  /* 0x000000050c0c7224 */ /* 0x024fc800078e02ff */
[----:B---3--:R-:W-:-:S07]  /*0b30*/  IMAD R13, R12, R2, R13 ;  /* 0x000000020c0d7224 */ /* 0x008fce00078e020d */
.L_x_174:
[----:B------:R-:W-:Y:S05]  /*0b40*/  @P0 BRA `(.L_x_177) ;  /* 0xfffffff400f40947 */ /* 0x000fea000383ffff */
.L_x_171:
[----:B------:R-:W-:Y:S05]  /*0b50*/  BSYNC.RECONVERGENT B0 ;  /* 0x0000000000007941 */ /* 0x000fea0003800200 */
.L_x_170:
        /* <DEDUP_REMOVED lines=8> */
.L_x_179:
        /* <DEDUP_REMOVED lines=10> */
.L_x_964:


//--------------------- .text._cupy_correlate2D_complex128 --------------------------
	.section	.text._cupy_correlate2D_complex128,"ax",@progbits
	.align	128
        .global         _cupy_correlate2D_complex128
        .type           _cupy_correlate2D_complex128,@function
        .size           _cupy_correlate2D_complex128,(.L_x_965 - _cupy_correlate2D_complex128)
        .other          _cupy_correlate2D_complex128,@"STO_CUDA_ENTRY STV_DEFAULT"
_cupy_correlate2D_complex128:
.text._cupy_correlate2D_complex128:
[----:B------:R-:W0:Y:S01]  /*0000*/  LDC R1, c[0x0][0x37c] ;  /* 0x0000df00ff017b82 */ /* 0x000e220000000800 */
[----:B------:R-:W1:Y:S07]  /*0010*/  S2R R3, SR_TID.Y ;  /* 0x0000000000037919 */ /* 0x000e6e0000002200 */
[----:B------:R-:W2:Y:S01]  /*0020*/  LDC R29, c[0x0][0x360] ;  /* 0x0000d800ff1d7b82 */ /* 0x000ea20000000800 */
[----:B------:R-:W3:Y:S01]  /*0030*/  LDCU.64 UR6, c[0x0][0x3b0] ;  /* 0x00007600ff0677ac */ /* 0x000ee20008000a00 */
[----:B0-----:R-:W-:Y:S01]  /*0040*/  IADD3 R1, PT, PT, R1, -0x8, RZ ;  /* 0xfffffff801017810 */ /* 0x001fe20007ffe0ff */
[----:B------:R-:W2:Y:S05]  /*0050*/  S2R R0, SR_TID.X ;  /* 0x0000000000007919 */ /* 0x000eaa0000002100 */
[----:B------:R-:W1:Y:S08]  /*0060*/  S2UR UR5, SR_CTAID.Y ;  /* 0x00000000000579c3 */ /* 0x000e700000002600 */
[----:B------:R-:W1:Y:S08]  /*0070*/  LDC R2, c[0x0][0x364] ;  /* 0x0000d900ff027b82 */ /* 0x000e700000000800 */
[----:B------:R-:W2:Y:S01]  /*0080*/  S2UR UR4, SR_CTAID.X ;  /* 0x00000000000479c3 */ /* 0x000ea20000002500 */
[----:B-1----:R-:W-:-:S05]  /*0090*/  IMAD R8, R2, UR5, R3 ;  /* 0x0000000502087c24 */ /* 0x002fca000f8e0203 */
[----:B------:R0:W-:Y:S01]  /*00a0*/  STL [R1+0x4], R8 ;  /* 0x0000040801007387 */ /* 0x0001e20000100800 */
[----:B---3--:R-:W-:Y:S01]  /*00b0*/  ISETP.GE.AND P0, PT, R8, UR7, PT ;  /* 0x0000000708007c0c */ /* 0x008fe2000bf06270 */
[----:B--2---:R-:W-:-:S05]  /*00c0*/  IMAD R29, R29, UR4, R0 ;  /* 0x000000041d1d7c24 */ /* 0x004fca000f8e0200 */
[----:B------:R-:W-:-:S13]  /*00d0*/  ISETP.GE.OR P0, PT, R29, UR6, P0 ;  /* 0x000000061d007c0c */ /* 0x000fda0008706670 */
[----:B0-----:R-:W-:Y:S05]  /*00e0*/  @P0 EXIT ;  /* 0x000000000000094d */ /* 0x001fea0003800000 */
[----:B------:R-:W0:Y:S01]  /*00f0*/  LDCU UR7, c[0x0][0x3b8] ;  /* 0x00007700ff0777ac */ /* 0x000e220008000800 */
[----:B------:R-:W-:Y:S02]  /*0100*/  CS2R R4, SRZ ;  /* 0x0000000000047805 */ /* 0x000fe4000001ff00 */
[----:B------:R-:W-:Y:S01]  /*0110*/  CS2R R6, SRZ ;  /* 0x0000000000067805 */ /* 0x000fe2000001ff00 */
[----:B------:R-:W1:Y:S01]  /*0120*/  LDCU.64 UR4, c[0x0][0x3a0] ;  /* 0x00007400ff0477ac */ /* 0x000e620008000a00 */
[----:B------:R-:W2:Y:S01]  /*0130*/  LDCU.64 UR10, c[0x0][0x358] ;  /* 0x00006b00ff0a77ac */ /* 0x000ea20008000a00 */
[----:B0-----:R-:W-:-:S04]  /*0140*/  UISETP.NE.AND UP0, UPT, UR7, 0x3, UPT ;  /* 0x000000030700788c */ /* 0x001fc8000bf05270 */
[----:B-1----:R-:W-:Y:S02]  /*0150*/  USEL UR6, UR5, UR4, !UP0 ;  /* 0x0000000405067287 */ /* 0x002fe4000c000000 */
[----:B------:R-:W-:-:S04]  /*0160*/  UISETP.NE.AND UP0, UPT, UR7, 0x1, UPT ;  /* 0x000000010700788c */ /* 0x000fc8000bf05270 */
[----:B------:R-:W-:-:S05]  /*0170*/  IADD3 R0, PT, PT, R8, UR6, RZ ;  /* 0x0000000608007c10 */ /* 0x000fca000fffe0ff */
[----:B------:R0:W-:Y:S01]  /*0180*/  STL [R1], R0 ;  /* 0x0000000001007387 */ /* 0x0001e20000100800 */
[----:B--2---:R-:W-:Y:S05]  /*0190*/  BRA.U !UP0, `(.L_x_180) ;  /* 0x0000001508b47547 */ /* 0x004fea000b800000 */
[----:B------:R-:W-:-:S09]  /*01a0*/  UISETP.NE.AND UP0, UPT, UR7, 0x2, UPT ;  /* 0x000000020700788c */ /* 0x000fd2000bf05270 */
[----:B------:R-:W-:Y:S05]  /*01b0*/  BRA.U !UP0, `(.L_x_181) ;  /* 0x0000000d08007547 */ /* 0x000fea000b800000 */
[----:B------:R-:W-:-:S04]  /*01c0*/  UISETP.GE.AND UP0, UPT, UR5, 0x1, UPT ;  /* 0x000000010500788c */ /* 0x000fc8000bf06270 */
[----:B------:R-:W-:-:S09]  /*01d0*/  UISETP.LT.OR UP0, UPT, UR4, 0x1, !UP0 ;  /* 0x000000010400788c */ /* 0x000fd2000c701670 */
[----:B------:R-:W-:Y:S05]  /*01e0*/  BRA.U UP0, `(.L_x_182) ;  /* 0x0000002100747547 */ /* 0x000fea000b800000 */
[----:B0-----:R-:W-:Y:S01]  /*01f0*/  VIADD R0, R0, -UR5 ;  /* 0x8000000500007c36 */ /* 0x001fe20008000000 */
[----:B------:R-:W-:Y:S02]  /*0200*/  CS2R R6, SRZ ;  /* 0x0000000000067805 */ /* 0x000fe4000001ff00 */
[----:B------:R-:W-:Y:S01]  /*0210*/  CS2R R4, SRZ ;  /* 0x0000000000047805 */ /* 0x000fe2000001ff00 */
[----:B------:R-:W-:Y:S01]  /*0220*/  ULOP3.LUT UR7, UR5, 0x3, URZ, 0xc0, !UPT ;  /* 0x0000000305077892 */ /* 0x000fe2000f8ec0ff */
[----:B------:R0:W-:Y:S01]  /*0230*/  STL [R1], R0 ;  /* 0x0000000001007387 */ /* 0x0001e20000100800 */
[----:B------:R-:W-:Y:S01]  /*0240*/  ULOP3.LUT UR8, UR5, 0x7ffffff8, URZ, 0xc0, !UPT ;  /* 0x7ffffff805087892 */ /* 0x000fe2000f8ec0ff */
[----:B------:R-:W-:-:S11]  /*0250*/  UMOV UR4, URZ ;  /* 0x000000ff00047c82 */ /* 0x000fd60008000000 */
.L_x_188:
[----:B0-----:R-:W2:Y:S01]  /*0260*/  LDL R0, [R1] ;  /* 0x0000000001007983 */ /* 0x001ea20000100800 */
[----:B------:R-:W0:Y:S01]  /*0270*/  LDCU UR12, c[0x0][0x3a4] ;  /* 0x00007480ff0c77ac */ /* 0x000e220008000800 */
[----:B------:R-:W1:Y:S01]  /*0280*/  LDCU UR9, c[0x0][0x388] ;  /* 0x00007100ff0977ac */ /* 0x000e620008000800 */
[----:B------:R-:W3:Y:S01]  /*0290*/  LDCU UR5, c[0x0][0x39c] ;  /* 0x00007380ff0577ac */ /* 0x000ee20008000800 */
[----:B0-----:R-:W-:Y:S02]  /*02a0*/  UISETP.GE.U32.AND UP0, UPT, UR12, 0x8, UPT ;  /* 0x000000080c00788c */ /* 0x001fe4000bf06070 */
[----:B---3--:R-:W-:Y:S02]  /*02b0*/  UIMAD UR6, UR4, UR5, URZ ;  /* 0x00000005040672a4 */ /* 0x008fe4000f8e02ff */
[----:B--2---:R-:W-:Y:S01]  /*02c0*/  IADD3 R28, PT, PT, R0, UR4, RZ ;  /* 0x00000004001c7c10 */ /* 0x004fe2000fffe0ff */
[----:B------:R-:W-:-:S04]  /*02d0*/  HFMA2 R0, -RZ, RZ, 0, 0 ;  /* 0x00000000ff007431 */ /* 0x000fc800000001ff */
[----:B-1----:R-:W-:Y:S01]  /*02e0*/  IMAD R28, R28, UR9, R29 ;  /* 0x000000091c1c7c24 */ /* 0x002fe2000f8e021d */
[----:B------:R-:W-:Y:S06]  /*02f0*/  BRA.U !UP0, `(.L_x_183) ;  /* 0x0000000508347547 */ /* 0x000fec000b800000 */
[----:B------:R-:W-:Y:S01]  /*0300*/  IMAD.U32 R26, RZ, RZ, UR6 ;  /* 0x00000006ff1a7e24 */ /* 0x000fe2000f8e00ff */
[----:B------:R-:W-:Y:S01]  /*0310*/  MOV R0, R28 ;  /* 0x0000001c00007202 */ /* 0x000fe20000000f00 */
[----:B------:R-:W-:-:S12]  /*0320*/  UIADD3 UR5, UPT, UPT, -UR8, URZ, URZ ;  /* 0x000000ff08057290 */ /* 0x000fd8000fffe1ff */
.L_x_184:
[----:B------:R-:W0:Y:S08]  /*0330*/  LDC.64 R12, c[0x0][0x380] ;  /* 0x0000e000ff0c7b82 */ /* 0x000e300000000a00 */
[----:B------:R-:W1:Y:S01]  /*0340*/  LDC.64 R2, c[0x0][0x390] ;  /* 0x0000e400ff027b82 */ /* 0x000e620000000a00 */
[----:B0-----:R-:W-:-:S05]  /*0350*/  IMAD.WIDE R12, R0, 0x10, R12 ;  /* 0x00000010000c7825 */ /* 0x001fca00078e020c */
[----:B------:R-:W2:Y:S01]  /*0360*/  LDG.E.128.CONSTANT R8, desc[UR10][R12.64] ;  /* 0x0000000a0c087981 */ /* 0x000ea2000c1e9d00 */
[----:B-1----:R-:W-:-:S05]  /*0370*/  IMAD.WIDE R2, R26, 0x10, R2 ;  /* 0x000000101a027825 */ /* 0x002fca00078e0202 */
[----:B------:R-:W2:Y:S02]  /*0380*/  LDG.E.128.CONSTANT R16, desc[UR10][R2.64] ;  /* 0x0000000a02107981 */ /* 0x000ea4000c1e9d00 */
[C---:B--2---:R-:W-:Y:S02]  /*0390*/  DMUL R14, R10.reuse, R18 ;  /* 0x000000120a0e7228 */ /* 0x044fe40000000000 */
[----:B------:R-:W-:-:S06]  /*03a0*/  DMUL R20, R10, R16 ;  /* 0x000000100a147228 */ /* 0x000fcc0000000000 */
[C---:B------:R-:W-:Y:S02]  /*03b0*/  DFMA R14, R8.reuse, R16, -R14 ;  /* 0x00000010080e722b */ /* 0x040fe4000000080e */
[----:B------:R-:W-:Y:S01]  /*03c0*/  DFMA R20, R8, R18, R20 ;  /* 0x000000120814722b */ /* 0x000fe20000000014 */
[----:B------:R-:W2:Y:S04]  /*03d0*/  LDG.E.128.CONSTANT R8, desc[UR10][R12.64+0x10] ;  /* 0x0000100a0c087981 */ /* 0x000ea8000c1e9d00 */
[----:B------:R-:W2:Y:S01]  /*03e0*/  LDG.E.128.CONSTANT R16, desc[UR10][R2.64+0x10] ;  /* 0x0000100a02107981 */ /* 0x000ea2000c1e9d00 */
[----:B------:R-:W-:Y:S02]  /*03f0*/  DADD R14, R14, R4 ;  /* 0x000000000e0e7229 */ /* 0x000fe40000000004 */
[----:B------:R-:W-:-:S02]  /*0400*/  DADD R20, R20, R6 ;  /* 0x0000000014147229 */ /* 0x000fc40000000006 */
        /* <DEDUP_REMOVED lines=11> */
[----:B------:R-:W-:Y:S02]  /*04c0*/  DFMA R18, R4, R10, R6 ;  /* 0x0000000a0412722b */ /* 0x000fe40000000006 */
        /* <DEDUP_REMOVED lines=11> */
[----:B------:R-:W-:Y:S01]  /*0580*/  DADD R20, R20, R18 ;  /* 0x0000000014147229 */ /* 0x000fe20000000012 */
[----:B------:R-:W3:Y:S01]  /*0590*/  LDG.E.128.CONSTANT R16, desc[UR10][R2.64+0x50] ;  /* 0x0000500a02107981 */ /* 0x000ee2000c1e9d00 */
[----:B--2---:R-:W-:-:S02]  /*05a0*/  DMUL R24, R6, R10 ;  /* 0x0000000a06187228 */ /* 0x004fc40000000000 */
[----:B------:R-:W-:-:S06]  /*05b0*/  DMUL R6, R6, R8 ;  /* 0x0000000806067228 */ /* 0x000fcc0000000000 */
[C---:B------:R-:W-:Y:S02]  /*05c0*/  DFMA R24, R4.reuse, R8, -R24 ;  /* 0x000000080418722b */ /* 0x040fe40000000818 */
[----:B------:R-:W-:Y:S01]  /*05d0*/  DFMA R4, R4, R10, R6 ;  /* 0x0000000a0404722b */ /* 0x000fe20000000006 */
[----:B------:R-:W3:Y:S05]  /*05e0*/  LDG.E.128.CONSTANT R8, desc[UR10][R12.64+0x50] ;  /* 0x0000500a0c087981 */ /* 0x000eea000c1e9d00 */
[----:B------:R-:W-:Y:S02]  /*05f0*/  DADD R24, R14, R24 ;  /* 0x000000000e187229 */ /* 0x000fe40000000018 */
[----:B---3--:R-:W-:-:S02]  /*0600*/  DMUL R14, R10, R18 ;  /* 0x000000120a0e7228 */ /* 0x008fc40000000000 */
[----:B------:R-:W-:-:S06]  /*0610*/  DMUL R6, R10, R16 ;  /* 0x000000100a067228 */ /* 0x000fcc0000000000 */
[C---:B------:R-:W-:Y:S02]  /*0620*/  DFMA R14, R8.reuse, R16, -R14 ;  /* 0x00000010080e722b */ /* 0x040fe4000000080e */
[----:B------:R-:W-:Y:S01]  /*0630*/  DFMA R6, R8, R18, R6 ;  /* 0x000000120806722b */ /* 0x000fe20000000006 */
        /* <DEDUP_REMOVED lines=8> */
[----:B------:R-:W3:Y:S01]  /*06c0*/  LDG.E.128.CONSTANT R12, desc[UR10][R12.64+0x70] ;  /* 0x0000700a0c0c7981 */ /* 0x000ee2000c1e9d00 */
[----:B------:R-:W-:Y:S02]  /*06d0*/  DFMA R18, R16, R10, R18 ;  /* 0x0000000a1012722b */ /* 0x000fe40000000012 */
[----:B------:R-:W-:Y:S01]  /*06e0*/  DADD R4, R4, R6 ;  /* 0x0000000004047229 */ /* 0x000fe20000000006 */
[----:B------:R-:W-:Y:S02]  /*06f0*/  UIADD3 UR5, UPT, UPT, UR5, 0x8, URZ ;  /* 0x0000000805057890 */ /* 0x000fe4000fffe0ff */
[----:B------:R-:W-:Y:S02]  /*0700*/  DADD R8, R24, R8 ;  /* 0x0000000018087229 */ /* 0x000fe40000000008 */
[----:B------:R-:W-:-:S03]  /*0710*/  UISETP.NE.AND UP0, UPT, UR5, URZ, UPT ;  /* 0x000000ff0500728c */ /* 0x000fc6000bf05270 */
[----:B------:R-:W-:Y:S01]  /*0720*/  DADD R18, R4, R18 ;  /* 0x0000000004127229 */ /* 0x000fe20000000012 */
[----:B------:R-:W-:Y:S01]  /*0730*/  IADD3 R0, PT, PT, R0, 0x8, RZ ;  /* 0x0000000800007810 */ /* 0x000fe20007ffe0ff */
[----:B------:R-:W-:Y:S01]  /*0740*/  VIADD R26, R26, 0x8 ;  /* 0x000000081a1a7836 */ /* 0x000fe20000000000 */
[C---:B---3--:R-:W-:Y:S02]  /*0750*/  DMUL R2, R14.reuse, R22 ;  /* 0x000000160e027228 */ /* 0x048fe40000000000 */
[----:B------:R-:W-:-:S06]  /*0760*/  DMUL R14, R14, R20 ;  /* 0x000000140e0e7228 */ /* 0x000fcc0000000000 */
[C---:B------:R-:W-:Y:S02]  /*0770*/  DFMA R4, R12.reuse, R20, -R2 ;  /* 0x000000140c04722b */ /* 0x040fe40000000802 */
[----:B------:R-:W-:-:S06]  /*0780*/  DFMA R14, R12, R22, R14 ;  /* 0x000000160c0e722b */ /* 0x000fcc000000000e */
[----:B------:R-:W-:Y:S02]  /*0790*/  DADD R4, R8, R4 ;  /* 0x0000000008047229 */ /* 0x000fe40000000004 */
[----:B------:R-:W-:Y:S01]  /*07a0*/  DADD R6, R18, R14 ;  /* 0x0000000012067229 */ /* 0x000fe2000000000e */
[----:B------:R-:W-:Y:S10]  /*07b0*/  BRA.U UP0, `(.L_x_184) ;  /* 0xfffffff900dc7547 */ /* 0x000ff4000b83ffff */
[----:B------:R-:W-:-:S07]  /*07c0*/  MOV R0, UR8 ;  /* 0x0000000800007c02 */ /* 0x000fce0008000f00 */
.L_x_183:
        /* <DEDUP_REMOVED lines=9> */
[----:B------:R-:W-:Y:S01]  /*0860*/  IADD3 R9, PT, PT, R28, R0, RZ ;  /* 0x000000001c097210 */ /* 0x000fe20007ffe0ff */
[----:B------:R-:W-:-:S06]  /*0870*/  VIADD R11, R0, UR6 ;  /* 0x00000006000b7c36 */ /* 0x000fcc0008000000 */
[----:B------:R-:W1:Y:S01]  /*0880*/  LDC.64 R2, c[0x0][0x390] ;  /* 0x0000e400ff027b82 */ /* 0x000e620000000a00 */
[----:B0-----:R-:W-:-:S04]  /*0890*/  IMAD.WIDE R24, R9, 0x10, R24 ;  /* 0x0000001009187825 */ /* 0x001fc800078e0218 */
[----:B-1----:R-:W-:Y:S02]  /*08a0*/  IMAD.WIDE R2, R11, 0x10, R2 ;  /* 0x000000100b027825 */ /* 0x002fe400078e0202 */
[----:B------:R-:W2:Y:S04]  /*08b0*/  LDG.E.128.CONSTANT R8, desc[UR10][R24.64] ;  /* 0x0000000a18087981 */ /* 0x000ea8000c1e9d00 */
[----:B------:R-:W2:Y:S04]  /*08c0*/  LDG.E.128.CONSTANT R12, desc[UR10][R2.64] ;  /* 0x0000000a020c7981 */ /* 0x000ea8000c1e9d00 */
[----:B------:R-:W3:Y:S01]  /*08d0*/  LDG.E.128.CONSTANT R20, desc[UR10][R2.64+0x10] ;  /* 0x0000100a02147981 */ /* 0x000ee2000c1e9d00 */
[----:B--2---:R-:W-:-:S02]  /*08e0*/  DMUL R16, R10, R14 ;  /* 0x0000000e0a107228 */ /* 0x004fc40000000000 */
[----:B------:R-:W-:-:S06]  /*08f0*/  DMUL R10, R10, R12 ;  /* 0x0000000c0a0a7228 */ /* 0x000fcc0000000000 */
[C---:B------:R-:W-:Y:S02]  /*0900*/  DFMA R12, R8.reuse, R12, -R16 ;  /* 0x0000000c080c722b */ /* 0x040fe40000000810 */
[----:B------:R-:W3:Y:S01]  /*0910*/  LDG.E.128.CONSTANT R16, desc[UR10][R24.64+0x10] ;  /* 0x0000100a18107981 */ /* 0x000ee2000c1e9d00 */
[----:B------:R-:W-:-:S05]  /*0920*/  DFMA R10, R8, R14, R10 ;  /* 0x0000000e080a722b */ /* 0x000fca000000000a */
[----:B------:R-:W-:Y:S02]  /*0930*/  DADD R4, R4, R12 ;  /* 0x0000000004047229 */ /* 0x000fe4000000000c */
[----:B------:R-:W2:Y:S01]  /*0940*/  LDG.E.128.CONSTANT R12, desc[UR10][R2.64+0x20] ;  /* 0x0000200a020c7981 */ /* 0x000ea2000c1e9d00 */
[----:B------:R-:W-:Y:S02]  /*0950*/  DADD R6, R6, R10 ;  /* 0x0000000006067229 */ /* 0x000fe4000000000a */
[C---:B---3--:R-:W-:Y:S02]  /*0960*/  DMUL R8, R18.reuse, R22 ;  /* 0x0000001612087228 */ /* 0x048fe40000000000 */
[----:B------:R-:W-:-:S06]  /*0970*/  DMUL R18, R18, R20 ;  /* 0x0000001412127228 */ /* 0x000fcc0000000000 */
[C---:B------:R-:W-:Y:S02]  /*0980*/  DFMA R20, R16.reuse, R20, -R8 ;  /* 0x000000141014722b */ /* 0x040fe40000000808 */
[----:B------:R-:W2:Y:S01]  /*0990*/  LDG.E.128.CONSTANT R8, desc[UR10][R24.64+0x20] ;  /* 0x0000200a18087981 */ /* 0x000ea2000c1e9d00 */
[----:B------:R-:W-:-:S03]  /*09a0*/  DFMA R22, R16, R22, R18 ;  /* 0x000000161016722b */ /* 0x000fc60000000012 */
[----:B------:R2:W3:Y:S04]  /*09b0*/  LDG.E.128.CONSTANT R16, desc[UR10][R2.64+0x30] ;  /* 0x0000300a02107981 */ /* 0x0004e8000c1e9d00 */
[----:B------:R-:W3:Y:S01]  /*09c0*/  LDG.E.128.CONSTANT R24, desc[UR10][R24.64+0x30] ;  /* 0x0000300a18187981 */ /* 0x000ee2000c1e9d00 */
[----:B------:R-:W-:Y:S02]  /*09d0*/  DADD R22, R6, R22 ;  /* 0x0000000006167229 */ /* 0x000fe40000000016 */
[----:B------:R-:W-:Y:S01]  /*09e0*/  DADD R4, R4, R20 ;  /* 0x0000000004047229 */ /* 0x000fe20000000014 */
[----:B------:R-:W-:Y:S01]  /*09f0*/  IADD3 R0, PT, PT, R0, 0x4, RZ ;  /* 0x0000000400007810 */ /* 0x000fe20007ffe0ff */
[C---:B--2---:R-:W-:Y:S02]  /*0a00*/  DMUL R2, R10.reuse, R14 ;  /* 0x0000000e0a027228 */ /* 0x044fe40000000000 */
[----:B------:R-:W-:-:S06]  /*0a10*/  DMUL R10, R10, R12 ;  /* 0x0000000c0a0a7228 */ /* 0x000fcc0000000000 */
[----:B------:R-:W-:Y:S02]  /*0a20*/  DFMA R2, R8, R12, -R2 ;  /* 0x0000000c0802722b */ /* 0x000fe40000000802 */
[----:B---3--:R-:W-:Y:S02]  /*0a30*/  DMUL R6, R26, R18 ;  /* 0x000000121a067228 */ /* 0x008fe40000000000 */
[----:B------:R-:W-:Y:S02]  /*0a40*/  DFMA R10, R8, R14, R10 ;  /* 0x0000000e080a722b */ /* 0x000fe4000000000a */
[-C--:B------:R-:W-:Y:S02]  /*0a50*/  DMUL R26, R26, R16.reuse ;  /* 0x000000101a1a7228 */ /* 0x080fe40000000000 */
[----:B------:R-:W-:Y:S02]  /*0a60*/  DADD R4, R4, R2 ;  /* 0x0000000004047229 */ /* 0x000fe40000000002 */
[----:B------:R-:W-:-:S02]  /*0a70*/  DFMA R6, R24, R16, -R6 ;  /* 0x000000101806722b */ /* 0x000fc40000000806 */
[----:B------:R-:W-:Y:S02]  /*0a80*/  DADD R10, R22, R10 ;  /* 0x00000000160a7229 */ /* 0x000fe4000000000a */
[----:B------:R-:W-:-:S04]  /*0a90*/  DFMA R26, R24, R18, R26 ;  /* 0x00000012181a722b */ /* 0x000fc8000000001a */
[----:B------:R-:W-:-:S04]  /*0aa0*/  DADD R4, R4, R6 ;  /* 0x0000000004047229 */ /* 0x000fc80000000006 */
[----:B------:R-:W-:-:S11]  /*0ab0*/  DADD R6, R10, R26 ;  /* 0x000000000a067229 */ /* 0x000fd6000000001a */
.L_x_186:
[----:B------:R-:W-:Y:S05]  /*0ac0*/  BRA.U !UP1, `(.L_x_185) ;  /* 0x0000000109a87547 */ /* 0x000fea000b800000 */
[----:B------:R-:W0:Y:S01]  /*0ad0*/  LDCU UR5, c[0x0][0x3a4] ;  /* 0x00007480ff0577ac */ /* 0x000e220008000800 */
[----:B------:R-:W-:Y:S02]  /*0ae0*/  UISETP.NE.AND UP0, UPT, UR7, 0x1, UPT ;  /* 0x000000010700788c */ /* 0x000fe4000bf05270 */
[----:B0-----:R-:W-:-:S07]  /*0af0*/  ULOP3.LUT UP1, URZ, UR5, 0x1, URZ, 0xc0, !UPT ;  /* 0x0000000105ff7892 */ /* 0x001fce000f82c0ff */
[----:B------:R-:W-:Y:S05]  /*0b00*/  BRA.U !UP0, `(.L_x_187) ;  /* 0x00000001085c7547 */ /* 0x000fea000b800000 */
[----:B------:R-:W0:Y:S01]  /*0b10*/  LDC.64 R26, c[0x0][0x380] ;  /* 0x0000e000ff1a7b82 */ /* 0x000e220000000a00 */
[----:B------:R-:W-:Y:S01]  /*0b20*/  IADD3 R3, PT, PT, R28, R0, RZ ;  /* 0x000000001c037210 */ /* 0x000fe20007ffe0ff */
[----:B------:R-:W-:-:S06]  /*0b30*/  VIADD R9, R0, UR6 ;  /* 0x0000000600097c36 */ /* 0x000fcc0008000000 */
[----:B------:R-:W1:Y:S01]  /*0b40*/  LDC.64 R24, c[0x0][0x390] ;  /* 0x0000e400ff187b82 */ /* 0x000e620000000a00 */
[----:B0-----:R-:W-:-:S05]  /*0b50*/  IMAD.WIDE R26, R3, 0x10, R26 ;  /* 0x00000010031a7825 */ /* 0x001fca00078e021a */
[----:B------:R-:W2:Y:S01]  /*0b60*/  LDG.E.128.CONSTANT R16, desc[UR10][R26.64+0x10] ;  /* 0x0000100a1a107981 */ /* 0x000ea2000c1e9d00 */
[----:B-1----:R-:W-:-:S03]  /*0b70*/  IMAD.WIDE R24, R9, 0x10, R24 ;  /* 0x0000001009187825 */ /* 0x002fc600078e0218 */
[----:B------:R-:W3:Y:S04]  /*0b80*/  LDG.E.128.CONSTANT R8, desc[UR10][R26.64] ;  /* 0x0000000a1a087981 */ /* 0x000ee8000c1e9d00 */
[----:B------:R-:W3:Y:S04]  /*0b90*/  LDG.E.128.CONSTANT R12, desc[UR10][R24.64] ;  /* 0x0000000a180c7981 */ /* 0x000ee8000c1e9d00 */
[----:B------:R-:W2:Y:S01]  /*0ba0*/  LDG.E.128.CONSTANT R20, desc[UR10][R24.64+0x10] ;  /* 0x0000100a18147981 */ /* 0x000ea2000c1e9d00 */
[----:B------:R-:W-:Y:S01]  /*0bb0*/  IADD3 R0, PT, PT, R0, 0x2, RZ ;  /* 0x0000000200007810 */ /* 0x000fe20007ffe0ff */
[----:B---3--:R-:W-:-:S02]  /*0bc0*/  DMUL R2, R10, R14 ;  /* 0x0000000e0a027228 */ /* 0x008fc40000000000 */
[----:B------:R-:W-:-:S06]  /*0bd0*/  DMUL R10, R10, R12 ;  /* 0x0000000c0a0a7228 */ /* 0x000fcc0000000000 */
[C---:B------:R-:W-:Y:S02]  /*0be0*/  DFMA R2, R8.reuse, R12, -R2 ;  /* 0x0000000c0802722b */ /* 0x040fe40000000802 */
[----:B------:R-:W-:Y:S02]  /*0bf0*/  DFMA R10, R8, R14, R10 ;  /* 0x0000000e080a722b */ /* 0x000fe4000000000a */
[C---:B--2---:R-:W-:Y:S02]  /*0c00*/  DMUL R8, R18.reuse, R22 ;  /* 0x0000001612087228 */ /* 0x044fe40000000000 */
[----:B------:R-:W-:Y:S02]  /*0c10*/  DMUL R18, R18, R20 ;  /* 0x0000001412127228 */ /* 0x000fe40000000000 */
[----:B------:R-:W-:Y:S02]  /*0c20*/  DADD R2, R4, R2 ;  /* 0x0000000004027229 */ /* 0x000fe40000000002 */
[----:B------:R-:W-:-:S02]  /*0c30*/  DADD R6, R6, R10 ;  /* 0x0000000006067229 */ /* 0x000fc4000000000a */
[C---:B------:R-:W-:Y:S02]  /*0c40*/  DFMA R8, R16.reuse, R20, -R8 ;  /* 0x000000141008722b */ /* 0x040fe40000000808 */
[----:B------:R-:W-:-:S06]  /*0c50*/  DFMA R18, R16, R22, R18 ;  /* 0x000000161012722b */ /* 0x000fcc0000000012 */
[----:B------:R-:W-:Y:S02]  /*0c60*/  DADD R4, R2, R8 ;  /* 0x0000000002047229 */ /* 0x000fe40000000008 */
[----:B------:R-:W-:-:S11]  /*0c70*/  DADD R6, R6, R18 ;  /* 0x0000000006067229 */ /* 0x000fd60000000012 */
.L_x_187:
        /* <DEDUP_REMOVED lines=8> */
[----:B------:R-:W2:Y:S02]  /*0d00*/  LDG.E.128.CONSTANT R12, desc[UR10][R12.64] ;  /* 0x0000000a0c0c7981 */ /* 0x000ea4000c1e9d00 */
[C---:B--2---:R-:W-:Y:S02]  /*0d10*/  DMUL R2, R10.reuse, R14 ;  /* 0x0000000e0a027228 */ /* 0x044fe40000000000 */
[----:B------:R-:W-:-:S06]  /*0d20*/  DMUL R10, R10, R12 ;  /* 0x0000000c0a0a7228 */ /* 0x000fcc0000000000 */
[C---:B------:R-:W-:Y:S02]  /*0d30*/  DFMA R2, R8.reuse, R12, -R2 ;  /* 0x0000000c0802722b */ /* 0x040fe40000000802 */
[----:B------:R-:W-:-:S06]  /*0d40*/  DFMA R10, R8, R14, R10 ;  /* 0x0000000e080a722b */ /* 0x000fcc000000000a */
[----:B------:R-:W-:Y:S02]  /*0d50*/  DADD R4, R4, R2 ;  /* 0x0000000004047229 */ /* 0x000fe40000000002 */
[----:B------:R-:W-:-:S11]  /*0d60*/  DADD R6, R6, R10 ;  /* 0x0000000006067229 */ /* 0x000fd6000000000a */
.L_x_185:
[----:B------:R-:W0:Y:S01]  /*0d70*/  LDCU UR5, c[0x0][0x3a0] ;  /* 0x00007400ff0577ac */ /* 0x000e220008000800 */
[----:B------:R-:W-:-:S04]  /*0d80*/  UIADD3 UR4, UPT, UPT, UR4, 0x1, URZ ;  /* 0x0000000104047890 */ /* 0x000fc8000fffe0ff */
[----:B0-----:R-:W-:-:S09]  /*0d90*/  UISETP.NE.AND UP0, UPT, UR4, UR5, UPT ;  /* 0x000000050400728c */ /* 0x001fd2000bf05270 */
[----:B------:R-:W-:Y:S05]  /*0da0*/  BRA.U !UP0, `(.L_x_182) ;  /* 0x0000001508847547 */ /* 0x000fea000b800000 */
[----:B------:R-:W-:Y:S05]  /*0db0*/  BRA `(.L_x_188) ;  /* 0xfffffff400287947 */ /* 0x000fea000383ffff */
.L_x_181:
[----:B------:R-:W-:-:S09]  /*0dc0*/  UISETP.GE.AND UP0, UPT, UR4, 0x1, UPT ;  /* 0x000000010400788c */ /* 0x000fd2000bf06270 */
[----:B------:R-:W-:Y:S05]  /*0dd0*/  BRA.U !UP0, `(.L_x_182) ;  /* 0x0000001508787547 */ /* 0x000fea000b800000 */
[----:B------:R-:W1:Y:S01]  /*0de0*/  LDCU UR13, c[0x0][0x3a0] ;  /* 0x00007400ff0d77ac */ /* 0x000e620008000800 */
[----:B------:R-:W-:Y:S02]  /*0df0*/  CS2R R6, SRZ ;  /* 0x0000000000067805 */ /* 0x000fe4000001ff00 */
[----:B------:R-:W-:Y:S01]  /*0e00*/  CS2R R4, SRZ ;  /* 0x0000000000047805 */ /* 0x000fe2000001ff00 */
[----:B------:R-:W-:-:S04]  /*0e10*/  USHF.L.U32 UR4, UR4, 0x1, URZ ;  /* 0x0000000104047899 */ /* 0x000fc800080006ff */
[----:B------:R-:W-:Y:S02]  /*0e20*/  ULOP3.LUT UR5, UR4, 0x6, URZ, 0xc0, !UPT ;  /* 0x0000000604057892 */ /* 0x000fe4000f8ec0ff */
[----:B------:R-:W-:Y:S02]  /*0e30*/  ULOP3.LUT UR4, UR4, 0xfffffff8, URZ, 0xc0, !UPT ;  /* 0xfffffff804047892 */ /* 0x000fe4000f8ec0ff */
[----:B------:R-:W-:-:S04]  /*0e40*/  UIADD3 UR5, UPT, UPT, UR5, -0x1, URZ ;  /* 0xffffffff05057890 */ /* 0x000fc8000fffe0ff */
[----:B------:R-:W-:Y:S02]  /*0e50*/  UISETP.GE.U32.AND UP1, UPT, UR5, 0x3, UPT ;  /* 0x000000030500788c */ /* 0x000fe4000bf26070 */
[----:B-1----:R-:W-:-:S07]  /*0e60*/  UIADD3 UR8, UPT, UPT, -UR13, URZ, URZ ;  /* 0x000000ff0d087290 */ /* 0x002fce000fffe1ff */
[----:B------:R-:W-:-:S05]  /*0e70*/  UMOV UR5, UR8 ;  /* 0x0000000800057c82 */ /* 0x000fca0008000000 */
.L_x_193:
[----:B0-----:R-:W2:Y:S01]  /*0e80*/  LDL R0, [R1] ;  /* 0x0000000001007983 */ /* 0x001ea20000100800 */
[----:B------:R-:W0:Y:S01]  /*0e90*/  LDCU UR9, c[0x0][0x3a0] ;  /* 0x00007400ff0977ac */ /* 0x000e220008000800 */
[----:B------:R-:W-:Y:S01]  /*0ea0*/  IADD3 R3, PT, PT, R29, UR13, RZ ;  /* 0x0000000d1d037c10 */ /* 0x000fe2000fffe0ff */
[----:B------:R-:W1:Y:S01]  /*0eb0*/  LDCU UR12, c[0x0][0x388] ;  /* 0x00007100ff0c77ac */ /* 0x000e620008000800 */
[----:B------:R-:W3:Y:S01]  /*0ec0*/  LDCU UR7, c[0x0][0x398] ;  /* 0x00007300ff0777ac */ /* 0x000ee20008000800 */
[----:B0-----:R-:W-:Y:S02]  /*0ed0*/  UISETP.GE.U32.AND UP2, UPT, UR9, 0x4, UPT ;  /* 0x000000040900788c */ /* 0x001fe4000bf46070 */
[----:B------:R-:W-:Y:S02]  /*0ee0*/  UIADD3 UR6, UPT, UPT, UR5, UR9, URZ ;  /* 0x0000000905067290 */ /* 0x000fe4000fffe0ff */
[----:B------:R-:W-:Y:S02]  /*0ef0*/  ULOP3.LUT UP3, URZ, UR9, 0x3, URZ, 0xc0, !UPT ;  /* 0x0000000309ff7892 */ /* 0x000fe4000f86c0ff */
[----:B---3--:R-:W-:Y:S01]  /*0f00*/  UIMAD UR6, UR6, UR7, UR9 ;  /* 0x00000007060672a4 */ /* 0x008fe2000f8e0209 */
[----:B--2---:R-:W-:Y:S01]  /*0f10*/  IADD3 R28, PT, PT, R0, UR5, RZ ;  /* 0x00000005001c7c10 */ /* 0x004fe2000fffe0ff */
[----:B------:R-:W-:Y:S01]  /*0f20*/  UIADD3 UR5, UPT, UPT, UR5, 0x1, URZ ;  /* 0x0000000105057890 */ /* 0x000fe2000fffe0ff */
[----:B------:R-:W-:-:S03]  /*0f30*/  IMAD.U32 R0, RZ, RZ, UR8 ;  /* 0x00000008ff007e24 */ /* 0x000fc6000f8e00ff */
[----:B-1----:R-:W-:Y:S01]  /*0f40*/  IMAD R28, R28, UR12, R3 ;  /* 0x0000000c1c1c7c24 */ /* 0x002fe2000f8e0203 */
[----:B------:R-:W-:Y:S01]  /*0f50*/  UISETP.NE.AND UP0, UPT, UR5, UR9, UPT ;  /* 0x000000090500728c */ /* 0x000fe2000bf05270 */
[----:B------:R-:W-:Y:S10]  /*0f60*/  BRA.U !UP2, `(.L_x_189) ;  /* 0x000000050a2c7547 */ /* 0x000ff4000b800000 */
[----:B------:R-:W-:-:S07]  /*0f70*/  MOV R0, UR8 ;  /* 0x0000000800007c02 */ /* 0x000fce0008000f00 */
.L_x_190:
        /* <DEDUP_REMOVED lines=13> */
[----:B------:R-:W-:-:S03]  /*1050*/  DFMA R14, R8, R14, R10 ;  /* 0x0000000e080e722b */ /* 0x000fc6000000000a */
[----:B------:R-:W2:Y:S02]  /*1060*/  LDG.E.128.CONSTANT R8, desc[UR10][R24.64+0x20] ;  /* 0x0000200a18087981 */ /* 0x000ea4000c1e9d00 */
[----:B------:R-:W-:-:S03]  /*1070*/  DADD R12, R12, R4 ;  /* 0x000000000c0c7229 */ /* 0x000fc60000000004 */
[----:B------:R-:W-:Y:S02]  /*1080*/  DADD R14, R14, R6 ;  /* 0x000000000e0e7229 */ /* 0x000fe40000000006 */
[C---:B---3--:R-:W-:Y:S02]  /*1090*/  DMUL R4, R18.reuse, R22 ;  /* 0x0000001612047228 */ /* 0x048fe40000000000 */
[----:B------:R-:W-:-:S06]  /*10a0*/  DMUL R18, R18, R20 ;  /* 0x0000001412127228 */ /* 0x000fcc0000000000 */
[C---:B------:R-:W-:Y:S02]  /*10b0*/  DFMA R20, R16.reuse, R20, -R4 ;  /* 0x000000141014722b */ /* 0x040fe40000000804 */
[----:B------:R-:W2:Y:S01]  /*10c0*/  LDG.E.128.CONSTANT R4, desc[UR10][R2.64+0x20] ;  /* 0x0000200a02047981 */ /* 0x000ea2000c1e9d00 */
[----:B------:R-:W-:-:S03]  /*10d0*/  DFMA R22, R16, R22, R18 ;  /* 0x000000161016722b */ /* 0x000fc60000000012 */
[----:B------:R-:W3:Y:S02]  /*10e0*/  LDG.E.128.CONSTANT R16, desc[UR10][R24.64+0x30] ;  /* 0x0000300a18107981 */ /* 0x000ee4000c1e9d00 */
[----:B------:R-:W-:-:S03]  /*10f0*/  DADD R20, R12, R20 ;  /* 0x000000000c147229 */ /* 0x000fc60000000014 */
[----:B------:R-:W-:Y:S02]  /*1100*/  DADD R22, R14, R22 ;  /* 0x000000000e167229 */ /* 0x000fe40000000016 */
[C---:B--2---:R-:W-:Y:S02]  /*1110*/  DMUL R12, R10.reuse, R6 ;  /* 0x000000060a0c7228 */ /* 0x044fe40000000000 */
[----:B------:R-:W-:-:S06]  /*1120*/  DMUL R10, R10, R4 ;  /* 0x000000040a0a7228 */ /* 0x000fcc0000000000 */
[C---:B------:R-:W-:Y:S02]  /*1130*/  DFMA R4, R8.reuse, R4, -R12 ;  /* 0x000000040804722b */ /* 0x040fe4000000080c */
[----:B------:R-:W3:Y:S01]  /*1140*/  LDG.E.128.CONSTANT R12, desc[UR10][R2.64+0x30] ;  /* 0x0000300a020c7981 */ /* 0x000ee2000c1e9d00 */
[----:B------:R-:W-:-:S05]  /*1150*/  DFMA R10, R8, R6, R10 ;  /* 0x00000006080a722b */ /* 0x000fca000000000a */
[----:B------:R-:W-:-:S03]  /*1160*/  DADD R20, R20, R4 ;  /* 0x0000000014147229 */ /* 0x000fc60000000004 */
[----:B------:R-:W-:Y:S02]  /*1170*/  DADD R22, R22, R10 ;  /* 0x0000000016167229 */ /* 0x000fe4000000000a */
[----:B------:R-:W2:Y:S01]  /*1180*/  LDG.E.128.CONSTANT R8, desc[UR10][R24.64+0x40] ;  /* 0x0000400a18087981 */ /* 0x000ea2000c1e9d00 */
[C---:B---3--:R-:W-:Y:S02]  /*1190*/  DMUL R4, R18.reuse, R14 ;  /* 0x0000000e12047228 */ /* 0x048fe40000000000 */
[----:B------:R-:W-:-:S06]  /*11a0*/  DMUL R18, R18, R12 ;  /* 0x0000000c12127228 */ /* 0x000fcc0000000000 */
[C---:B------:R-:W-:Y:S02]  /*11b0*/  DFMA R12, R16.reuse, R12, -R4 ;  /* 0x0000000c100c722b */ /* 0x040fe40000000804 */
[----:B------:R-:W2:Y:S01]  /*11c0*/  LDG.E.128.CONSTANT R4, desc[UR10][R2.64+0x40] ;  /* 0x0000400a02047981 */ /* 0x000ea2000c1e9d00 */
[----:B------:R-:W-:-:S05]  /*11d0*/  DFMA R18, R16, R14, R18 ;  /* 0x0000000e1012722b */ /* 0x000fca0000000012 */
[----:B------:R-:W-:-:S03]  /*11e0*/  DADD R20, R20, R12 ;  /* 0x0000000014147229 */ /* 0x000fc6000000000c */
[----:B------:R-:W-:Y:S02]  /*11f0*/  DADD R22, R22, R18 ;  /* 0x0000000016167229 */ /* 0x000fe40000000012 */
[----:B------:R-:W3:Y:S01]  /*1200*/  LDG.E.128.CONSTANT R16, desc[UR10][R2.64+0x50] ;  /* 0x0000500a02107981 */ /* 0x000ee2000c1e9d00 */
[C---:B--2---:R-:W-:Y:S02]  /*1210*/  DMUL R12, R10.reuse, R6 ;  /* 0x000000060a0c7228 */ /* 0x044fe40000000000 */
[----:B------:R-:W-:-:S06]  /*1220*/  DMUL R10, R10, R4 ;  /* 0x000000040a0a7228 */ /* 0x000fcc0000000000 */
[C---:B------:R-:W-:Y:S02]  /*1230*/  DFMA R4, R8.reuse, R4, -R12 ;  /* 0x000000040804722b */ /* 0x040fe4000000080c */
[----:B------:R-:W3:Y:S01]  /*1240*/  LDG.E.128.CONSTANT R12, desc[UR10][R24.64+0x50] ;  /* 0x0000500a180c7981 */ /* 0x000ee2000c1e9d00 */
[----:B------:R-:W-:-:S05]  /*1250*/  DFMA R6, R8, R6, R10 ;  /* 0x000000060806722b */ /* 0x000fca000000000a */
[----:B------:R-:W-:Y:S02]  /*1260*/  DADD R4, R20, R4 ;  /* 0x0000000014047229 */ /* 0x000fe40000000004 */
[C---:B---3--:R-:W-:Y:S02]  /*1270*/  DMUL R8, R14.reuse, R18 ;  /* 0x000000120e087228 */ /* 0x048fe40000000000 */
[----:B------:R-:W-:-:S06]  /*1280*/  DMUL R20, R14, R16 ;  /* 0x000000100e147228 */ /* 0x000fcc0000000000 */
[C---:B------:R-:W-:Y:S02]  /*1290*/  DFMA R16, R12.reuse, R16, -R8 ;  /* 0x000000100c10722b */ /* 0x040fe40000000808 */
[----:B------:R-:W-:Y:S01]  /*12a0*/  DFMA R20, R12, R18, R20 ;  /* 0x000000120c14722b */ /* 0x000fe20000000014 */
[----:B------:R-:W2:Y:S04]  /*12b0*/  LDG.E.128.CONSTANT R8, desc[UR10][R24.64+0x60] ;  /* 0x0000600a18087981 */ /* 0x000ea8000c1e9d00 */
[----:B------:R-:W2:Y:S01]  /*12c0*/  LDG.E.128.CONSTANT R12, desc[UR10][R2.64+0x60] ;  /* 0x0000600a020c7981 */ /* 0x000ea2000c1e9d00 */
[----:B------:R-:W-:-:S03]  /*12d0*/  DADD R4, R4, R16 ;  /* 0x0000000004047229 */ /* 0x000fc60000000010 */
[----:B------:R2:W3:Y:S04]  /*12e0*/  LDG.E.128.CONSTANT R16, desc[UR10][R2.64+0x70] ;  /* 0x0000700a02107981 */ /* 0x0004e8000c1e9d00 */
[----:B------:R-:W3:Y:S01]  /*12f0*/  LDG.E.128.CONSTANT R24, desc[UR10][R24.64+0x70] ;  /* 0x0000700a18187981 */ /* 0x000ee2000c1e9d00 */
[----:B------:R-:W-:Y:S01]  /*1300*/  DADD R6, R22, R6 ;  /* 0x0000000016067229 */ /* 0x000fe20000000006 */
[----:B------:R-:W-:-:S07]  /*1310*/  IADD3 R0, PT, PT, R0, 0x8, RZ ;  /* 0x0000000800007810 */ /* 0x000fce0007ffe0ff */
[----:B------:R-:W-:Y:S02]  /*1320*/  DADD R20, R6, R20 ;  /* 0x0000000006147229 */ /* 0x000fe40000000014 */
[C---:B--2---:R-:W-:Y:S02]  /*1330*/  DMUL R2, R10.reuse, R14 ;  /* 0x0000000e0a027228 */ /* 0x044fe40000000000 */
[----:B------:R-:W-:-:S06]  /*1340*/  DMUL R10, R10, R12 ;  /* 0x0000000c0a0a7228 */ /* 0x000fcc0000000000 */
[----:B------:R-:W-:Y:S02]  /*1350*/  DFMA R2, R8, R12, -R2 ;  /* 0x0000000c0802722b */ /* 0x000fe40000000802 */
[----:B---3--:R-:W-:Y:S02]  /*1360*/  DMUL R6, R26, R18 ;  /* 0x000000121a067228 */ /* 0x008fe40000000000 */
[----:B------:R-:W-:Y:S02]  /*1370*/  DFMA R10, R8, R14, R10 ;  /* 0x0000000e080a722b */ /* 0x000fe4000000000a */
[----:B------:R-:W-:Y:S02]  /*1380*/  DMUL R26, R26, R16 ;  /* 0x000000101a1a7228 */ /* 0x000fe40000000000 */
[----:B------:R-:W-:Y:S01]  /*1390*/  DADD R4, R4, R2 ;  /* 0x0000000004047229 */ /* 0x000fe20000000002 */
[----:B------:R-:W-:-:S04]  /*13a0*/  IADD3 R2, PT, PT, R0, UR9, RZ ;  /* 0x0000000900027c10 */ /* 0x000fc8000fffe0ff */
[----:B------:R-:W-:Y:S01]  /*13b0*/  ISETP.NE.AND P0, PT, R2, UR4, PT ;  /* 0x0000000402007c0c */ /* 0x000fe2000bf05270 */
[----:B------:R-:W-:Y:S02]  /*13c0*/  DFMA R6, R24, R16, -R6 ;  /* 0x000000101806722b */ /* 0x000fe40000000806 */
[----:B------:R-:W-:Y:S02]  /*13d0*/  DADD R10, R20, R10 ;  /* 0x00000000140a7229 */ /* 0x000fe4000000000a */
[----:B------:R-:W-:-:S04]  /*13e0*/  DFMA R26, R24, R18, R26 ;  /* 0x00000012181a722b */ /* 0x000fc8000000001a */
[----:B------:R-:W-:-:S04]  /*13f0*/  DADD R4, R4, R6 ;  /* 0x0000000004047229 */ /* 0x000fc80000000006 */
[----:B------:R-:W-:Y:S01]  /*1400*/  DADD R6, R10, R26 ;  /* 0x000000000a067229 */ /* 0x000fe2000000001a */
[----:B------:R-:W-:Y:S10]  /*1410*/  @P0 BRA `(.L_x_190) ;  /* 0xfffffff800d80947 */ /* 0x000ff4000383ffff */
.L_x_189:
[----:B------:R-:W-:Y:S05]  /*1420*/  BRA.U !UP3, `(.L_x_191) ;  /* 0x000000050b087547 */ /* 0x000fea000b800000 */
[----:B------:R-:W-:Y:S01]  /*1430*/  ULOP3.LUT UP2, URZ, UR9, 0x1, URZ, 0xc0, !UPT ;  /* 0x0000000109ff7892 */ /* 0x000fe2000f84c0ff */
[----:B------:R-:W-:Y:S10]  /*1440*/  BRA.U !UP1, `(.L_x_192) ;  /* 0x0000000109a47547 */ /* 0x000ff4000b800000 */
[----:B------:R-:W0:Y:S01]  /*1450*/  LDC.64 R16, c[0x0][0x390] ;  /* 0x0000e400ff107b82 */ /* 0x000e220000000a00 */
[----:B------:R-:W-:Y:S01]  /*1460*/  IADD3 R23, PT, PT, R28, R0, RZ ;  /* 0x000000001c177210 */ /* 0x000fe20007ffe0ff */
[----:B------:R-:W-:-:S06]  /*1470*/  VIADD R3, R0, UR6 ;  /* 0x0000000600037c36 */ /* 0x000fcc0008000000 */
[----:B------:R-:W1:Y:S01]  /*1480*/  LDC.64 R26, c[0x0][0x380] ;  /* 0x0000e000ff1a7b82 */ /* 0x000e620000000a00 */
[----:B0-----:R-:W-:-:S07]  /*1490*/  IMAD.WIDE R16, R3, 0x10, R16 ;  /* 0x0000001003107825 */ /* 0x001fce00078e0210 */
[----:B------:R-:W0:Y:S01]  /*14a0*/  LDC.64 R2, c[0x0][0x380] ;  /* 0x0000e000ff027b82 */ /* 0x000e220000000a00 */
[----:B------:R-:W2:Y:S01]  /*14b0*/  LDG.E.128.CONSTANT R8, desc[UR10][R16.64] ;  /* 0x0000000a10087981 */ /* 0x000ea2000c1e9d00 */
[----:B-1----:R-:W-:-:S05]  /*14c0*/  IMAD.WIDE R26, R23, 0x10, R26 ;  /* 0x00000010171a7825 */ /* 0x002fca00078e021a */
[----:B------:R-:W2:Y:S01]  /*14d0*/  LDG.E.128.CONSTANT R12, desc[UR10][R26.64] ;  /* 0x0000000a1a0c7981 */ /* 0x000ea2000c1e9d00 */
[----:B0-----:R-:W-:Y:S01]  /*14e0*/  IMAD.WIDE R2, R23, 0x10, R2 ;  /* 0x0000001017027825 */ /* 0x001fe200078e0202 */
        /* <DEDUP_REMOVED lines=14> */
[----:B------:R-:W-:-:S03]  /*15d0*/  DADD R24, R4, R24 ;  /* 0x0000000004187229 */ /* 0x000fc60000000018 */
[----:B------:R-:W3:Y:S04]  /*15e0*/  LDG.E.128.CONSTANT R4, desc[UR10][R16.64+0x30] ;  /* 0x0000300a10047981 */ /* 0x000ee8000c1e9d00 */
[----:B------:R2:W3:Y:S01]  /*15f0*/  LDG.E.128.CONSTANT R16, desc[UR10][R2.64+0x30] ;  /* 0x0000300a02107981 */ /* 0x0004e2000c1e9d00 */
[----:B------:R-:W-:Y:S01]  /*1600*/  DADD R20, R20, R22 ;  /* 0x0000000014147229 */ /* 0x000fe20000000016 */
[----:B------:R-:W-:Y:S01]  /*1610*/  IADD3 R0, PT, PT, R0, 0x4, RZ ;  /* 0x0000000400007810 */ /* 0x000fe20007ffe0ff */
[C---:B--2---:R-:W-:Y:S02]  /*1620*/  DMUL R2, R10.reuse, R14 ;  /* 0x0000000e0a027228 */ /* 0x044fe40000000000 */
[----:B------:R-:W-:-:S06]  /*1630*/  DMUL R10, R10, R12 ;  /* 0x0000000c0a0a7228 */ /* 0x000fcc0000000000 */
[C---:B------:R-:W-:Y:S02]  /*1640*/  DFMA R2, R8.reuse, R12, -R2 ;  /* 0x0000000c0802722b */ /* 0x040fe40000000802 */
[----:B------:R-:W-:Y:S02]  /*1650*/  DFMA R10, R8, R14, R10 ;  /* 0x0000000e080a722b */ /* 0x000fe4000000000a */
[C---:B---3--:R-:W-:Y:S02]  /*1660*/  DMUL R8, R18.reuse, R6 ;  /* 0x0000000612087228 */ /* 0x048fe40000000000 */
[----:B------:R-:W-:Y:S02]  /*1670*/  DMUL R18, R18, R4 ;  /* 0x0000000412127228 */ /* 0x000fe40000000000 */
[----:B------:R-:W-:Y:S02]  /*1680*/  DADD R24, R24, R2 ;  /* 0x0000000018187229 */ /* 0x000fe40000000002 */
[----:B------:R-:W-:-:S02]  /*1690*/  DADD R10, R20, R10 ;  /* 0x00000000140a7229 */ /* 0x000fc4000000000a */
[C---:B------:R-:W-:Y:S02]  /*16a0*/  DFMA R4, R16.reuse, R4, -R8 ;  /* 0x000000041004722b */ /* 0x040fe40000000808 */
[----:B------:R-:W-:-:S06]  /*16b0*/  DFMA R6, R16, R6, R18 ;  /* 0x000000061006722b */ /* 0x000fcc0000000012 */
[----:B------:R-:W-:Y:S02]  /*16c0*/  DADD R4, R24, R4 ;  /* 0x0000000018047229 */ /* 0x000fe40000000004 */
[----:B------:R-:W-:-:S11]  /*16d0*/  DADD R6, R10, R6 ;  /* 0x000000000a067229 */ /* 0x000fd60000000006 */
.L_x_192:
[----:B------:R-:W-:Y:S05]  /*16e0*/  BRA.U !UP2, `(.L_x_191) ;  /* 0x000000010a587547 */ /* 0x000fea000b800000 */
[----:B------:R-:W0:Y:S01]  /*16f0*/  LDC.64 R24, c[0x0][0x380] ;  /* 0x0000e000ff187b82 */ /* 0x000e220000000a00 */
[----:B------:R-:W-:Y:S01]  /*1700*/  IADD3 R9, PT, PT, R0, UR6, RZ ;  /* 0x0000000600097c10 */ /* 0x000fe2000fffe0ff */
[----:B------:R-:W-:-:S06]  /*1710*/  IMAD.IADD R3, R28, 0x1, R0 ;  /* 0x000000011c037824 */ /* 0x000fcc00078e0200 */
[----:B------:R-:W1:Y:S01]  /*1720*/  LDC.64 R26, c[0x0][0x390] ;  /* 0x0000e400ff1a7b82 */ /* 0x000e620000000a00 */
[----:B0-----:R-:W-:-:S05]  /*1730*/  IMAD.WIDE R24, R3, 0x10, R24 ;  /* 0x0000001003187825 */ /* 0x001fca00078e0218 */
[----:B------:R-:W2:Y:S01]  /*1740*/  LDG.E.128.CONSTANT R16, desc[UR10][R24.64+0x10] ;  /* 0x0000100a18107981 */ /* 0x000ea2000c1e9d00 */
[----:B-1----:R-:W-:-:S03]  /*1750*/  IMAD.WIDE R26, R9, 0x10, R26 ;  /* 0x00000010091a7825 */ /* 0x002fc600078e021a */
[----:B------:R-:W3:Y:S04]  /*1760*/  LDG.E.128.CONSTANT R8, desc[UR10][R24.64] ;  /* 0x0000000a18087981 */ /* 0x000ee8000c1e9d00 */
[----:B------:R-:W3:Y:S04]  /*1770*/  LDG.E.128.CONSTANT R12, desc[UR10][R26.64] ;  /* 0x0000000a1a0c7981 */ /* 0x000ee8000c1e9d00 */
[----:B------:R-:W2:Y:S01]  /*1780*/  LDG.E.128.CONSTANT R20, desc[UR10][R26.64+0x10] ;  /* 0x0000100a1a147981 */ /* 0x000ea2000c1e9d00 */
[C---:B---3--:R-:W-:Y:S02]  /*1790*/  DMUL R2, R10.reuse, R14 ;  /* 0x0000000e0a027228 */ /* 0x048fe40000000000 */
        /* <DEDUP_REMOVED lines=11> */
.L_x_191:
[----:B------:R-:W-:Y:S05]  /*1850*/  BRA.U UP0, `(.L_x_193) ;  /* 0xfffffff500887547 */ /* 0x000fea000b83ffff */
[----:B------:R-:W-:Y:S05]  /*1860*/  BRA `(.L_x_182) ;  /* 0x0000000800d47947 */ /* 0x000fea0003800000 */
.L_x_180:
[----:B------:R-:W1:Y:S02]  /*1870*/  LDCU UR13, c[0x0][0x3a0] ;  /* 0x00007400ff0d77ac */ /* 0x000e640008000800 */
[----:B-1----:R-:W-:-:S04]  /*1880*/  UIADD3 UR8, UPT, UPT, -UR13, URZ, URZ ;  /* 0x000000ff0d087290 */ /* 0x002fc8000fffe1ff */
[----:B------:R-:W-:-:S09]  /*1890*/  UISETP.GE.AND UP0, UPT, UR4, UR8, UPT ;  /* 0x000000080400728c */ /* 0x000fd2000bf06270 */
[----:B------:R-:W-:Y:S05]  /*18a0*/  BRA.U !UP0, `(.L_x_182) ;  /* 0x0000000908c47547 */ /* 0x000fea000b800000 */
[----:B------:R-:W-:Y:S01]  /*18b0*/  USHF.L.U32 UR6, UR4, 0x1, URZ ;  /* 0x0000000104067899 */ /* 0x000fe200080006ff */
[----:B------:R-:W-:Y:S02]  /*18c0*/  CS2R R6, SRZ ;  /* 0x0000000000067805 */ /* 0x000fe4000001ff00 */
[----:B------:R-:W-:Y:S01]  /*18d0*/  CS2R R4, SRZ ;  /* 0x0000000000047805 */ /* 0x000fe2000001ff00 */
[----:B------:R-:W-:-:S04]  /*18e0*/  ULOP3.LUT UR4, UR6, 0x6, URZ, 0xc0, !UPT ;  /* 0x0000000606047892 */ /* 0x000fc8000f8ec0ff */
[----:B------:R-:W-:-:S03]  /*18f0*/  UISETP.GE.U32.AND UP1, UPT, UR4, 0x3, UPT ;  /* 0x000000030400788c */ /* 0x000fc6000bf26070 */
[----:B------:R-:W-:-:S08]  /*1900*/  UMOV UR4, UR8 ;  /* 0x0000000800047c82 */ /* 0x000fd00008000000 */
.L_x_198:
[----:B0-----:R-:W2:Y:S01]  /*1910*/  LDL R0, [R1] ;  /* 0x0000000001007983 */ /* 0x001ea20000100800 */
[----:B------:R-:W0:Y:S01]  /*1920*/  LDCU UR9, c[0x0][0x3a0] ;  /* 0x00007400ff0977ac */ /* 0x000e220008000800 */
[----:B------:R-:W-:Y:S01]  /*1930*/  IADD3 R3, PT, PT, R29, UR13, RZ ;  /* 0x0000000d1d037c10 */ /* 0x000fe2000fffe0ff */
[----:B------:R-:W1:Y:S01]  /*1940*/  LDCU UR12, c[0x0][0x388] ;  /* 0x00007100ff0c77ac */ /* 0x000e620008000800 */
[----:B------:R-:W3:Y:S01]  /*1950*/  LDCU UR7, c[0x0][0x398] ;  /* 0x00007300ff0777ac */ /* 0x000ee20008000800 */
[----:B------:R-:W-:Y:S02]  /*1960*/  UISETP.GE.U32.AND UP0, UPT, UR6, 0x7, UPT ;  /* 0x000000070600788c */ /* 0x000fe4000bf06070 */
[----:B0-----:R-:W-:Y:S02]  /*1970*/  UIADD3 UR5, UPT, UPT, UR4, UR9, URZ ;  /* 0x0000000904057290 */ /* 0x001fe4000fffe0ff */
[----:B------:R-:W-:Y:S02]  /*1980*/  ULOP3.LUT UP2, URZ, UR9, 0x1, URZ, 0xc0, !UPT ;  /* 0x0000000109ff7892 */ /* 0x000fe4000f84c0ff */
[----:B---3--:R-:W-:Y:S01]  /*1990*/  UIMAD UR5, UR5, UR7, UR9 ;  /* 0x00000007050572a4 */ /* 0x008fe2000f8e0209 */
[----:B--2---:R-:W-:Y:S01]  /*19a0*/  VIADD R28, R0, UR4 ;  /* 0x00000004001c7c36 */ /* 0x004fe20008000000 */
[----:B------:R-:W-:-:S03]  /*19b0*/  MOV R0, UR8 ;  /* 0x0000000800007c02 */ /* 0x000fc60008000f00 */
[----:B-1----:R-:W-:Y:S01]  /*19c0*/  IMAD R28, R28, UR12, R3 ;  /* 0x0000000c1c1c7c24 */ /* 0x002fe2000f8e0203 */
[----:B------:R-:W-:Y:S06]  /*19d0*/  BRA.U !UP0, `(.L_x_194) ;  /* 0x0000000508307547 */ /* 0x000fec000b800000 */
[----:B------:R-:W-:-:S07]  /*19e0*/  MOV R0, UR8 ;  /* 0x0000000800007c02 */ /* 0x000fce0008000f00 */
.L_x_195:
[----:B------:R-:W0:Y:S01]  /*19f0*/  LDC.64 R24, c[0x0][0x380] ;  /* 0x0000e000ff187b82 */ /* 0x000e220000000a00 */
[----:B------:R-:W-:Y:S01]  /*1a00*/  IADD3 R11, PT, PT, R0, UR5, RZ ;  /* 0x00000005000b7c10 */ /* 0x000fe2000fffe0ff */
[----:B------:R-:W-:-:S06]  /*1a10*/  IMAD.IADD R9, R28, 0x1, R0 ;  /* 0x000000011c097824 */ /* 0x000fcc00078e0200 */
        /* <DEDUP_REMOVED lines=54> */
[----:B------:R-:W-:Y:S01]  /*1d80*/  IADD3 R0, PT, PT, R0, 0x8, RZ ;  /* 0x0000000800007810 */ /* 0x000fe20007ffe0ff */
[----:B------:R-:W-:-:S06]  /*1d90*/  ULOP3.LUT UR7, UR6, 0xfffffff8, URZ, 0xc0, !UPT ;  /* 0xfffffff806077892 */ /* 0x000fcc000f8ec0ff */
        /* <DEDUP_REMOVED lines=16> */
.L_x_194:
        /* <DEDUP_REMOVED lines=15> */
[----:B------:R-:W3:Y:S04]  /*1f90*/  LDG.E.128.CONSTANT R8, desc[UR10][R26.64+0x20] ;  /* 0x0000200a1a087981 */ /* 0x000ee8000c1e9d00 */
[----:B------:R-:W-:Y:S02]  /*1fa0*/  DADD R12, R4, R12 ;  /* 0x00000000040c7229 */ /* 0x000fe4000000000c */
[----:B--2---:R-:W-:-:S02]  /*1fb0*/  DMUL R4, R18, R22 ;  /* 0x0000001612047228 */ /* 0x004fc40000000000 */
[----:B------:R-:W-:Y:S02]  /*1fc0*/  DMUL R18, R18, R20 ;  /* 0x0000001412127228 */ /* 0x000fe40000000000 */
[----:B------:R-:W-:-:S04]  /*1fd0*/  DADD R2, R6, R2 ;  /* 0x0000000006027229 */ /* 0x000fc80000000002 */
[C---:B------:R-:W-:Y:S02]  /*1fe0*/  DFMA R20, R16.reuse, R20, -R4 ;  /* 0x000000141014722b */ /* 0x040fe40000000804 */
[----:B------:R-:W3:Y:S01]  /*1ff0*/  LDG.E.128.CONSTANT R4, desc[UR10][R24.64+0x20] ;  /* 0x0000200a18047981 */ /* 0x000ee2000c1e9d00 */
[----:B------:R-:W-:-:S03]  /*2000*/  DFMA R22, R16, R22, R18 ;  /* 0x000000161016722b */ /* 0x000fc60000000012 */
[----:B------:R-:W2:Y:S02]  /*2010*/  LDG.E.128.CONSTANT R16, desc[UR10][R26.64+0x30] ;  /* 0x0000300a1a107981 */ /* 0x000ea4000c1e9d00 */
[----:B------:R-:W-:Y:S02]  /*2020*/  DADD R20, R12, R20 ;  /* 0x000000000c147229 */ /* 0x000fe40000000014 */
[----:B------:R3:W2:Y:S01]  /*2030*/  LDG.E.128.CONSTANT R12, desc[UR10][R24.64+0x30] ;  /* 0x0000300a180c7981 */ /* 0x0006a2000c1e9d00 */
[----:B------:R-:W-:Y:S01]  /*2040*/  DADD R22, R2, R22 ;  /* 0x0000000002167229 */ /* 0x000fe20000000016 */
[----:B------:R-:W-:Y:S01]  /*2050*/  IADD3 R0, PT, PT, R0, 0x4, RZ ;  /* 0x0000000400007810 */ /* 0x000fe20007ffe0ff */
[C---:B---3--:R-:W-:Y:S02]  /*2060*/  DMUL R24, R6.reuse, R10 ;  /* 0x0000000a06187228 */ /* 0x048fe40000000000 */
[----:B------:R-:W-:Y:S02]  /*2070*/  DMUL R6, R6, R8 ;  /* 0x0000000806067228 */ /* 0x000fe40000000000 */
[----:B--2---:R-:W-:-:S04]  /*2080*/  DMUL R2, R14, R18 ;  /* 0x000000120e027228 */ /* 0x004fc80000000000 */
[C---:B------:R-:W-:Y:S02]  /*2090*/  DFMA R24, R4.reuse, R8, -R24 ;  /* 0x000000080418722b */ /* 0x040fe40000000818 */
[----:B------:R-:W-:Y:S02]  /*20a0*/  DFMA R6, R4, R10, R6 ;  /* 0x0000000a0406722b */ /* 0x000fe40000000006 */
[-C--:B------:R-:W-:Y:S02]  /*20b0*/  DMUL R14, R14, R16.reuse ;  /* 0x000000100e0e7228 */ /* 0x080fe40000000000 */
[----:B------:R-:W-:Y:S02]  /*20c0*/  DFMA R2, R12, R16, -R2 ;  /* 0x000000100c02722b */ /* 0x000fe40000000802 */
[----:B------:R-:W-:Y:S02]  /*20d0*/  DADD R20, R20, R24 ;  /* 0x0000000014147229 */ /* 0x000fe40000000018 */
[----:B------:R-:W-:-:S02]  /*20e0*/  DADD R6, R22, R6 ;  /* 0x0000000016067229 */ /* 0x000fc40000000006 */
[----:B------:R-:W-:-:S04]  /*20f0*/  DFMA R14, R12, R18, R14 ;  /* 0x000000120c0e722b */ /* 0x000fc8000000000e */
[----:B------:R-:W-:-:S04]  /*2100*/  DADD R4, R20, R2 ;  /* 0x0000000014047229 */ /* 0x000fc80000000002 */
[----:B------:R-:W-:-:S11]  /*2110*/  DADD R6, R6, R14 ;  /* 0x0000000006067229 */ /* 0x000fd6000000000e */
.L_x_196:
        /* <DEDUP_REMOVED lines=24> */
.L_x_197:
[----:B------:R-:W0:Y:S01]  /*22a0*/  LDC.64 R8, c[0x0][0x390] ;  /* 0x0000e400ff087b82 */ /* 0x000e220000000a00 */
[----:B------:R-:W-:Y:S02]  /*22b0*/  IADD3 R13, PT, PT, R0, UR5, RZ ;  /* 0x00000005000d7c10 */ /* 0x000fe4000fffe0ff */
[----:B------:R-:W-:-:S05]  /*22c0*/  IADD3 R11, PT, PT, R28, R0, RZ ;  /* 0x000000001c0b7210 */ /* 0x000fca0007ffe0ff */
[----:B------:R-:W1:Y:S01]  /*22d0*/  LDC.64 R2, c[0x0][0x380] ;  /* 0x0000e000ff027b82 */ /* 0x000e620000000a00 */
[----:B0-----:R-:W-:-:S06]  /*22e0*/  IMAD.WIDE R12, R13, 0x10, R8 ;  /* 0x000000100d0c7825 */ /* 0x001fcc00078e0208 */
[----:B------:R-:W2:Y:S01]  /*22f0*/  LDG.E.128.CONSTANT R12, desc[UR10][R12.64] ;  /* 0x0000000a0c0c7981 */ /* 0x000ea2000c1e9d00 */
[----:B-1----:R-:W-:-:S05]  /*2300*/  IMAD.WIDE R2, R11, 0x10, R2 ;  /* 0x000000100b027825 */ /* 0x002fca00078e0202 */
[----:B------:R-:W2:Y:S01]  /*2310*/  LDG.E.128.CONSTANT R8, desc[UR10][R2.64] ;  /* 0x0000000a02087981 */ /* 0x000ea2000c1e9d00 */
[----:B------:R-:W-:Y:S02]  /*2320*/  UISETP.NE.AND UP0, UPT, UR4, UR9, UPT ;  /* 0x000000090400728c */ /* 0x000fe4000bf05270 */
[----:B------:R-:W-:-:S07]  /*2330*/  UIADD3 UR5, UPT, UPT, UR4, 0x1, URZ ;  /* 0x0000000104057890 */ /* 0x000fce000fffe0ff */
[----:B------:R-:W-:Y:S01]  /*2340*/  UMOV UR4, UR5 ;  /* 0x0000000500047c82 */ /* 0x000fe20008000000 */
[C---:B--2---:R-:W-:Y:S02]  /*2350*/  DMUL R16, R10.reuse, R14 ;  /* 0x0000000e0a107228 */ /* 0x044fe40000000000 */
[----:B------:R-:W-:-:S06]  /*2360*/  DMUL R10, R10, R12 ;  /* 0x0000000c0a0a7228 */ /* 0x000fcc0000000000 */
[C---:B------:R-:W-:Y:S02]  /*2370*/  DFMA R16, R8.reuse, R12, -R16 ;  /* 0x0000000c0810722b */ /* 0x040fe40000000810 */
[----:B------:R-:W-:-:S06]  /*2380*/  DFMA R10, R8, R14, R10 ;  /* 0x0000000e080a722b */ /* 0x000fcc000000000a */
[----:B------:R-:W-:Y:S02]  /*2390*/  DADD R4, R16, R4 ;  /* 0x0000000010047229 */ /* 0x000fe40000000004 */
[----:B------:R-:W-:Y:S01]  /*23a0*/  DADD R6, R10, R6 ;  /* 0x000000000a067229 */ /* 0x000fe20000000006 */
[----:B------:R-:W-:Y:S10]  /*23b0*/  BRA.U UP0, `(.L_x_198) ;  /* 0xfffffff500547547 */ /* 0x000ff4000b83ffff */
.L_x_182:
[----:B0-----:R-:W2:Y:S01]  /*23c0*/  LDL.LU R0, [R1+0x4] ;  /* 0x0000040001007983 */ /* 0x001ea20000300800 */
[----:B------:R-:W0:Y:S01]  /*23d0*/  LDC.64 R2, c[0x0][0x3a8] ;  /* 0x0000ea00ff027b82 */ /* 0x000e220000000a00 */
[----:B------:R-:W2:Y:S02]  /*23e0*/  LDCU UR4, c[0x0][0x3b0] ;  /* 0x00007600ff0477ac */ /* 0x000ea40008000800 */
[----:B--2---:R-:W-:-:S04]  /*23f0*/  IMAD R29, R0, UR4, R29 ;  /* 0x00000004001d7c24 */ /* 0x004fc8000f8e021d */
[----:B0-----:R-:W-:-:S05]  /*2400*/  IMAD.WIDE R2, R29, 0x10, R2 ;  /* 0x000000101d027825 */ /* 0x001fca00078e0202 */
[----:B------:R-:W-:Y:S01]  /*2410*/  STG.E.128 desc[UR10][R2.64], R4 ;  /* 0x0000000402007986 */ /* 0x000fe2000c101d0a */
[----:B------:R-:W-:Y:S05]  /*2420*/  EXIT ;  /* 0x000000000000794d */ /* 0x000fea0003800000 */
.L_x_199:
        /* <DEDUP_REMOVED lines=13> */
.L_x_965:


//--------------------- .text._cupy_correlate2D_complex64 --------------------------
	.section	.text._cupy_correlate2D_complex64,"ax",@progbits
	.align	128
        .global         _cupy_correlate2D_complex64
        .type           _cupy_correlate2D_complex64,@function
        .size           _cupy_correlate2D_complex64,(.L_x_966 - _cupy_correlate2D_complex64)
        .other          _cupy_correlate2D_complex64,@"STO_CUDA_ENTRY STV_DEFAULT"
_cupy_correlate2D_complex64:
.text._cupy_correlate2D_complex64:
[----:B------:R-:W-:Y:S01]  /*0000*/  LDC R1, c[0x0][0x37c] ;  /* 0x0000df00ff017b82 */ /* 0x000fe20000000800 */
[----:B------:R-:W0:Y:S07]  /*0010*/  S2R R0, SR_TID.Y ;  /* 0x0000000000007919 */ /* 0x000e2e0000002200 */
[----:B------:R-:W1:Y:S01]  /*0020*/  LDC R24, c[0x0][0x360] ;  /* 0x0000d800ff187b82 */ /* 0x000e620000000800 */
[----:B------:R-:W2:Y:S01]  /*0030*/  LDCU.64 UR6, c[0x0][0x3b0] ;  /* 0x00007600ff0677ac */ /* 0x000ea20008000a00 */
[----:B------:R-:W1:Y:S06]  /*0040*/  S2R R3, SR_TID.X ;  /* 0x0000000000037919 */ /* 0x000e6c0000002100 */
[----:B------:R-:W0:Y:S08]  /*0050*/  S2UR UR5, SR_CTAID.Y ;  /* 0x00000000000579c3 */ /* 0x000e300000002600 */
[----:B------:R-:W0:Y:S08]  /*0060*/  LDC R29, c[0x0][0x364] ;  /* 0x0000d900ff1d7b82 */ /* 0x000e300000000800 */
[----:B------:R-:W1:Y:S01]  /*0070*/  S2UR UR4, SR_CTAID.X ;  /* 0x00000000000479c3 */ /* 0x000e620000002500 */
[----:B0-----:R-:W-:-:S05]  /*0080*/  IMAD R29, R29, UR5, R0 ;  /* 0x000000051d1d7c24 */ /* 0x001fca000f8e0200 */
[----:B--2---:R-:W-:Y:S01]  /*0090*/  ISETP.GE.AND P0, PT, R29, UR7, PT ;  /* 0x000000071d007c0c */ /* 0x004fe2000bf06270 */
[----:B-1----:R-:W-:-:S05]  /*00a0*/  IMAD R24, R24, UR4, R3 ;  /* 0x0000000418187c24 */ /* 0x002fca000f8e0203 */
[----:B------:R-:W-:-:S13]  /*00b0*/  ISETP.GE.OR P0, PT, R24, UR6, P0 ;  /* 0x0000000618007c0c */ /* 0x000fda0008706670 */
[----:B------:R-:W-:Y:S05]  /*00c0*/  @P0 EXIT ;  /* 0x000000000000094d */ /* 0x000fea0003800000 */
[----:B------:R-:W0:Y:S01]  /*00d0*/  LDCU UR8, c[0x0][0x3b8] ;  /* 0x00007700ff0877ac */ /* 0x000e220008000800 */
[----:B------:R-:W-:Y:S01]  /*00e0*/  CS2R R6, SRZ ;  /* 0x0000000000067805 */ /* 0x000fe2000001ff00 */
[----:B------:R-:W1:Y:S01]  /*00f0*/  LDCU.64 UR4, c[0x0][0x3a0] ;  /* 0x00007400ff0477ac */ /* 0x000e620008000a00 */
[----:B------:R-:W2:Y:S01]  /*0100*/  LDCU.64 UR10, c[0x0][0x358] ;  /* 0x00006b00ff0a77ac */ /* 0x000ea20008000a00 */
[----:B0-----:R-:W-:-:S04]  /*0110*/  UISETP.NE.AND UP0, UPT, UR8, 0x3, UPT ;  /* 0x000000030800788c */ /* 0x001fc8000bf05270 */
[----:B-1----:R-:W-:Y:S02]  /*0120*/  USEL UR6, UR5, UR4, !UP0 ;  /* 0x0000000405067287 */ /* 0x002fe4000c000000 */
[----:B------:R-:W-:Y:S01]  /*0130*/  IADD3 R3, PT, PT, R24, UR4, RZ ;  /* 0x0000000418037c10 */ /* 0x000fe2000fffe0ff */
[----:B------:R-:W-:Y:S02]  /*0140*/  UISETP.NE.AND UP0, UPT, UR8, 0x1, UPT ;  /* 0x000000010800788c */ /* 0x000fe4000bf05270 */
[----:B------:R-:W-:Y:S01]  /*0150*/  UIADD3 UR7, UPT, UPT, -UR4, URZ, URZ ;  /* 0x000000ff04077290 */ /* 0x000fe2000fffe1ff */
[----:B------:R-:W-:-:S06]  /*0160*/  IADD3 R4, PT, PT, R29, UR6, RZ ;  /* 0x000000061d047c10 */ /* 0x000fcc000fffe0ff */
[----:B--2---:R-:W-:Y:S05]  /*0170*/  BRA.U !UP0, `(.L_x_200) ;  /* 0x0000001508987547 */ /* 0x004fea000b800000 */
[----:B------:R-:W-:-:S09]  /*0180*/  UISETP.NE.AND UP0, UPT, UR8, 0x2, UPT ;  /* 0x000000020800788c */ /* 0x000fd2000bf05270 */
[----:B------:R-:W-:Y:S05]  /*0190*/  BRA.U !UP0, `(.L_x_201) ;  /* 0x0000000d08007547 */ /* 0x000fea000b800000 */
[----:B------:R-:W-:-:S04]  /*01a0*/  UISETP.GE.AND UP0, UPT, UR5, 0x1, UPT ;  /* 0x000000010500788c */ /* 0x000fc8000bf06270 */
[----:B------:R-:W-:-:S09]  /*01b0*/  UISETP.LT.OR UP0, UPT, UR4, 0x1, !UP0 ;  /* 0x000000010400788c */ /* 0x000fd2000c701670 */
[----:B------:R-:W-:Y:S05]  /*01c0*/  BRA.U UP0, `(.L_x_202) ;  /* 0x0000002100447547 */ /* 0x000fea000b800000 */
[----:B------:R-:W0:Y:S01]  /*01d0*/  LDCU.64 UR6, c[0x0][0x380] ;  /* 0x00007000ff0677ac */ /* 0x000e220008000a00 */
[----:B------:R-:W-:Y:S02]  /*01e0*/  IADD3 R4, PT, PT, R4, -UR5, RZ ;  /* 0x8000000504047c10 */ /* 0x000fe4000fffe0ff */
[----:B------:R-:W-:Y:S01]  /*01f0*/  CS2R R6, SRZ ;  /* 0x0000000000067805 */ /* 0x000fe2000001ff00 */
[----:B------:R-:W-:Y:S02]  /*0200*/  ULOP3.LUT UR14, UR5, 0x7ffffff8, URZ, 0xc0, !UPT ;  /* 0x7ffffff8050e7892 */ /* 0x000fe4000f8ec0ff */
[----:B------:R-:W-:Y:S02]  /*0210*/  ULOP3.LUT UR12, UR5, 0x7, URZ, 0xc0, !UPT ;  /* 0x00000007050c7892 */ /* 0x000fe4000f8ec0ff */
[----:B------:R-:W-:Y:S02]  /*0220*/  ULOP3.LUT UR13, UR5, 0x3, URZ, 0xc0, !UPT ;  /* 0x00000003050d7892 */ /* 0x000fe4000f8ec0ff */
[----:B------:R-:W-:Y:S01]  /*0230*/  UIADD3 UR8, UPT, UPT, -UR14, URZ, URZ ;  /* 0x000000ff0e087290 */ /* 0x000fe2000fffe1ff */
[----:B------:R-:W-:Y:S01]  /*0240*/  UMOV UR4, URZ ;  /* 0x000000ff00047c82 */ /* 0x000fe20008000000 */
[----:B0-----:R-:W-:-:S04]  /*0250*/  UIADD3 UR6, UP0, UPT, UR6, 0x20, URZ ;  /* 0x0000002006067890 */ /* 0x001fc8000ff1e0ff */
[----:B------:R-:W-:-:S12]  /*0260*/  UIADD3.X UR7, UPT, UPT, URZ, UR7, URZ, UP0, !UPT ;  /* 0x00000007ff077290 */ /* 0x000fd800087fe4ff */
.L_x_208:
[----:B------:R-:W0:Y:S01]  /*0270*/  LDCU UR16, c[0x0][0x3a4] ;  /* 0x00007480ff1077ac */ /* 0x000e220008000800 */
[----:B------:R-:W-:Y:S01]  /*0280*/  IADD3 R5, PT, PT, R4, UR4, RZ ;  /* 0x0000000404057c10 */ /* 0x000fe2000fffe0ff */
[----:B------:R-:W-:Y:S01]  /*0290*/  HFMA2 R3, -RZ, RZ, 0, 0 ;  /* 0x00000000ff037431 */ /* 0x000fe200000001ff */
[----:B------:R-:W1:Y:S01]  /*02a0*/  LDCU UR15, c[0x0][0x388] ;  /* 0x00007100ff0f77ac */ /* 0x000e620008000800 */
[----:B------:R-:W2:Y:S01]  /*02b0*/  LDCU UR5, c[0x0][0x39c] ;  /* 0x00007380ff0577ac */ /* 0x000ea20008000800 */
[----:B0-----:R-:W-:Y:S01]  /*02c0*/  UISETP.GE.U32.AND UP0, UPT, UR16, 0x8, UPT ;  /* 0x000000081000788c */ /* 0x001fe2000bf06070 */
[----:B-1----:R-:W-:Y:S01]  /*02d0*/  IMAD R2, R5, UR15, R24 ;  /* 0x0000000f05027c24 */ /* 0x002fe2000f8e0218 */
[----:B--2---:R-:W-:-:S07]  /*02e0*/  UIMAD UR9, UR4, UR5, URZ ;  /* 0x00000005040972a4 */ /* 0x004fce000f8e02ff */
[----:B------:R-:W-:Y:S05]  /*02f0*/  BRA.U !UP0, `(.L_x_203) ;  /* 0x0000000508387547 */ /* 0x000fea000b800000 */
[----:B------:R-:W0:Y:S01]  /*0300*/  LDC.64 R26, c[0x0][0x390] ;  /* 0x0000e400ff1a7b82 */ /* 0x000e220000000a00 */
[----:B------:R-:W-:Y:S01]  /*0310*/  MOV R0, UR9 ;  /* 0x0000000900007c02 */ /* 0x000fe20008000f00 */
[----:B------:R-:W-:Y:S01]  /*0320*/  UMOV UR5, UR8 ;  /* 0x0000000800057c82 */ /* 0x000fe20008000000 */
[----:B------:R-:W-:-:S07]  /*0330*/  MOV R3, R2 ;  /* 0x0000000200037202 */ /* 0x000fce0000000f00 */
.L_x_204:
[----:B------:R-:W-:Y:S01]  /*0340*/  MOV R8, UR6 ;  /* 0x0000000600087c02 */ /* 0x000fe20008000f00 */
[----:B0-----:R-:W-:Y:S01]  /*0350*/  IMAD.WIDE R10, R0, 0x8, R26 ;  /* 0x00000008000a7825 */ /* 0x001fe200078e021a */
[----:B------:R-:W-:-:S04]  /*0360*/  MOV R9, UR7 ;  /* 0x0000000700097c02 */ /* 0x000fc80008000f00 */
[----:B------:R-:W2:Y:S01]  /*0370*/  LDG.E.64.CONSTANT R16, desc[UR10][R10.64] ;  /* 0x0000000a0a107981 */ /* 0x000ea2000c1e9b00 */
[----:B------:R-:W-:-:S03]  /*0380*/  IMAD.WIDE R8, R3, 0x8, R8 ;  /* 0x0000000803087825 */ /* 0x000fc600078e0208 */
[----:B------:R-:W3:Y:S04]  /*0390*/  LDG.E.64.CONSTANT R20, desc[UR10][R10.64+0x8] ;  /* 0x0000080a0a147981 */ /* 0x000ee8000c1e9b00 */
[----:B------:R-:W2:Y:S04]  /*03a0*/  LDG.E.64.CONSTANT R18, desc[UR10][R8.64+-0x20] ;  /* 0xffffe00a08127981 */ /* 0x000ea8000c1e9b00 */
[----:B------:R-:W3:Y:S04]  /*03b0*/  LDG.E.64.CONSTANT R22, desc[UR10][R8.64+-0x18] ;  /* 0xffffe80a08167981 */ /* 0x000ee8000c1e9b00 */
[----:B------:R-:W4:Y:S04]  /*03c0*/  LDG.E.64.CONSTANT R12, desc[UR10][R10.64+0x10] ;  /* 0x0000100a0a0c7981 */ /* 0x000f28000c1e9b00 */
[----:B------:R-:W4:Y:S01]  /*03d0*/  LDG.E.64.CONSTANT R14, desc[UR10][R8.64+-0x10] ;  /* 0xfffff00a080e7981 */ /* 0x000f22000c1e9b00 */
[----:B--2---:R-:W-:-:S04]  /*03e0*/  FMUL R5, R19, R17 ;  /* 0x0000001113057220 */ /* 0x004fc80000400000 */
[CC--:B------:R-:W-:Y:S01]  /*03f0*/  FFMA R5, R18.reuse, R16.reuse, -R5 ;  /* 0x0000001012057223 */ /* 0x0c0fe20000000805 */
[----:B------:R-:W-:Y:S01]  /*0400*/  FMUL R28, R19, R16 ;  /* 0x00000010131c7220 */ /* 0x000fe20000400000 */
[----:B---3--:R-:W-:Y:S02]  /*0410*/  FMUL R16, R23, R20 ;  /* 0x0000001417107220 */ /* 0x008fe40000400000 */
[----:B------:R-:W-:Y:S01]  /*0420*/  FADD R6, R5, R6 ;  /* 0x0000000605067221 */ /* 0x000fe20000000000 */
[----:B------:R-:W-:Y:S01]  /*0430*/  FMUL R5, R23, R21 ;  /* 0x0000001517057220 */ /* 0x000fe20000400000 */
[----:B------:R-:W-:-:S03]  /*0440*/  FFMA R28, R18, R17, R28 ;  /* 0x00000011121c7223 */ /* 0x000fc6000000001c */
[C---:B------:R-:W-:Y:S01]  /*0450*/  FFMA R5, R22.reuse, R20, -R5 ;  /* 0x0000001416057223 */ /* 0x040fe20000000805 */
[----:B------:R-:W-:Y:S02]  /*0460*/  FFMA R22, R22, R21, R16 ;  /* 0x0000001516167223 */ /* 0x000fe40000000010 */
[----:B------:R-:W2:Y:S04]  /*0470*/  LDG.E.64.CONSTANT R16, desc[UR10][R10.64+0x18] ;  /* 0x0000180a0a107981 */ /* 0x000ea8000c1e9b00 */
[----:B------:R-:W2:Y:S01]  /*0480*/  LDG.E.64.CONSTANT R20, desc[UR10][R8.64+-0x8] ;  /* 0xfffff80a08147981 */ /* 0x000ea2000c1e9b00 */
[----:B------:R-:W-:Y:S01]  /*0490*/  FADD R7, R28, R7 ;  /* 0x000000071c077221 */ /* 0x000fe20000000000 */
[C---:B----4-:R-:W-:Y:S01]  /*04a0*/  FMUL R19, R15.reuse, R13 ;  /* 0x0000000d0f137220 */ /* 0x050fe20000400000 */
[----:B------:R-:W-:-:S03]  /*04b0*/  FMUL R28, R15, R12 ;  /* 0x0000000c0f1c7220 */ /* 0x000fc60000400000 */
[C---:B------:R-:W-:Y:S01]  /*04c0*/  FFMA R18, R14.reuse, R12, -R19 ;  /* 0x0000000c0e127223 */ /* 0x040fe20000000813 */
[----:B------:R-:W-:Y:S02]  /*04d0*/  FFMA R19, R14, R13, R28 ;  /* 0x0000000d0e137223 */ /* 0x000fe4000000001c */
[----:B------:R-:W3:Y:S04]  /*04e0*/  LDG.E.64.CONSTANT R12, desc[UR10][R10.64+0x20] ;  /* 0x0000200a0a0c7981 */ /* 0x000ee8000c1e9b00 */
[----:B------:R-:W3:Y:S01]  /*04f0*/  LDG.E.64.CONSTANT R14, desc[UR10][R8.64] ;  /* 0x0000000a080e7981 */ /* 0x000ee2000c1e9b00 */
[----:B------:R-:W-:Y:S01]  /*0500*/  FADD R5, R6, R5 ;  /* 0x0000000506057221 */ /* 0x000fe20000000000 */
[----:B------:R-:W-:-:S03]  /*0510*/  FADD R22, R7, R22 ;  /* 0x0000001607167221 */ /* 0x000fc60000000000 */
[----:B------:R-:W-:Y:S01]  /*0520*/  FADD R5, R5, R18 ;  /* 0x0000001205057221 */ /* 0x000fe20000000000 */
[----:B------:R-:W-:Y:S01]  /*0530*/  FADD R7, R22, R19 ;  /* 0x0000001316077221 */ /* 0x000fe20000000000 */
[C---:B--2---:R-:W-:Y:S01]  /*0540*/  FMUL R23, R21.reuse, R17 ;  /* 0x0000001115177220 */ /* 0x044fe20000400000 */
[----:B------:R-:W-:-:S03]  /*0550*/  FMUL R18, R21, R16 ;  /* 0x0000001015127220 */ /* 0x000fc60000400000 */
[C---:B------:R-:W-:Y:S01]  /*0560*/  FFMA R6, R20.reuse, R16, -R23 ;  /* 0x0000001014067223 */ /* 0x040fe20000000817 */
[----:B------:R-:W-:Y:S02]  /*0570*/  FFMA R20, R20, R17, R18 ;  /* 0x0000001114147223 */ /* 0x000fe40000000012 */
[----:B------:R-:W2:Y:S04]  /*0580*/  LDG.E.64.CONSTANT R18, desc[UR10][R10.64+0x28] ;  /* 0x0000280a0a127981 */ /* 0x000ea8000c1e9b00 */
[----:B------:R-:W2:Y:S01]  /*0590*/  LDG.E.64.CONSTANT R16, desc[UR10][R8.64+0x8] ;  /* 0x0000080a08107981 */ /* 0x000ea2000c1e9b00 */
[C---:B---3--:R-:W-:Y:S01]  /*05a0*/  FMUL R21, R15.reuse, R13 ;  /* 0x0000000d0f157220 */ /* 0x048fe20000400000 */
[----:B------:R-:W-:-:S03]  /*05b0*/  FMUL R22, R15, R12 ;  /* 0x0000000c0f167220 */ /* 0x000fc60000400000 */
[C---:B------:R-:W-:Y:S01]  /*05c0*/  FFMA R21, R14.reuse, R12, -R21 ;  /* 0x0000000c0e157223 */ /* 0x040fe20000000815 */
[----:B------:R-:W-:Y:S02]  /*05d0*/  FFMA R22, R14, R13, R22 ;  /* 0x0000000d0e167223 */ /* 0x000fe40000000016 */
[----:B------:R-:W3:Y:S04]  /*05e0*/  LDG.E.64.CONSTANT R14, desc[UR10][R10.64+0x30] ;  /* 0x0000300a0a0e7981 */ /* 0x000ee8000c1e9b00 */
[----:B------:R-:W3:Y:S04]  /*05f0*/  LDG.E.64.CONSTANT R12, desc[UR10][R8.64+0x10] ;  /* 0x0000100a080c7981 */ /* 0x000ee8000c1e9b00 */
[----:B------:R-:W4:Y:S04]  /*0600*/  LDG.E.64.CONSTANT R10, desc[UR10][R10.64+0x38] ;  /* 0x0000380a0a0a7981 */ /* 0x000f28000c1e9b00 */
[----:B------:R-:W4:Y:S01]  /*0610*/  LDG.E.64.CONSTANT R8, desc[UR10][R8.64+0x18] ;  /* 0x0000180a08087981 */ /* 0x000f22000c1e9b00 */
[----:B------:R-:W-:Y:S01]  /*0620*/  FADD R6, R5, R6 ;  /* 0x0000000605067221 */ /* 0x000fe20000000000 */
[----:B------:R-:W-:-:S03]  /*0630*/  FADD R7, R7, R20 ;  /* 0x0000001407077221 */ /* 0x000fc60000000000 */
[----:B------:R-:W-:Y:S01]  /*0640*/  FADD R6, R6, R21 ;  /* 0x0000001506067221 */ /* 0x000fe20000000000 */
[----:B------:R-:W-:Y:S01]  /*0650*/  UIADD3 UR5, UPT, UPT, UR5, 0x8, URZ ;  /* 0x0000000805057890 */ /* 0x000fe2000fffe0ff */
[----:B------:R-:W-:-:S03]  /*0660*/  FADD R7, R7, R22 ;  /* 0x0000001607077221 */ /* 0x000fc60000000000 */
[----:B------:R-:W-:Y:S01]  /*0670*/  UISETP.NE.AND UP0, UPT, UR5, URZ, UPT ;  /* 0x000000ff0500728c */ /* 0x000fe2000bf05270 */
[----:B------:R-:W-:Y:S02]  /*0680*/  IADD3 R0, PT, PT, R0, 0x8, RZ ;  /* 0x0000000800007810 */ /* 0x000fe40007ffe0ff */
[----:B------:R-:W-:Y:S01]  /*0690*/  IADD3 R3, PT, PT, R3, 0x8, RZ ;  /* 0x0000000803037810 */ /* 0x000fe20007ffe0ff */
[C---:B--2---:R-:W-:Y:S01]  /*06a0*/  FMUL R5, R17.reuse, R19 ;  /* 0x0000001311057220 */ /* 0x044fe20000400000 */
[----:B------:R-:W-:-:S03]  /*06b0*/  FMUL R20, R17, R18 ;  /* 0x0000001211147220 */ /* 0x000fc60000400000 */
[C---:B------:R-:W-:Y:S01]  /*06c0*/  FFMA R5, R16.reuse, R18, -R5 ;  /* 0x0000001210057223 */ /* 0x040fe20000000805 */
[----:B------:R-:W-:-:S03]  /*06d0*/  FFMA R20, R16, R19, R20 ;  /* 0x0000001310147223 */ /* 0x000fc60000000014 */
[----:B------:R-:W-:Y:S01]  /*06e0*/  FADD R5, R6, R5 ;  /* 0x0000000506057221 */ /* 0x000fe20000000000 */
[----:B------:R-:W-:Y:S01]  /*06f0*/  FADD R7, R7, R20 ;  /* 0x0000001407077221 */ /* 0x000fe20000000000 */
[C---:B---3--:R-:W-:Y:S01]  /*0700*/  FMUL R17, R13.reuse, R15 ;  /* 0x0000000f0d117220 */ /* 0x048fe20000400000 */
[----:B------:R-:W-:-:S03]  /*0710*/  FMUL R6, R13, R14 ;  /* 0x0000000e0d067220 */ /* 0x000fc60000400000 */
[C---:B------:R-:W-:Y:S01]  /*0720*/  FFMA R14, R12.reuse, R14, -R17 ;  /* 0x0000000e0c0e7223 */ /* 0x040fe20000000811 */
[----:B------:R-:W-:Y:S01]  /*0730*/  FFMA R6, R12, R15, R6 ;  /* 0x0000000f0c067223 */ /* 0x000fe20000000006 */
[CC--:B----4-:R-:W-:Y:S01]  /*0740*/  FMUL R13, R9.reuse, R11.reuse ;  /* 0x0000000b090d7220 */ /* 0x0d0fe20000400000 */
[-C--:B------:R-:W-:Y:S02]  /*0750*/  FMUL R12, R9, R10.reuse ;  /* 0x0000000a090c7220 */ /* 0x080fe40000400000 */
        /* <DEDUP_REMOVED lines=8> */
.L_x_203:
[----:B------:R-:W-:-:S09]  /*07e0*/  UISETP.NE.AND UP0, UPT, UR12, URZ, UPT ;  /* 0x000000ff0c00728c */ /* 0x000fd2000bf05270 */
[----:B------:R-:W-:Y:S05]  /*07f0*/  BRA.U !UP0, `(.L_x_205) ;  /* 0x0000000508547547 */ /* 0x000fea000b800000 */
[----:B------:R-:W-:Y:S02]  /*0800*/  UIADD3 UR5, UPT, UPT, UR12, -0x1, URZ ;  /* 0xffffffff0c057890 */ /* 0x000fe4000fffe0ff */
[----:B------:R-:W-:Y:S02]  /*0810*/  UISETP.NE.AND UP1, UPT, UR13, URZ, UPT ;  /* 0x000000ff0d00728c */ /* 0x000fe4000bf25270 */
[----:B------:R-:W-:-:S09]  /*0820*/  UISETP.GE.U32.AND UP0, UPT, UR5, 0x3, UPT ;  /* 0x000000030500788c */ /* 0x000fd2000bf06070 */
[----:B------:R-:W-:Y:S05]  /*0830*/  BRA.U !UP0, `(.L_x_206) ;  /* 0x00000001089c7547 */ /* 0x000fea000b800000 */
[----:B------:R-:W0:Y:S01]  /*0840*/  LDC.64 R26, c[0x0][0x380] ;  /* 0x0000e000ff1a7b82 */ /* 0x000e220000000a00 */
[----:B------:R-:W-:Y:S02]  /*0850*/  IADD3 R5, PT, PT, R2, R3, RZ ;  /* 0x0000000302057210 */ /* 0x000fe40007ffe0ff */
[----:B------:R-:W-:-:S05]  /*0860*/  IADD3 R11, PT, PT, R3, UR9, RZ ;  /* 0x00000009030b7c10 */ /* 0x000fca000fffe0ff */
[----:B------:R-:W1:Y:S01]  /*0870*/  LDC.64 R8, c[0x0][0x390] ;  /* 0x0000e400ff087b82 */ /* 0x000e620000000a00 */
[----:B0-----:R-:W-:-:S05]  /*0880*/  IMAD.WIDE R26, R5, 0x8, R26 ;  /* 0x00000008051a7825 */ /* 0x001fca00078e021a */
[----:B------:R-:W2:Y:S01]  /*0890*/  LDG.E.64.CONSTANT R14, desc[UR10][R26.64+0x8] ;  /* 0x0000080a1a0e7981 */ /* 0x000ea2000c1e9b00 */
[----:B-1----:R-:W-:-:S03]  /*08a0*/  IMAD.WIDE R8, R11, 0x8, R8 ;  /* 0x000000080b087825 */ /* 0x002fc600078e0208 */
[----:B------:R-:W3:Y:S04]  /*08b0*/  LDG.E.64.CONSTANT R18, desc[UR10][R26.64+0x10] ;  /* 0x0000100a1a127981 */ /* 0x000ee8000c1e9b00 */
[----:B------:R-:W4:Y:S04]  /*08c0*/  LDG.E.64.CONSTANT R10, desc[UR10][R26.64] ;  /* 0x0000000a1a0a7981 */ /* 0x000f28000c1e9b00 */
[----:B------:R-:W4:Y:S04]  /*08d0*/  LDG.E.64.CONSTANT R12, desc[UR10][R8.64] ;  /* 0x0000000a080c7981 */ /* 0x000f28000c1e9b00 */
[----:B------:R-:W2:Y:S04]  /*08e0*/  LDG.E.64.CONSTANT R16, desc[UR10][R8.64+0x8] ;  /* 0x0000080a08107981 */ /* 0x000ea8000c1e9b00 */
[----:B------:R-:W3:Y:S04]  /*08f0*/  LDG.E.64.CONSTANT R20, desc[UR10][R8.64+0x10] ;  /* 0x0000100a08147981 */ /* 0x000ee8000c1e9b00 */
[----:B------:R-:W5:Y:S04]  /*0900*/  LDG.E.64.CONSTANT R22, desc[UR10][R26.64+0x18] ;  /* 0x0000180a1a167981 */ /* 0x000f68000c1e9b00 */
[----:B------:R-:W5:Y:S01]  /*0910*/  LDG.E.64.CONSTANT R8, desc[UR10][R8.64+0x18] ;  /* 0x0000180a08087981 */ /* 0x000f62000c1e9b00 */
[----:B------:R-:W-:Y:S01]  /*0920*/  IADD3 R3, PT, PT, R3, 0x4, RZ ;  /* 0x0000000403037810 */ /* 0x000fe20007ffe0ff */
[C---:B----4-:R-:W-:Y:S01]  /*0930*/  FMUL R0, R11.reuse, R12 ;  /* 0x0000000c0b007220 */ /* 0x050fe20000400000 */
[----:B------:R-:W-:-:S03]  /*0940*/  FMUL R5, R11, R13 ;  /* 0x0000000d0b057220 */ /* 0x000fc60000400000 */
[C---:B------:R-:W-:Y:S01]  /*0950*/  FFMA R0, R10.reuse, R13, R0 ;  /* 0x0000000d0a007223 */ /* 0x040fe20000000000 */
[----:B------:R-:W-:Y:S01]  /*0960*/  FFMA R5, R10, R12, -R5 ;  /* 0x0000000c0a057223 */ /* 0x000fe20000000805 */
[C---:B--2---:R-:W-:Y:S01]  /*0970*/  FMUL R11, R15.reuse, R17 ;  /* 0x000000110f0b7220 */ /* 0x044fe20000400000 */
[-C--:B------:R-:W-:Y:S01]  /*0980*/  FMUL R10, R15, R16.reuse ;  /* 0x000000100f0a7220 */ /* 0x080fe20000400000 */
[----:B------:R-:W-:Y:S01]  /*0990*/  FADD R0, R7, R0 ;  /* 0x0000000007007221 */ /* 0x000fe20000000000 */
[C---:B---3--:R-:W-:Y:S01]  /*09a0*/  FMUL R7, R19.reuse, R21 ;  /* 0x0000001513077220 */ /* 0x048fe20000400000 */
[----:B------:R-:W-:Y:S01]  /*09b0*/  FADD R5, R6, R5 ;  /* 0x0000000506057221 */ /* 0x000fe20000000000 */
[C---:B------:R-:W-:Y:S01]  /*09c0*/  FFMA R16, R14.reuse, R16, -R11 ;  /* 0x000000100e107223 */ /* 0x040fe2000000080b */
[----:B------:R-:W-:Y:S01]  /*09d0*/  FFMA R17, R14, R17, R10 ;  /* 0x000000110e117223 */ /* 0x000fe2000000000a */
[-C--:B------:R-:W-:Y:S01]  /*09e0*/  FMUL R6, R19, R20.reuse ;  /* 0x0000001413067220 */ /* 0x080fe20000400000 */
[----:B------:R-:W-:Y:S01]  /*09f0*/  FFMA R20, R18, R20, -R7 ;  /* 0x0000001412147223 */ /* 0x000fe20000000807 */
[----:B------:R-:W-:Y:S01]  /*0a00*/  FADD R5, R5, R16 ;  /* 0x0000001005057221 */ /* 0x000fe20000000000 */
[----:B------:R-:W-:Y:S01]  /*0a10*/  FADD R0, R0, R17 ;  /* 0x0000001100007221 */ /* 0x000fe20000000000 */
        /* <DEDUP_REMOVED lines=9> */
.L_x_206:
[----:B------:R-:W-:Y:S05]  /*0ab0*/  BRA.U !UP1, `(.L_x_205) ;  /* 0x0000000109a47547 */ /* 0x000fea000b800000 */
[----:B------:R-:W-:Y:S02]  /*0ac0*/  UISETP.NE.AND UP0, UPT, UR13, 0x1, UPT ;  /* 0x000000010d00788c */ /* 0x000fe4000bf05270 */
[----:B------:R-:W-:-:S07]  /*0ad0*/  ULOP3.LUT UP1, URZ, UR16, 0x1, URZ, 0xc0, !UPT ;  /* 0x0000000110ff7892 */ /* 0x000fce000f82c0ff */
        /* <DEDUP_REMOVED lines=9> */
[----:B------:R-:W2:Y:S04]  /*0b70*/  LDG.E.64.CONSTANT R10, desc[UR10][R18.64] ;  /* 0x0000000a120a7981 */ /* 0x000ea8000c1e9b00 */
[----:B------:R-:W3:Y:S01]  /*0b80*/  LDG.E.64.CONSTANT R14, desc[UR10][R18.64+0x8] ;  /* 0x0000080a120e7981 */ /* 0x000ee2000c1e9b00 */
[----:B------:R-:W-:Y:S01]  /*0b90*/  IADD3 R3, PT, PT, R3, 0x2, RZ ;  /* 0x0000000203037810 */ /* 0x000fe20007ffe0ff */
[C---:B--2---:R-:W-:Y:S01]  /*0ba0*/  FMUL R5, R9.reuse, R11 ;  /* 0x0000000b09057220 */ /* 0x044fe20000400000 */
[----:B------:R-:W-:-:S03]  /*0bb0*/  FMUL R0, R9, R10 ;  /* 0x0000000a09007220 */ /* 0x000fc60000400000 */
[C---:B------:R-:W-:Y:S01]  /*0bc0*/  FFMA R5, R8.reuse, R10, -R5 ;  /* 0x0000000a08057223 */ /* 0x040fe20000000805 */
[----:B------:R-:W-:Y:S01]  /*0bd0*/  FFMA R0, R8, R11, R0 ;  /* 0x0000000b08007223 */ /* 0x000fe20000000000 */
[CC--:B---3--:R-:W-:Y:S01]  /*0be0*/  FMUL R9, R13.reuse, R15.reuse ;  /* 0x0000000f0d097220 */ /* 0x0c8fe20000400000 */
[-C--:B------:R-:W-:Y:S01]  /*0bf0*/  FMUL R8, R13, R14.reuse ;  /* 0x0000000e0d087220 */ /* 0x080fe20000400000 */
[----:B------:R-:W-:Y:S01]  /*0c00*/  FADD R5, R6, R5 ;  /* 0x0000000506057221 */ /* 0x000fe20000000000 */
[----:B------:R-:W-:Y:S01]  /*0c10*/  FADD R0, R7, R0 ;  /* 0x0000000007007221 */ /* 0x000fe20000000000 */
[C---:B------:R-:W-:Y:S01]  /*0c20*/  FFMA R6, R12.reuse, R14, -R9 ;  /* 0x0000000e0c067223 */ /* 0x040fe20000000809 */
[----:B------:R-:W-:-:S03]  /*0c30*/  FFMA R7, R12, R15, R8 ;  /* 0x0000000f0c077223 */ /* 0x000fc60000000008 */
[----:B------:R-:W-:Y:S01]  /*0c40*/  FADD R6, R5, R6 ;  /* 0x0000000605067221 */ /* 0x000fe20000000000 */
[----:B------:R-:W-:-:S07]  /*0c50*/  FADD R7, R0, R7 ;  /* 0x0000000700077221 */ /* 0x000fce0000000000 */
.L_x_207:
[----:B------:R-:W-:Y:S05]  /*0c60*/  BRA.U !UP1, `(.L_x_205) ;  /* 0x0000000109387547 */ /* 0x000fea000b800000 */
[----:B------:R-:W0:Y:S01]  /*0c70*/  LDC.64 R8, c[0x0][0x380] ;  /* 0x0000e000ff087b82 */ /* 0x000e220000000a00 */
[----:B------:R-:W-:Y:S02]  /*0c80*/  IADD3 R5, PT, PT, R2, R3, RZ ;  /* 0x0000000302057210 */ /* 0x000fe40007ffe0ff */
[----:B------:R-:W-:-:S05]  /*0c90*/  IADD3 R13, PT, PT, R3, UR9, RZ ;  /* 0x00000009030d7c10 */ /* 0x000fca000fffe0ff */
[----:B------:R-:W1:Y:S01]  /*0ca0*/  LDC.64 R10, c[0x0][0x390] ;  /* 0x0000e400ff0a7b82 */ /* 0x000e620000000a00 */
[----:B0-----:R-:W-:-:S06]  /*0cb0*/  IMAD.WIDE R2, R5, 0x8, R8 ;  /* 0x0000000805027825 */ /* 0x001fcc00078e0208 */
[----:B------:R-:W2:Y:S01]  /*0cc0*/  LDG.E.64.CONSTANT R2, desc[UR10][R2.64] ;  /* 0x0000000a02027981 */ /* 0x000ea2000c1e9b00 */
[----:B-1----:R-:W-:-:S06]  /*0cd0*/  IMAD.WIDE R8, R13, 0x8, R10 ;  /* 0x000000080d087825 */ /* 0x002fcc00078e020a */
[----:B------:R-:W2:Y:S02]  /*0ce0*/  LDG.E.64.CONSTANT R8, desc[UR10][R8.64] ;  /* 0x0000000a08087981 */ /* 0x000ea4000c1e9b00 */
[C---:B--2---:R-:W-:Y:S01]  /*0cf0*/  FMUL R5, R3.reuse, R9 ;  /* 0x0000000903057220 */ /* 0x044fe20000400000 */
[----:B------:R-:W-:-:S03]  /*0d00*/  FMUL R0, R3, R8 ;  /* 0x0000000803007220 */ /* 0x000fc60000400000 */
[C---:B------:R-:W-:Y:S01]  /*0d10*/  FFMA R5, R2.reuse, R8, -R5 ;  /* 0x0000000802057223 */ /* 0x040fe20000000805 */
[----:B------:R-:W-:-:S03]  /*0d20*/  FFMA R0, R2, R9, R0 ;  /* 0x0000000902007223 */ /* 0x000fc60000000000 */
[----:B------:R-:W-:Y:S01]  /*0d30*/  FADD R6, R6, R5 ;  /* 0x0000000506067221 */ /* 0x000fe20000000000 */
[----:B------:R-:W-:-:S07]  /*0d40*/  FADD R7, R7, R0 ;  /* 0x0000000007077221 */ /* 0x000fce0000000000 */
.L_x_205:
[----:B------:R-:W0:Y:S01]  /*0d50*/  LDCU UR5, c[0x0][0x3a0] ;  /* 0x00007400ff0577ac */ /* 0x000e220008000800 */
[----:B------:R-:W-:-:S04]  /*0d60*/  UIADD3 UR4, UPT, UPT, UR4, 0x1, URZ ;  /* 0x0000000104047890 */ /* 0x000fc8000fffe0ff */
[----:B0-----:R-:W-:-:S09]  /*0d70*/  UISETP.NE.AND UP0, UPT, UR4, UR5, UPT ;  /* 0x000000050400728c */ /* 0x001fd2000bf05270 */
[----:B------:R-:W-:Y:S05]  /*0d80*/  BRA.U !UP0, `(.L_x_202) ;  /* 0x0000001508547547 */ /* 0x000fea000b800000 */
[----:B------:R-:W-:Y:S05]  /*0d90*/  BRA `(.L_x_208) ;  /* 0xfffffff400347947 */ /* 0x000fea000383ffff */
.L_x_201:
[----:B------:R-:W-:-:S09]  /*0da0*/  UISETP.GE.AND UP0, UPT, UR4, 0x1, UPT ;  /* 0x000000010400788c */ /* 0x000fd2000bf06270 */
[----:B------:R-:W-:Y:S05]  /*0db0*/  BRA.U !UP0, `(.L_x_202) ;  /* 0x0000001508487547 */ /* 0x000fea000b800000 */
[----:B------:R-:W-:Y:S01]  /*0dc0*/  USHF.L.U32 UR4, UR4, 0x1, URZ ;  /* 0x0000000104047899 */ /* 0x000fe200080006ff */
[----:B------:R-:W-:-:S03]  /*0dd0*/  CS2R R6, SRZ ;  /* 0x0000000000067805 */ /* 0x000fc6000001ff00 */
[----:B------:R-:W-:Y:S02]  /*0de0*/  ULOP3.LUT UR5, UR4, 0x6, URZ, 0xc0, !UPT ;  /* 0x0000000604057892 */ /* 0x000fe4000f8ec0ff */
[----:B------:R-:W-:Y:S02]  /*0df0*/  ULOP3.LUT UR4, UR4, 0xfffffff8, URZ, 0xc0, !UPT ;  /* 0xfffffff804047892 */ /* 0x000fe4000f8ec0ff */
[----:B------:R-:W-:-:S04]  /*0e00*/  UIADD3 UR5, UPT, UPT, UR5, -0x1, URZ ;  /* 0xffffffff05057890 */ /* 0x000fc8000fffe0ff */
[----:B------:R-:W-:-:S03]  /*0e10*/  UISETP.GE.U32.AND UP1, UPT, UR5, 0x3, UPT ;  /* 0x000000030500788c */ /* 0x000fc6000bf26070 */
[----:B------:R-:W-:-:S08]  /*0e20*/  UMOV UR5, UR7 ;  /* 0x0000000700057c82 */ /* 0x000fd00008000000 */
.L_x_213:
[----:B------:R-:W0:Y:S01]  /*0e30*/  LDCU UR9, c[0x0][0x3a0] ;  /* 0x00007400ff0977ac */ /* 0x000e220008000800 */
[----:B------:R-:W-:Y:S02]  /*0e40*/  IADD3 R2, PT, PT, R4, UR5, RZ ;  /* 0x0000000504027c10 */ /* 0x000fe4000fffe0ff */
[----:B------:R-:W-:Y:S01]  /*0e50*/  MOV R0, UR7 ;  /* 0x0000000700007c02 */ /* 0x000fe20008000f00 */
[----:B------:R-:W1:Y:S01]  /*0e60*/  LDCU UR12, c[0x0][0x388] ;  /* 0x00007100ff0c77ac */ /* 0x000e620008000800 */
[----:B------:R-:W2:Y:S01]  /*0e70*/  LDCU UR8, c[0x0][0x398] ;  /* 0x00007300ff0877ac */ /* 0x000ea20008000800 */
[----:B0-----:R-:W-:Y:S02]  /*0e80*/  UISETP.GE.U32.AND UP2, UPT, UR9, 0x4, UPT ;  /* 0x000000040900788c */ /* 0x001fe4000bf46070 */
[----:B------:R-:W-:Y:S02]  /*0e90*/  UIADD3 UR6, UPT, UPT, UR5, UR9, URZ ;  /* 0x0000000905067290 */ /* 0x000fe4000fffe0ff */
[----:B------:R-:W-:Y:S01]  /*0ea0*/  UIADD3 UR5, UPT, UPT, UR5, 0x1, URZ ;  /* 0x0000000105057890 */ /* 0x000fe2000fffe0ff */
[----:B-1----:R-:W-:Y:S01]  /*0eb0*/  IMAD R2, R2, UR12, R3 ;  /* 0x0000000c02027c24 */ /* 0x002fe2000f8e0203 */
[----:B------:R-:W-:-:S02]  /*0ec0*/  ULOP3.LUT UP3, URZ, UR9, 0x3, URZ, 0xc0, !UPT ;  /* 0x0000000309ff7892 */ /* 0x000fc4000f86c0ff */
[----:B------:R-:W-:Y:S02]  /*0ed0*/  UISETP.NE.AND UP0, UPT, UR5, UR9, UPT ;  /* 0x000000090500728c */ /* 0x000fe4000bf05270 */
[----:B--2---:R-:W-:Y:S01]  /*0ee0*/  UIMAD UR6, UR6, UR8, UR9 ;  /* 0x00000008060672a4 */ /* 0x004fe2000f8e0209 */
[----:B------:R-:W-:Y:S11]  /*0ef0*/  BRA.U !UP2, `(.L_x_209) ;  /* 0x000000050a2c7547 */ /* 0x000ff6000b800000 */
[----:B------:R-:W-:-:S07]  /*0f00*/  MOV R0, UR7 ;  /* 0x0000000700007c02 */ /* 0x000fce0008000f00 */
.L_x_210:
        /* <DEDUP_REMOVED lines=11> */
[----:B------:R-:W3:Y:S01]  /*0fc0*/  LDG.E.64.CONSTANT R14, desc[UR10][R20.64+0x10] ;  /* 0x0000100a140e7981 */ /* 0x000ee2000c1e9b00 */
[C---:B----4-:R-:W-:Y:S01]  /*0fd0*/  FMUL R5, R9.reuse, R11 ;  /* 0x0000000b09057220 */ /* 0x050fe20000400000 */
[----:B------:R-:W-:-:S03]  /*0fe0*/  FMUL R26, R9, R10 ;  /* 0x0000000a091a7220 */ /* 0x000fc60000400000 */
[C---:B------:R-:W-:Y:S01]  /*0ff0*/  FFMA R5, R8.reuse, R10, -R5 ;  /* 0x0000000a08057223 */ /* 0x040fe20000000805 */
[----:B------:R-:W-:Y:S02]  /*1000*/  FFMA R26, R8, R11, R26 ;  /* 0x0000000b081a7223 */ /* 0x000fe4000000001a */
[----:B------:R-:W4:Y:S04]  /*1010*/  LDG.E.64.CONSTANT R8, desc[UR10][R22.64+0x18] ;  /* 0x0000180a16087981 */ /* 0x000f28000c1e9b00 */
[----:B------:R-:W4:Y:S01]  /*1020*/  LDG.E.64.CONSTANT R10, desc[UR10][R20.64+0x18] ;  /* 0x0000180a140a7981 */ /* 0x000f22000c1e9b00 */
[----:B------:R-:W-:Y:S01]  /*1030*/  FADD R6, R5, R6 ;  /* 0x0000000605067221 */ /* 0x000fe20000000000 */
[C---:B--2---:R-:W-:Y:S01]  /*1040*/  FMUL R5, R17.reuse, R19 ;  /* 0x0000001311057220 */ /* 0x044fe20000400000 */
[----:B------:R-:W-:Y:S01]  /*1050*/  FMUL R28, R17, R18 ;  /* 0x00000012111c7220 */ /* 0x000fe20000400000 */
[----:B------:R-:W-:-:S02]  /*1060*/  FADD R26, R26, R7 ;  /* 0x000000071a1a7221 */ /* 0x000fc40000000000 */
[C---:B------:R-:W-:Y:S01]  /*1070*/  FFMA R5, R16.reuse, R18, -R5 ;  /* 0x0000001210057223 */ /* 0x040fe20000000805 */
[----:B------:R-:W-:Y:S01]  /*1080*/  FFMA R19, R16, R19, R28 ;  /* 0x0000001310137223 */ /* 0x000fe2000000001c */
[CC--:B---3--:R-:W-:Y:S01]  /*1090*/  FMUL R7, R13.reuse, R15.reuse ;  /* 0x0000000f0d077220 */ /* 0x0c8fe20000400000 */
[----:B------:R-:W2:Y:S01]  /*10a0*/  LDG.E.64.CONSTANT R16, desc[UR10][R20.64+0x20] ;  /* 0x0000200a14107981 */ /* 0x000ea2000c1e9b00 */
[----:B------:R-:W-:Y:S01]  /*10b0*/  FADD R6, R6, R5 ;  /* 0x0000000506067221 */ /* 0x000fe20000000000 */
[----:B------:R-:W-:Y:S01]  /*10c0*/  FADD R5, R26, R19 ;  /* 0x000000131a057221 */ /* 0x000fe20000000000 */
[-C--:B------:R-:W-:Y:S01]  /*10d0*/  FMUL R26, R13, R14.reuse ;  /* 0x0000000e0d1a7220 */ /* 0x080fe20000400000 */
[----:B------:R-:W2:Y:S01]  /*10e0*/  LDG.E.64.CONSTANT R18, desc[UR10][R22.64+0x20] ;  /* 0x0000200a16127981 */ /* 0x000ea2000c1e9b00 */
[C---:B------:R-:W-:Y:S02]  /*10f0*/  FFMA R7, R12.reuse, R14, -R7 ;  /* 0x0000000e0c077223 */ /* 0x040fe40000000807 */
[----:B------:R-:W-:-:S02]  /*1100*/  FFMA R26, R12, R15, R26 ;  /* 0x0000000f0c1a7223 */ /* 0x000fc4000000001a */
[----:B------:R-:W-:Y:S01]  /*1110*/  FADD R6, R6, R7 ;  /* 0x0000000706067221 */ /* 0x000fe20000000000 */
[----:B------:R-:W3:Y:S01]  /*1120*/  LDG.E.64.CONSTANT R12, desc[UR10][R22.64+0x28] ;  /* 0x0000280a160c7981 */ /* 0x000ee2000c1e9b00 */
[----:B------:R-:W-:-:S03]  /*1130*/  FADD R5, R5, R26 ;  /* 0x0000001a05057221 */ /* 0x000fc60000000000 */
[----:B------:R-:W3:Y:S01]  /*1140*/  LDG.E.64.CONSTANT R14, desc[UR10][R20.64+0x28] ;  /* 0x0000280a140e7981 */ /* 0x000ee2000c1e9b00 */
[C---:B----4-:R-:W-:Y:S01]  /*1150*/  FMUL R7, R9.reuse, R11 ;  /* 0x0000000b09077220 */ /* 0x050fe20000400000 */
[----:B------:R-:W-:-:S03]  /*1160*/  FMUL R26, R9, R10 ;  /* 0x0000000a091a7220 */ /* 0x000fc60000400000 */
[C---:B------:R-:W-:Y:S01]  /*1170*/  FFMA R7, R8.reuse, R10, -R7 ;  /* 0x0000000a08077223 */ /* 0x040fe20000000807 */
[----:B------:R-:W-:Y:S02]  /*1180*/  FFMA R25, R8, R11, R26 ;  /* 0x0000000b08197223 */ /* 0x000fe4000000001a */
[----:B------:R-:W4:Y:S04]  /*1190*/  LDG.E.64.CONSTANT R8, desc[UR10][R22.64+0x30] ;  /* 0x0000300a16087981 */ /* 0x000f28000c1e9b00 */
[----:B------:R-:W4:Y:S04]  /*11a0*/  LDG.E.64.CONSTANT R10, desc[UR10][R20.64+0x30] ;  /* 0x0000300a140a7981 */ /* 0x000f28000c1e9b00 */
[----:B------:R-:W5:Y:S04]  /*11b0*/  LDG.E.64.CONSTANT R22, desc[UR10][R22.64+0x38] ;  /* 0x0000380a16167981 */ /* 0x000f68000c1e9b00 */
[----:B------:R-:W5:Y:S01]  /*11c0*/  LDG.E.64.CONSTANT R20, desc[UR10][R20.64+0x38] ;  /* 0x0000380a14147981 */ /* 0x000f62000c1e9b00 */
[----:B------:R-:W-:Y:S01]  /*11d0*/  FADD R6, R6, R7 ;  /* 0x0000000706067221 */ /* 0x000fe20000000000 */
[C---:B--2---:R-:W-:Y:S01]  /*11e0*/  FMUL R7, R19.reuse, R17 ;  /* 0x0000001113077220 */ /* 0x044fe20000400000 */
[----:B------:R-:W-:Y:S01]  /*11f0*/  IADD3 R0, PT, PT, R0, 0x8, RZ ;  /* 0x0000000800007810 */ /* 0x000fe20007ffe0ff */
[----:B------:R-:W-:-:S02]  /*1200*/  FMUL R26, R19, R16 ;  /* 0x00000010131a7220 */ /* 0x000fc40000400000 */
[----:B------:R-:W-:Y:S01]  /*1210*/  FFMA R7, R18, R16, -R7 ;  /* 0x0000001012077223 */ /* 0x000fe20000000807 */
[----:B------:R-:W-:Y:S01]  /*1220*/  IADD3 R16, PT, PT, R0, UR9, RZ ;  /* 0x0000000900107c10 */ /* 0x000fe2000fffe0ff */
[----:B------:R-:W-:Y:S01]  /*1230*/  FFMA R26, R18, R17, R26 ;  /* 0x00000011121a7223 */ /* 0x000fe2000000001a */
[CC--:B---3--:R-:W-:Y:S02]  /*1240*/  FMUL R17, R13.reuse, R15.reuse ;  /* 0x0000000f0d117220 */ /* 0x0c8fe40000400000 */
[----:B------:R-:W-:Y:S01]  /*1250*/  ISETP.NE.AND P0, PT, R16, UR4, PT ;  /* 0x0000000410007c0c */ /* 0x000fe2000bf05270 */
[-C--:B------:R-:W-:Y:S01]  /*1260*/  FMUL R16, R13, R14.reuse ;  /* 0x0000000e0d107220 */ /* 0x080fe20000400000 */
[----:B------:R-:W-:Y:S01]  /*1270*/  FADD R5, R5, R25 ;  /* 0x0000001905057221 */ /* 0x000fe20000000000 */
[----:B------:R-:W-:Y:S01]  /*1280*/  FADD R6, R6, R7 ;  /* 0x0000000706067221 */ /* 0x000fe20000000000 */
[C---:B------:R-:W-:Y:S01]  /*1290*/  FFMA R17, R12.reuse, R14, -R17 ;  /* 0x0000000e0c117223 */ /* 0x040fe20000000811 */
[----:B------:R-:W-:Y:S01]  /*12a0*/  FFMA R16, R12, R15, R16 ;  /* 0x0000000f0c107223 */ /* 0x000fe20000000010 */
[----:B------:R-:W-:-:S02]  /*12b0*/  FADD R5, R5, R26 ;  /* 0x0000001a05057221 */ /* 0x000fc40000000000 */
[----:B------:R-:W-:Y:S02]  /*12c0*/  FADD R6, R6, R17 ;  /* 0x0000001106067221 */ /* 0x000fe40000000000 */
[----:B------:R-:W-:Y:S01]  /*12d0*/  FADD R5, R5, R16 ;  /* 0x0000001005057221 */ /* 0x000fe20000000000 */
[C---:B----4-:R-:W-:Y:S01]  /*12e0*/  FMUL R7, R9.reuse, R11 ;  /* 0x0000000b09077220 */ /* 0x050fe20000400000 */
[----:B------:R-:W-:-:S03]  /*12f0*/  FMUL R12, R9, R10 ;  /* 0x0000000a090c7220 */ /* 0x000fc60000400000 */
        /* <DEDUP_REMOVED lines=9> */
[----:B------:R-:W-:Y:S01]  /*1390*/  FADD R7, R5, R8 ;  /* 0x0000000805077221 */ /* 0x000fe20000000000 */
[----:B------:R-:W-:Y:S06]  /*13a0*/  @P0 BRA `(.L_x_210) ;  /* 0xfffffff800d80947 */ /* 0x000fec000383ffff */
.L_x_209:
[----:B------:R-:W-:Y:S05]  /*13b0*/  BRA.U !UP3, `(.L_x_211) ;  /* 0x000000050b007547 */ /* 0x000fea000b800000 */
[----:B------:R-:W-:Y:S01]  /*13c0*/  ULOP3.LUT UP2, URZ, UR9, 0x1, URZ, 0xc0, !UPT ;  /* 0x0000000109ff7892 */ /* 0x000fe2000f84c0ff */
[----:B------:R-:W-:Y:S10]  /*13d0*/  BRA.U !UP1, `(.L_x_212) ;  /* 0x00000001099c7547 */ /* 0x000ff4000b800000 */
        /* <DEDUP_REMOVED lines=9> */
[----:B------:R-:W3:Y:S04]  /*1470*/  LDG.E.64.CONSTANT R18, desc[UR10][R22.64+0x8] ;  /* 0x0000080a16127981 */ /* 0x000ee8000c1e9b00 */
[----:B------:R-:W4:Y:S04]  /*1480*/  LDG.E.64.CONSTANT R12, desc[UR10][R8.64+0x10] ;  /* 0x0000100a080c7981 */ /* 0x000f28000c1e9b00 */
[----:B------:R-:W4:Y:S04]  /*1490*/  LDG.E.64.CONSTANT R14, desc[UR10][R22.64+0x10] ;  /* 0x0000100a160e7981 */ /* 0x000f28000c1e9b00 */
[----:B------:R-:W5:Y:S04]  /*14a0*/  LDG.E.64.CONSTANT R8, desc[UR10][R8.64+0x18] ;  /* 0x0000180a08087981 */ /* 0x000f68000c1e9b00 */
[----:B------:R-:W5:Y:S01]  /*14b0*/  LDG.E.64.CONSTANT R22, desc[UR10][R22.64+0x18] ;  /* 0x0000180a16167981 */ /* 0x000f62000c1e9b00 */
[----:B------:R-:W-:Y:S01]  /*14c0*/  IADD3 R0, PT, PT, R0, 0x4, RZ ;  /* 0x0000000400007810 */ /* 0x000fe20007ffe0ff */
[C---:B--2---:R-:W-:Y:S01]  /*14d0*/  FMUL R26, R21.reuse, R10 ;  /* 0x0000000a151a7220 */ /* 0x044fe20000400000 */
[----:B------:R-:W-:-:S03]  /*14e0*/  FMUL R5, R21, R11 ;  /* 0x0000000b15057220 */ /* 0x000fc60000400000 */
[C---:B------:R-:W-:Y:S01]  /*14f0*/  FFMA R26, R20.reuse, R11, R26 ;  /* 0x0000000b141a7223 */ /* 0x040fe2000000001a */
[----:B------:R-:W-:Y:S01]  /*1500*/  FFMA R5, R20, R10, -R5 ;  /* 0x0000000a14057223 */ /* 0x000fe20000000805 */
[CC--:B---3--:R-:W-:Y:S01]  /*1510*/  FMUL R11, R17.reuse, R19.reuse ;  /* 0x00000013110b7220 */ /* 0x0c8fe20000400000 */
[-C--:B------:R-:W-:Y:S01]  /*1520*/  FMUL R10, R17, R18.reuse ;  /* 0x00000012110a7220 */ /* 0x080fe20000400000 */
[----:B------:R-:W-:Y:S01]  /*1530*/  FADD R26, R7, R26 ;  /* 0x0000001a071a7221 */ /* 0x000fe20000000000 */
[----:B------:R-:W-:Y:S01]  /*1540*/  FADD R5, R6, R5 ;  /* 0x0000000506057221 */ /* 0x000fe20000000000 */
[C---:B------:R-:W-:Y:S01]  /*1550*/  FFMA R18, R16.reuse, R18, -R11 ;  /* 0x0000001210127223 */ /* 0x040fe2000000080b */
[----:B------:R-:W-:Y:S01]  /*1560*/  FFMA R19, R16, R19, R10 ;  /* 0x0000001310137223 */ /* 0x000fe2000000000a */
[CC--:B----4-:R-:W-:Y:S01]  /*1570*/  FMUL R7, R13.reuse, R15.reuse ;  /* 0x0000000f0d077220 */ /* 0x0d0fe20000400000 */
[-C--:B------:R-:W-:Y:S01]  /*1580*/  FMUL R6, R13, R14.reuse ;  /* 0x0000000e0d067220 */ /* 0x080fe20000400000 */
[----:B------:R-:W-:Y:S01]  /*1590*/  FADD R5, R5, R18 ;  /* 0x0000001205057221 */ /* 0x000fe20000000000 */
[----:B------:R-:W-:Y:S01]  /*15a0*/  FADD R19, R26, R19 ;  /* 0x000000131a137221 */ /* 0x000fe20000000000 */
        /* <DEDUP_REMOVED lines=10> */
.L_x_212:
        /* <DEDUP_REMOVED lines=23> */
.L_x_211:
[----:B------:R-:W-:Y:S05]  /*17c0*/  BRA.U UP0, `(.L_x_213) ;  /* 0xfffffff500987547 */ /* 0x000fea000b83ffff */
[----:B------:R-:W-:Y:S05]  /*17d0*/  BRA `(.L_x_202) ;  /* 0x0000000800c07947 */ /* 0x000fea0003800000 */
.L_x_200:
[----:B------:R-:W-:-:S09]  /*17e0*/  UISETP.GE.AND UP0, UPT, UR4, UR7, UPT ;  /* 0x000000070400728c */ /* 0x000fd2000bf06270 */
[----:B------:R-:W-:Y:S05]  /*17f0*/  BRA.U !UP0, `(.L_x_202) ;  /* 0x0000000908b87547 */ /* 0x000fea000b800000 */
[----:B------:R-:W-:Y:S01]  /*1800*/  USHF.L.U32 UR6, UR4, 0x1, URZ ;  /* 0x0000000104067899 */ /* 0x000fe200080006ff */
[----:B------:R-:W-:-:S03]  /*1810*/  CS2R R6, SRZ ;  /* 0x0000000000067805 */ /* 0x000fc6000001ff00 */
[----:B------:R-:W-:Y:S02]  /*1820*/  ULOP3.LUT UR4, UR6, 0x6, URZ, 0xc0, !UPT ;  /* 0x0000000606047892 */ /* 0x000fe4000f8ec0ff */
[----:B------:R-:W-:Y:S02]  /*1830*/  ULOP3.LUT UR9, UR6, 0xfffffff8, URZ, 0xc0, !UPT ;  /* 0xfffffff806097892 */ /* 0x000fe4000f8ec0ff */
[----:B------:R-:W-:-:S03]  /*1840*/  UISETP.GE.U32.AND UP1, UPT, UR4, 0x3, UPT ;  /* 0x000000030400788c */ /* 0x000fc6000bf26070 */
[----:B------:R-:W-:-:S08]  /*1850*/  UMOV UR4, UR7 ;  /* 0x0000000700047c82 */ /* 0x000fd00008000000 */
.L_x_218:
[----:B------:R-:W0:Y:S01]  /*1860*/  LDCU UR12, c[0x0][0x3a0] ;  /* 0x00007400ff0c77ac */ /* 0x000e220008000800 */
[----:B------:R-:W-:Y:S02]  /*1870*/  IADD3 R2, PT, PT, R4, UR4, RZ ;  /* 0x0000000404027c10 */ /* 0x000fe4000fffe0ff */
[----:B------:R-:W-:Y:S01]  /*1880*/  MOV R0, UR7 ;  /* 0x0000000700007c02 */ /* 0x000fe20008000f00 */
[----:B------:R-:W1:Y:S01]  /*1890*/  LDCU UR13, c[0x0][0x388] ;  /* 0x00007100ff0d77ac */ /* 0x000e620008000800 */
[----:B------:R-:W2:Y:S01]  /*18a0*/  LDCU UR8, c[0x0][0x398] ;  /* 0x00007300ff0877ac */ /* 0x000ea20008000800 */
[----:B------:R-:W-:Y:S02]  /*18b0*/  UISETP.GE.U32.AND UP0, UPT, UR6, 0x7, UPT ;  /* 0x000000070600788c */ /* 0x000fe4000bf06070 */
[----:B0-----:R-:W-:Y:S02]  /*18c0*/  UIADD3 UR5, UPT, UPT, UR4, UR12, URZ ;  /* 0x0000000c04057290 */ /* 0x001fe4000fffe0ff */
[----:B------:R-:W-:Y:S01]  /*18d0*/  ULOP3.LUT UP2, URZ, UR12, 0x1, URZ, 0xc0, !UPT ;  /* 0x000000010cff7892 */ /* 0x000fe2000f84c0ff */
[----:B-1----:R-:W-:Y:S01]  /*18e0*/  IMAD R2, R2, UR13, R3 ;  /* 0x0000000d02027c24 */ /* 0x002fe2000f8e0203 */
[----:B--2---:R-:W-:-:S03]  /*18f0*/  UIMAD UR5, UR5, UR8, UR12 ;  /* 0x00000008050572a4 */ /* 0x004fc6000f8e020c */
[----:B------:R-:W-:Y:S09]  /*1900*/  BRA.U !UP0, `(.L_x_214) ;  /* 0x00000005082c7547 */ /* 0x000ff2000b800000 */
[----:B------:R-:W-:-:S07]  /*1910*/  MOV R0, UR7 ;  /* 0x0000000700007c02 */ /* 0x000fce0008000f00 */
.L_x_215:
        /* <DEDUP_REMOVED lines=74> */
.L_x_214:
        /* <DEDUP_REMOVED lines=40> */
.L_x_216:
        /* <DEDUP_REMOVED lines=24> */
.L_x_217:
[----:B------:R-:W0:Y:S01]  /*21c0*/  LDC.64 R8, c[0x0][0x380] ;  /* 0x0000e000ff087b82 */ /* 0x000e220000000a00 */
[----:B------:R-:W-:Y:S02]  /*21d0*/  IADD3 R5, PT, PT, R2, R0, RZ ;  /* 0x0000000002057210 */ /* 0x000fe40007ffe0ff */
[----:B------:R-:W-:-:S05]  /*21e0*/  IADD3 R13, PT, PT, R0, UR5, RZ ;  /* 0x00000005000d7c10 */ /* 0x000fca000fffe0ff */
[----:B------:R-:W1:Y:S01]  /*21f0*/  LDC.64 R10, c[0x0][0x390] ;  /* 0x0000e400ff0a7b82 */ /* 0x000e620000000a00 */
[----:B0-----:R-:W-:-:S06]  /*2200*/  IMAD.WIDE R8, R5, 0x8, R8 ;  /* 0x0000000805087825 */ /* 0x001fcc00078e0208 */
[----:B------:R-:W2:Y:S01]  /*2210*/  LDG.E.64.CONSTANT R8, desc[UR10][R8.64] ;  /* 0x0000000a08087981 */ /* 0x000ea2000c1e9b00 */
[----:B-1----:R-:W-:-:S06]  /*2220*/  IMAD.WIDE R10, R13, 0x8, R10 ;  /* 0x000000080d0a7825 */ /* 0x002fcc00078e020a */
[----:B------:R-:W2:Y:S01]  /*2230*/  LDG.E.64.CONSTANT R10, desc[UR10][R10.64] ;  /* 0x0000000a0a0a7981 */ /* 0x000ea2000c1e9b00 */
[----:B------:R-:W-:Y:S02]  /*2240*/  UISETP.NE.AND UP0, UPT, UR4, UR12, UPT ;  /* 0x0000000c0400728c */ /* 0x000fe4000bf05270 */
[----:B------:R-:W-:-:S07]  /*2250*/  UIADD3 UR5, UPT, UPT, UR4, 0x1, URZ ;  /* 0x0000000104057890 */ /* 0x000fce000fffe0ff */
[----:B------:R-:W-:Y:S01]  /*2260*/  UMOV UR4, UR5 ;  /* 0x0000000500047c82 */ /* 0x000fe20008000000 */
[C---:B--2---:R-:W-:Y:S01]  /*2270*/  FMUL R5, R9.reuse, R11 ;  /* 0x0000000b09057220 */ /* 0x044fe20000400000 */
[----:B------:R-:W-:-:S03]  /*2280*/  FMUL R0, R9, R10 ;  /* 0x0000000a09007220 */ /* 0x000fc60000400000 */
[C---:B------:R-:W-:Y:S01]  /*2290*/  FFMA R5, R8.reuse, R10, -R5 ;  /* 0x0000000a08057223 */ /* 0x040fe20000000805 */
[----:B------:R-:W-:-:S03]  /*22a0*/  FFMA R0, R8, R11, R0 ;  /* 0x0000000b08007223 */ /* 0x000fc60000000000 */
[----:B------:R-:W-:Y:S01]  /*22b0*/  FADD R6, R5, R6 ;  /* 0x0000000605067221 */ /* 0x000fe20000000000 */
[----:B------:R-:W-:Y:S01]  /*22c0*/  FADD R7, R0, R7 ;  /* 0x0000000700077221 */ /* 0x000fe20000000000 */
[----:B------:R-:W-:Y:S06]  /*22d0*/  BRA.U UP0, `(.L_x_218) ;  /* 0xfffffff500607547 */ /* 0x000fec000b83ffff */
.L_x_202:
[----:B------:R-:W0:Y:S01]  /*22e0*/  LDC.64 R2, c[0x0][0x3a8] ;  /* 0x0000ea00ff027b82 */ /* 0x000e220000000a00 */
[----:B------:R-:W1:Y:S02]  /*22f0*/  LDCU UR4, c[0x0][0x3b0] ;  /* 0x00007600ff0477ac */ /* 0x000e640008000800 */
[----:B-1----:R-:W-:-:S04]  /*2300*/  IMAD R29, R29, UR4, R24 ;  /* 0x000000041d1d7c24 */ /* 0x002fc8000f8e0218 */
[----:B0-----:R-:W-:-:S05]  /*2310*/  IMAD.WIDE R2, R29, 0x8, R2 ;  /* 0x000000081d027825 */ /* 0x001fca00078e0202 */
[----:B------:R-:W-:Y:S01]  /*2320*/  STG.E.64 desc[UR10][R2.64], R6 ;  /* 0x0000000602007986 */ /* 0x000fe2000c101b0a */
[----:B------:R-:W-:Y:S05]  /*2330*/  EXIT ;  /* 0x000000000000794d */ /* 0x000fea0003800000 */
.L_x_219:
        /* <DEDUP_REMOVED lines=12> */
.L_x_966:


//--------------------- .text._cupy_correlate2D_float64 --------------------------
	.section	.text._cupy_correlate2D_float64,"ax",@progbits
	.align	128
        .global         _cupy_correlate2D_float64
        .type           _cupy_correlate2D_float64,@function
        .size           _cupy_correlate2D_float64,(.L_x_967 - _cupy_correlate2D_float64)
        .other          _cupy_correlate2D_float64,@"STO_CUDA_ENTRY STV_DEFAULT"
_cupy_correlate2D_float64:
.text._cupy_correlate2D_float64:
        /* <DEDUP_REMOVED lines=13> */
[----:B------:R-:W0:Y:S01]  /*00d0*/  LDC R6, c[0x0][0x3b8] ;  /* 0x0000ee00ff067b82 */ /* 0x000e220000000800 */
[----:B------:R-:W1:Y:S01]  /*00e0*/  LDCU.64 UR8, c[0x0][0x358] ;  /* 0x00006b00ff0877ac */ /* 0x000e620008000a00 */
[----:B------:R-:W-:-:S06]  /*00f0*/  CS2R R8, SRZ ;  /* 0x0000000000087805 */ /* 0x000fcc000001ff00 */
[----:B------:R-:W2:Y:S01]  /*0100*/  LDC.64 R22, c[0x0][0x3a0] ;  /* 0x0000e800ff167b82 */ /* 0x000ea20000000a00 */
[C---:B0-----:R-:W-:Y:S02]  /*0110*/  ISETP.NE.AND P1, PT, R6.reuse, 0x1, PT ;  /* 0x000000010600780c */ /* 0x041fe40003f25270 */
[----:B------:R-:W-:-:S04]  /*0120*/  ISETP.NE.AND P0, PT, R6, 0x3, PT ;  /* 0x000000030600780c */ /* 0x000fc80003f05270 */
[----:B--2---:R-:W-:Y:S01]  /*0130*/  SEL R7, R23, R22, !P0 ;  /* 0x0000001617077207 */ /* 0x004fe20004000000 */
[--C-:B------:R-:W-:Y:S02]  /*0140*/  IMAD.IADD R2, R3, 0x1, R22.reuse ;  /* 0x0000000103027824 */ /* 0x100fe400078e0216 */
[----:B------:R-:W-:Y:S01]  /*0150*/  IMAD.MOV R5, RZ, RZ, -R22 ;  /* 0x000000ffff057224 */ /* 0x000fe200078e0a16 */
[----:B------:R-:W-:-:S03]  /*0160*/  IADD3 R4, PT, PT, R0, R7, RZ ;  /* 0x0000000700047210 */ /* 0x000fc60007ffe0ff */
[----:B-1----:R-:W-:Y:S05]  /*0170*/  @!P1 BRA `(.L_x_220) ;  /* 0x0000001400149947 */ /* 0x002fea0003800000 */
[----:B------:R-:W-:-:S13]  /*0180*/  ISETP.NE.AND P0, PT, R6, 0x2, PT ;  /* 0x000000020600780c */ /* 0x000fda0003f05270 */
[----:B------:R-:W-:Y:S05]  /*0190*/  @!P0 BRA `(.L_x_221) ;  /* 0x0000000800a88947 */ /* 0x000fea0003800000 */
[----:B------:R-:W-:-:S04]  /*01a0*/  ISETP.GE.AND P0, PT, R23, 0x1, PT ;  /* 0x000000011700780c */ /* 0x000fc80003f06270 */
[----:B------:R-:W-:-:S13]  /*01b0*/  ISETP.LT.OR P0, PT, R22, 0x1, !P0 ;  /* 0x000000011600780c */ /* 0x000fda0004701670 */
[----:B------:R-:W-:Y:S05]  /*01c0*/  @P0 BRA `(.L_x_222) ;  /* 0x0000001c004c0947 */ /* 0x000fea0003800000 */
[----:B------:R-:W0:Y:S01]  /*01d0*/  LDCU.64 UR6, c[0x0][0x380] ;  /* 0x00007000ff0677ac */ /* 0x000e220008000a00 */
[C---:B------:R-:W-:Y:S01]  /*01e0*/  LOP3.LUT R7, R23.reuse, 0x7ffffff0, RZ, 0xc0, !PT ;  /* 0x7ffffff017077812 */ /* 0x040fe200078ec0ff */
[----:B------:R-:W-:Y:S01]  /*01f0*/  IMAD.IADD R5, R4, 0x1, -R23 ;  /* 0x0000000104057824 */ /* 0x000fe200078e0a17 */
[C---:B------:R-:W-:Y:S02]  /*0200*/  LOP3.LUT R6, R23.reuse, 0xf, RZ, 0xc0, !PT ;  /* 0x0000000f17067812 */ /* 0x040fe400078ec0ff */
[----:B------:R-:W-:Y:S02]  /*0210*/  CS2R R8, SRZ ;  /* 0x0000000000087805 */ /* 0x000fe4000001ff00 */
[C---:B------:R-:W-:Y:S01]  /*0220*/  LOP3.LUT R22, R23.reuse, 0x7, RZ, 0xc0, !PT ;  /* 0x0000000717167812 */ /* 0x040fe200078ec0ff */
[----:B------:R-:W-:Y:S01]  /*0230*/  IMAD.MOV R24, RZ, RZ, -R7 ;  /* 0x000000ffff187224 */ /* 0x000fe200078e0a07 */
[----:B------:R-:W-:Y:S01]  /*0240*/  LOP3.LUT R23, R23, 0x3, RZ, 0xc0, !PT ;  /* 0x0000000317177812 */ /* 0x000fe200078ec0ff */
[----:B------:R-:W-:Y:S01]  /*0250*/  UMOV UR4, URZ ;  /* 0x000000ff00047c82 */ /* 0x000fe20008000000 */
[----:B0-----:R-:W-:-:S04]  /*0260*/  UIADD3 UR5, UP0, UPT, UR6, 0x40, URZ ;  /* 0x0000004006057890 */ /* 0x001fc8000ff1e0ff */
[----:B------:R-:W-:-:S12]  /*0270*/  UIADD3.X UR6, UPT, UPT, URZ, UR7, URZ, UP0, !UPT ;  /* 0x00000007ff067290 */ /* 0x000fd800087fe4ff */
.L_x_228:
[----:B------:R-:W0:Y:S01]  /*0280*/  LDCU UR11, c[0x0][0x3a4] ;  /* 0x00007480ff0b77ac */ /* 0x000e220008000800 */
[----:B------:R-:W-:Y:S01]  /*0290*/  IADD3 R4, PT, PT, R5, UR4, RZ ;  /* 0x0000000405047c10 */ /* 0x000fe2000fffe0ff */
[----:B------:R-:W-:Y:S01]  /*02a0*/  IMAD.MOV.U32 R2, RZ, RZ, RZ ;  /* 0x000000ffff027224 */ /* 0x000fe200078e00ff */
[----:B------:R-:W1:Y:S01]  /*02b0*/  LDCU UR10, c[0x0][0x388] ;  /* 0x00007100ff0a77ac */ /* 0x000e620008000800 */
[----:B------:R-:W2:Y:S01]  /*02c0*/  LDCU UR7, c[0x0][0x39c] ;  /* 0x00007380ff0777ac */ /* 0x000ea20008000800 */
[----:B0-----:R-:W-:Y:S01]  /*02d0*/  UISETP.GE.U32.AND UP0, UPT, UR11, 0x10, UPT ;  /* 0x000000100b00788c */ /* 0x001fe2000bf06070 */
[----:B-1----:R-:W-:Y:S01]  /*02e0*/  IMAD R25, R4, UR10, R3 ;  /* 0x0000000a04197c24 */ /* 0x002fe2000f8e0203 */
[----:B--2---:R-:W-:-:S07]  /*02f0*/  UIMAD UR7, UR4, UR7, URZ ;  /* 0x00000007040772a4 */ /* 0x004fce000f8e02ff */
[----:B------:R-:W-:Y:S05]  /*0300*/  BRA.U !UP0, `(.L_x_223) ;  /* 0x0000000108f87547 */ /* 0x000fea000b800000 */
[----:B------:R-:W-:Y:S01]  /*0310*/  IMAD.U32 R4, RZ, RZ, UR7 ;  /* 0x00000007ff047e24 */ /* 0x000fe2000f8e00ff */
[----:B------:R-:W-:Y:S01]  /*0320*/  MOV R26, R25 ;  /* 0x00000019001a7202 */ /* 0x000fe20000000f00 */
[----:B------:R-:W-:-:S07]  /*0330*/  IMAD.MOV.U32 R2, RZ, RZ, R24 ;  /* 0x000000ffff027224 */ /* 0x000fce00078e0018 */
.L_x_224:
[----:B------:R-:W0:Y:S01]  /*0340*/  LDC.64 R12, c[0x0][0x390] ;  /* 0x0000e400ff0c7b82 */ /* 0x000e220000000a00 */
[----:B------:R-:W-:Y:S01]  /*0350*/  MOV R11, UR6 ;  /* 0x00000006000b7c02 */ /* 0x000fe20008000f00 */
[----:B------:R-:W-:-:S04]  /*0360*/  IMAD.U32 R10, RZ, RZ, UR5 ;  /* 0x00000005ff0a7e24 */ /* 0x000fc8000f8e00ff */
[----:B------:R-:W-:-:S05]  /*0370*/  IMAD.WIDE R10, R26, 0x8, R10 ;  /* 0x000000081a0a7825 */ /* 0x000fca00078e020a */
[----:B------:R-:W2:Y:S04]  /*0380*/  LDG.E.64.CONSTANT R20, desc[UR8][R10.64+-0x40] ;  /* 0xffffc0080a147981 */ /* 0x000ea8000c1e9b00 */
[----:B------:R-:W3:Y:S01]  /*0390*/  LDG.E.64.CONSTANT R18, desc[UR8][R10.64+-0x38] ;  /* 0xffffc8080a127981 */ /* 0x000ee2000c1e9b00 */
[----:B0-----:R-:W-:-:S05]  /*03a0*/  IMAD.WIDE R12, R4, 0x8, R12 ;  /* 0x00000008040c7825 */ /* 0x001fca00078e020c */
[----:B------:R-:W2:Y:S04]  /*03b0*/  LDG.E.64.CONSTANT R14, desc[UR8][R12.64] ;  /* 0x000000080c0e7981 */ /* 0x000ea8000c1e9b00 */
[----:B------:R-:W3:Y:S04]  /*03c0*/  LDG.E.64.CONSTANT R16, desc[UR8][R12.64+0x8] ;  /* 0x000008080c107981 */ /* 0x000ee8000c1e9b00 */
[----:B------:R-:W4:Y:S01]  /*03d0*/  LDG.E.64.CONSTANT R28, desc[UR8][R12.64+0x78] ;  /* 0x000078080c1c7981 */ /* 0x000f22000c1e9b00 */
[----:B--2---:R-:W-:-:S03]  /*03e0*/  DFMA R8, R20, R14, R8 ;  /* 0x0000000e1408722b */ /* 0x004fc60000000008 */
[----:B------:R-:W2:Y:S04]  /*03f0*/  LDG.E.64.CONSTANT R20, desc[UR8][R12.64+0x10] ;  /* 0x000010080c147981 */ /* 0x000ea8000c1e9b00 */
[----:B------:R-:W2:Y:S01]  /*0400*/  LDG.E.64.CONSTANT R14, desc[UR8][R10.64+-0x30] ;  /* 0xffffd0080a0e7981 */ /* 0x000ea2000c1e9b00 */
[----:B---3--:R-:W-:-:S03]  /*0410*/  DFMA R16, R18, R16, R8 ;  /* 0x000000101210722b */ /* 0x008fc60000000008 */
[----:B------:R-:W3:Y:S04]  /*0420*/  LDG.E.64.CONSTANT R18, desc[UR8][R12.64+0x18] ;  /* 0x000018080c127981 */ /* 0x000ee8000c1e9b00 */
[----:B------:R-:W3:Y:S01]  /*0430*/  LDG.E.64.CONSTANT R8, desc[UR8][R10.64+-0x28] ;  /* 0xffffd8080a087981 */ /* 0x000ee2000c1e9b00 */
        /* <DEDUP_REMOVED lines=30> */
[----:B------:R-:W-:Y:S01]  /*0620*/  VIADD R2, R2, 0x10 ;  /* 0x0000001002027836 */ /* 0x000fe20000000000 */
[----:B--2---:R-:W-:Y:S02]  /*0630*/  DFMA R16, R18, R16, R20 ;  /* 0x000000101210722b */ /* 0x004fe40000000014 */
[----:B------:R-:W2:Y:S04]  /*0640*/  LDG.E.64.CONSTANT R18, desc[UR8][R12.64+0x70] ;  /* 0x000070080c127981 */ /* 0x000ea8000c1e9b00 */
[----:B------:R-:W2:Y:S04]  /*0650*/  LDG.E.64.CONSTANT R20, desc[UR8][R10.64+0x30] ;  /* 0x000030080a147981 */ /* 0x000ea8000c1e9b00 */
[----:B------:R-:W4:Y:S01]  /*0660*/  LDG.E.64.CONSTANT R10, desc[UR8][R10.64+0x38] ;  /* 0x000038080a0a7981 */ /* 0x000f22000c1e9b00 */
[----:B---3--:R-:W-:Y:S01]  /*0670*/  DFMA R8, R14, R8, R16 ;  /* 0x000000080e08722b */ /* 0x008fe20000000010 */
[----:B------:R-:W-:Y:S01]  /*0680*/  ISETP.NE.AND P0, PT, R2, RZ, PT ;  /* 0x000000ff0200720c */ /* 0x000fe20003f05270 */
[----:B------:R-:W-:Y:S01]  /*0690*/  VIADD R4, R4, 0x10 ;  /* 0x0000001004047836 */ /* 0x000fe20000000000 */
[----:B------:R-:W-:-:S05]  /*06a0*/  IADD3 R26, PT, PT, R26, 0x10, RZ ;  /* 0x000000101a1a7810 */ /* 0x000fca0007ffe0ff */
[----:B--2---:R-:W-:-:S08]  /*06b0*/  DFMA R8, R20, R18, R8 ;  /* 0x000000121408722b */ /* 0x004fd00000000008 */
[----:B----4-:R-:W-:Y:S01]  /*06c0*/  DFMA R8, R10, R28, R8 ;  /* 0x0000001c0a08722b */ /* 0x010fe20000000008 */
[----:B------:R-:W-:Y:S10]  /*06d0*/  @P0 BRA `(.L_x_224) ;  /* 0xfffffffc00180947 */ /* 0x000ff4000383ffff */
[----:B------:R-:W-:-:S07]  /*06e0*/  IMAD.MOV.U32 R2, RZ, RZ, R7 ;  /* 0x000000ffff027224 */ /* 0x000fce00078e0007 */
.L_x_223:
[----:B------:R-:W-:-:S13]  /*06f0*/  ISETP.NE.AND P0, PT, R6, RZ, PT ;  /* 0x000000ff0600720c */ /* 0x000fda0003f05270 */
[----:B------:R-:W-:Y:S05]  /*0700*/  @!P0 BRA `(.L_x_225) ;  /* 0x0000000400388947 */ /* 0x000fea0003800000 */
[----:B------:R-:W-:Y:S01]  /*0710*/  VIADD R4, R6, 0xffffffff ;  /* 0xffffffff06047836 */ /* 0x000fe20000000000 */
[----:B------:R-:W-:-:S04]  /*0720*/  ISETP.NE.AND P1, PT, R22, RZ, PT ;  /* 0x000000ff1600720c */ /* 0x000fc80003f25270 */
[----:B------:R-:W-:-:S13]  /*0730*/  ISETP.GE.U32.AND P0, PT, R4, 0x7, PT ;  /* 0x000000070400780c */ /* 0x000fda0003f06070 */
[----:B------:R-:W-:Y:S05]  /*0740*/  @!P0 BRA `(.L_x_226) ;  /* 0x00000000007c8947 */ /* 0x000fea0003800000 */
[----:B------:R-:W0:Y:S01]  /*0750*/  LDC.64 R12, c[0x0][0x380] ;  /* 0x0000e000ff0c7b82 */ /* 0x000e220000000a00 */
[----:B------:R-:W-:Y:S01]  /*0760*/  IADD3 R15, PT, PT, R25, R2, RZ ;  /* 0x00000002190f7210 */ /* 0x000fe20007ffe0ff */
[----:B------:R-:W-:-:S06]  /*0770*/  VIADD R17, R2, UR7 ;  /* 0x0000000702117c36 */ /* 0x000fcc0008000000 */
        /* <DEDUP_REMOVED lines=24> */
[----:B---3--:R-:W-:Y:S01]  /*0900*/  DFMA R16, R18, R16, R20 ;  /* 0x000000101210722b */ /* 0x008fe20000000014 */
[----:B------:R-:W-:-:S07]  /*0910*/  VIADD R2, R2, 0x8 ;  /* 0x0000000802027836 */ /* 0x000fce0000000000 */
[----:B--2---:R-:W-:-:S08]  /*0920*/  DFMA R8, R8, R14, R16 ;  /* 0x0000000e0808722b */ /* 0x004fd00000000010 */
[----:B----4-:R-:W-:-:S11]  /*0930*/  DFMA R8, R26, R28, R8 ;  /* 0x0000001c1a08722b */ /* 0x010fd60000000008 */
.L_x_226:
[----:B------:R-:W-:Y:S05]  /*0940*/  @!P1 BRA `(.L_x_225) ;  /* 0x0000000000a89947 */ /* 0x000fea0003800000 */
[----:B------:R-:W-:Y:S02]  /*0950*/  IADD3 R4, PT, PT, R22, -0x1, RZ ;  /* 0xffffffff16047810 */ /* 0x000fe40007ffe0ff */
[----:B------:R-:W-:Y:S02]  /*0960*/  ISETP.NE.AND P1, PT, R23, RZ, PT ;  /* 0x000000ff1700720c */ /* 0x000fe40003f25270 */
[----:B------:R-:W-:-:S13]  /*0970*/  ISETP.GE.U32.AND P0, PT, R4, 0x3, PT ;  /* 0x000000030400780c */ /* 0x000fda0003f06070 */
[----:B------:R-:W-:Y:S05]  /*0980*/  @!P0 BRA `(.L_x_227) ;  /* 0x00000000004c8947 */ /* 0x000fea0003800000 */
[----:B------:R-:W0:Y:S01]  /*0990*/  LDC.64 R16, c[0x0][0x380] ;  /* 0x0000e000ff107b82 */ /* 0x000e220000000a00 */
[----:B------:R-:W-:Y:S02]  /*09a0*/  IMAD.IADD R13, R25, 0x1, R2 ;  /* 0x00000001190d7824 */ /* 0x000fe400078e0202 */
[----:B------:R-:W-:-:S05]  /*09b0*/  VIADD R15, R2, UR7 ;  /* 0x00000007020f7c36 */ /* 0x000fca0008000000 */
        /* <DEDUP_REMOVED lines=12> */
[----:B---3--:R-:W-:Y:S01]  /*0a80*/  DFMA R12, R12, R14, R20 ;  /* 0x0000000e0c0c722b */ /* 0x008fe20000000014 */
[----:B------:R-:W-:-:S07]  /*0a90*/  IADD3 R2, PT, PT, R2, 0x4, RZ ;  /* 0x0000000402027810 */ /* 0x000fce0007ffe0ff */
[----:B--2---:R-:W-:-:S08]  /*0aa0*/  DFMA R8, R18, R8, R12 ;  /* 0x000000081208722b */ /* 0x004fd0000000000c */
[----:B----4-:R-:W-:-:S11]  /*0ab0*/  DFMA R8, R26, R28, R8 ;  /* 0x0000001c1a08722b */ /* 0x010fd60000000008 */
.L_x_227:
[----:B------:R-:W-:Y:S05]  /*0ac0*/  @!P1 BRA `(.L_x_225) ;  /* 0x0000000000489947 */ /* 0x000fea0003800000 */
[----:B------:R-:W0:Y:S01]  /*0ad0*/  LDC.64 R10, c[0x0][0x380] ;  /* 0x0000e000ff0a7b82 */ /* 0x000e220000000a00 */
[----:B------:R-:W-:Y:S02]  /*0ae0*/  IMAD.IADD R25, R25, 0x1, R2 ;  /* 0x0000000119197824 */ /* 0x000fe400078e0202 */
[----:B------:R-:W-:-:S05]  /*0af0*/  VIADD R15, R2, UR7 ;  /* 0x00000007020f7c36 */ /* 0x000fca0008000000 */
[----:B------:R-:W1:Y:S01]  /*0b00*/  LDC.64 R12, c[0x0][0x390] ;  /* 0x0000e400ff0c7b82 */ /* 0x000e620000000a00 */
[----:B0-----:R-:W-:-:S04]  /*0b10*/  IMAD.WIDE R10, R25, 0x8, R10 ;  /* 0x00000008190a7825 */ /* 0x001fc800078e020a */
[----:B-1----:R-:W-:Y:S02]  /*0b20*/  IMAD.WIDE R12, R15, 0x8, R12 ;  /* 0x000000080f0c7825 */ /* 0x002fe400078e020c */
[----:B------:R-:W2:Y:S04]  /*0b30*/  LDG.E.64.CONSTANT R14, desc[UR8][R10.64] ;  /* 0x000000080a0e7981 */ /* 0x000ea8000c1e9b00 */
[----:B------:R-:W2:Y:S01]  /*0b40*/  LDG.E.64.CONSTANT R16, desc[UR8][R12.64] ;  /* 0x000000080c107981 */ /* 0x000ea2000c1e9b00 */
[----:B------:R-:W-:Y:S01]  /*0b50*/  ISETP.NE.AND P0, PT, R23, 0x1, PT ;  /* 0x000000011700780c */ /* 0x000fe20003f05270 */
[----:B--2---:R-:W-:-:S12]  /*0b60*/  DFMA R8, R14, R16, R8 ;  /* 0x000000100e08722b */ /* 0x004fd80000000008 */
[----:B------:R-:W-:Y:S05]  /*0b70*/  @!P0 BRA `(.L_x_225) ;  /* 0x00000000001c8947 */ /* 0x000fea0003800000 */
[----:B------:R-:W-:Y:S01]  /*0b80*/  ISETP.NE.AND P0, PT, R23, 0x2, PT ;  /* 0x000000021700780c */ /* 0x000fe20003f05270 */
[----:B------:R-:W2:Y:S04]  /*0b90*/  LDG.E.64.CONSTANT R14, desc[UR8][R10.64+0x8] ;  /* 0x000008080a0e7981 */ /* 0x000ea8000c1e9b00 */
[----:B------:R-:W2:Y:S08]  /*0ba0*/  LDG.E.64.CONSTANT R16, desc[UR8][R12.64+0x8] ;  /* 0x000008080c107981 */ /* 0x000eb0000c1e9b00 */
[----:B------:R-:W3:Y:S04]  /*0bb0*/  @P0 LDG.E.64.CONSTANT R18, desc[UR8][R10.64+0x10] ;  /* 0x000010080a120981 */ /* 0x000ee8000c1e9b00 */
[----:B------:R-:W3:Y:S01]  /*0bc0*/  @P0 LDG.E.64.CONSTANT R20, desc[UR8][R12.64+0x10] ;  /* 0x000010080c140981 */ /* 0x000ee2000c1e9b00 */
[----:B--2---:R-:W-:-:S08]  /*0bd0*/  DFMA R8, R14, R16, R8 ;  /* 0x000000100e08722b */ /* 0x004fd00000000008 */
[----:B---3--:R-:W-:-:S11]  /*0be0*/  @P0 DFMA R8, R18, R20, R8 ;  /* 0x000000141208022b */ /* 0x008fd60000000008 */
.L_x_225:
[----:B------:R-:W0:Y:S01]  /*0bf0*/  LDCU UR7, c[0x0][0x3a0] ;  /* 0x00007400ff0777ac */ /* 0x000e220008000800 */
[----:B------:R-:W-:-:S04]  /*0c00*/  UIADD3 UR4, UPT, UPT, UR4, 0x1, URZ ;  /* 0x0000000104047890 */ /* 0x000fc8000fffe0ff */
[----:B0-----:R-:W-:-:S09]  /*0c10*/  UISETP.NE.AND UP0, UPT, UR4, UR7, UPT ;  /* 0x000000070400728c */ /* 0x001fd2000bf05270 */
[----:B------:R-:W-:Y:S05]  /*0c20*/  BRA.U !UP0, `(.L_x_222) ;  /* 0x0000001108b47547 */ /* 0x000fea000b800000 */
[----:B------:R-:W-:Y:S05]  /*0c30*/  BRA `(.L_x_228) ;  /* 0xfffffff400907947 */ /* 0x000fea000383ffff */
.L_x_221:
[----:B------:R-:W-:-:S13]  /*0c40*/  ISETP.GE.AND P0, PT, R22, 0x1, PT ;  /* 0x000000011600780c */ /* 0x000fda0003f06270 */
[----:B------:R-:W-:Y:S05]  /*0c50*/  @!P0 BRA `(.L_x_222) ;  /* 0x0000001000a88947 */ /* 0x000fea0003800000 */
[----:B------:R-:W-:-:S04]  /*0c60*/  SHF.L.U32 R6, R22, 0x1, RZ ;  /* 0x0000000116067819 */ /* 0x000fc800000006ff */
[C---:B------:R-:W-:Y:S02]  /*0c70*/  LOP3.LUT R7, R6.reuse, 0xe, RZ, 0xc0, !PT ;  /* 0x0000000e06077812 */ /* 0x040fe400078ec0ff */
[C---:B------:R-:W-:Y:S02]  /*0c80*/  LOP3.LUT R8, R6.reuse, 0x6, RZ, 0xc0, !PT ;  /* 0x0000000606087812 */ /* 0x040fe400078ec0ff */
[----:B------:R-:W-:Y:S01]  /*0c90*/  LOP3.LUT R6, R6, 0xfffffff0, RZ, 0xc0, !PT ;  /* 0xfffffff006067812 */ /* 0x000fe200078ec0ff */
[----:B------:R-:W-:Y:S02]  /*0ca0*/  VIADD R7, R7, 0xffffffff ;  /* 0xffffffff07077836 */ /* 0x000fe40000000000 */
[----:B------:R-:W-:-:S03]  /*0cb0*/  VIADD R8, R8, 0xffffffff ;  /* 0xffffffff08087836 */ /* 0x000fc60000000000 */
[----:B------:R-:W-:Y:S02]  /*0cc0*/  ISETP.GE.U32.AND P0, PT, R7, 0x7, PT ;  /* 0x000000070700780c */ /* 0x000fe40003f06070 */
[----:B------:R-:W-:Y:S02]  /*0cd0*/  ISETP.GE.U32.AND P1, PT, R8, 0x3, PT ;  /* 0x000000030800780c */ /* 0x000fe40003f26070 */
[----:B------:R-:W-:Y:S02]  /*0ce0*/  CS2R R8, SRZ ;  /* 0x0000000000087805 */ /* 0x000fe4000001ff00 */
[----:B------:R-:W-:-:S09]  /*0cf0*/  MOV R7, R5 ;  /* 0x0000000500077202 */ /* 0x000fd20000000f00 */
.L_x_233:
[----:B------:R-:W0:Y:S01]  /*0d00*/  LDC R28, c[0x0][0x3a0] ;  /* 0x0000e800ff1c7b82 */ /* 0x000e220000000800 */
[----:B------:R-:W1:Y:S01]  /*0d10*/  LDCU UR4, c[0x0][0x388] ;  /* 0x00007100ff0477ac */ /* 0x000e620008000800 */
[----:B------:R-:W-:Y:S01]  /*0d20*/  IMAD.IADD R25, R4, 0x1, R7 ;  /* 0x0000000104197824 */ /* 0x000fe200078e0207 */
[----:B------:R-:W-:-:S05]  /*0d30*/  MOV R26, R5 ;  /* 0x00000005001a7202 */ /* 0x000fca0000000f00 */
[----:B------:R-:W2:Y:S01]  /*0d40*/  LDC R24, c[0x0][0x398] ;  /* 0x0000e600ff187b82 */ /* 0x000ea20000000800 */
[----:B-1----:R-:W-:Y:S01]  /*0d50*/  IMAD R25, R25, UR4, R2 ;  /* 0x0000000419197c24 */ /* 0x002fe2000f8e0202 */
[C---:B0-----:R-:W-:Y:S02]  /*0d60*/  ISETP.GE.U32.AND P4, PT, R28.reuse, 0x8, PT ;  /* 0x000000081c00780c */ /* 0x041fe40003f86070 */
[C---:B------:R-:W-:Y:S01]  /*0d70*/  IADD3 R11, PT, PT, R7.reuse, R28, RZ ;  /* 0x0000001c070b7210 */ /* 0x040fe20007ffe0ff */
[----:B------:R-:W-:Y:S01]  /*0d80*/  VIADD R7, R7, 0x1 ;  /* 0x0000000107077836 */ /* 0x000fe20000000000 */
[----:B------:R-:W-:-:S04]  /*0d90*/  LOP3.LUT P2, RZ, R28, 0x7, RZ, 0xc0, !PT ;  /* 0x000000071cff7812 */ /* 0x000fc8000784c0ff */
[----:B------:R-:W-:Y:S01]  /*0da0*/  ISETP.NE.AND P3, PT, R7, R28, PT ;  /* 0x0000001c0700720c */ /* 0x000fe20003f65270 */
[----:B--2---:R-:W-:-:S04]  /*0db0*/  IMAD R24, R11, R24, R28 ;  /* 0x000000180b187224 */ /* 0x004fc800078e021c */
[----:B------:R-:W-:Y:S08]  /*0dc0*/  @!P4 BRA `(.L_x_229) ;  /* 0x0000000000ecc947 */ /* 0x000ff00003800000 */
[----:B------:R-:W-:-:S07]  /*0dd0*/  IMAD.MOV.U32 R26, RZ, RZ, R5 ;  /* 0x000000ffff1a7224 */ /* 0x000fce00078e0005 */
.L_x_230:
[----:B------:R-:W0:Y:S01]  /*0de0*/  LDC.64 R12, c[0x0][0x380] ;  /* 0x0000e000ff0c7b82 */ /* 0x000e220000000a00 */
[----:B------:R-:W-:Y:S01]  /*0df0*/  IADD3 R15, PT, PT, R25, R26, RZ ;  /* 0x0000001a190f7210 */ /* 0x000fe20007ffe0ff */
[----:B------:R-:W-:-:S06]  /*0e00*/  IMAD.IADD R17, R24, 0x1, R26 ;  /* 0x0000000118117824 */ /* 0x000fcc00078e021a */
[----:B------:R-:W1:Y:S01]  /*0e10*/  LDC.64 R10, c[0x0][0x390] ;  /* 0x0000e400ff0a7b82 */ /* 0x000e620000000a00 */
[----:B0-----:R-:W-:-:S05]  /*0e20*/  IMAD.WIDE R12, R15, 0x8, R12 ;  /* 0x000000080f0c7825 */ /* 0x001fca00078e020c */
[----:B------:R-:W2:Y:S01]  /*0e30*/  LDG.E.64.CONSTANT R14, desc[UR8][R12.64+0x8] ;  /* 0x000008080c0e7981 */ /* 0x000ea2000c1e9b00 */
[----:B-1----:R-:W-:-:S03]  /*0e40*/  IMAD.WIDE R10, R17, 0x8, R10 ;  /* 0x00000008110a7825 */ /* 0x002fc600078e020a */
[----:B------:R-:W3:Y:S04]  /*0e50*/  LDG.E.64.CONSTANT R22, desc[UR8][R12.64+0x78] ;  /* 0x000078080c167981 */ /* 0x000ee8000c1e9b00 */
[----:B------:R-:W4:Y:S04]  /*0e60*/  LDG.E.64.CONSTANT R16, desc[UR8][R12.64] ;  /* 0x000000080c107981 */ /* 0x000f28000c1e9b00 */
[----:B------:R-:W4:Y:S04]  /*0e70*/  LDG.E.64.CONSTANT R20, desc[UR8][R10.64] ;  /* 0x000000080a147981 */ /* 0x000f28000c1e9b00 */
[----:B------:R-:W2:Y:S01]  /*0e80*/  LDG.E.64.CONSTANT R18, desc[UR8][R10.64+0x8] ;  /* 0x000008080a127981 */ /* 0x000ea2000c1e9b00 */
[----:B----4-:R-:W-:-:S03]  /*0e90*/  DFMA R20, R16, R20, R8 ;  /* 0x000000141014722b */ /* 0x010fc60000000008 */
[----:B------:R-:W4:Y:S04]  /*0ea0*/  LDG.E.64.CONSTANT R8, desc[UR8][R12.64+0x10] ;  /* 0x000010080c087981 */ /* 0x000f28000c1e9b00 */
[----:B------:R-:W4:Y:S01]  /*0eb0*/  LDG.E.64.CONSTANT R16, desc[UR8][R10.64+0x10] ;  /* 0x000010080a107981 */ /* 0x000f22000c1e9b00 */
[----:B--2---:R-:W-:-:S03]  /*0ec0*/  DFMA R18, R14, R18, R20 ;  /* 0x000000120e12722b */ /* 0x004fc60000000014 */
[----:B------:R-:W2:Y:S04]  /*0ed0*/  LDG.E.64.CONSTANT R14, desc[UR8][R12.64+0x18] ;  /* 0x000018080c0e7981 */ /* 0x000ea8000c1e9b00 */
        /* <DEDUP_REMOVED lines=33> */
[----:B------:R-:W4:Y:S04]  /*10f0*/  LDG.E.64.CONSTANT R8, desc[UR8][R10.64+0x70] ;  /* 0x000070080a087981 */ /* 0x000f28000c1e9b00 */
[----:B------:R-:W3:Y:S01]  /*1100*/  LDG.E.64.CONSTANT R10, desc[UR8][R10.64+0x78] ;  /* 0x000078080a0a7981 */ /* 0x000ee2000c1e9b00 */
[----:B--2---:R-:W-:Y:S01]  /*1110*/  DFMA R16, R18, R16, R20 ;  /* 0x000000101210722b */ /* 0x004fe20000000014 */
[----:B------:R-:W-:-:S07]  /*1120*/  IADD3 R26, PT, PT, R26, 0x10, RZ ;  /* 0x000000101a1a7810 */ /* 0x000fce0007ffe0ff */
[----:B----4-:R-:W-:Y:S01]  /*1130*/  DFMA R8, R14, R8, R16 ;  /* 0x000000080e08722b */ /* 0x010fe20000000010 */
[----:B------:R-:W-:-:S05]  /*1140*/  IMAD.IADD R15, R26, 0x1, R28 ;  /* 0x000000011a0f7824 */ /* 0x000fca00078e021c */
[----:B------:R-:W-:Y:S02]  /*1150*/  ISETP.NE.AND P4, PT, R15, R6, PT ;  /* 0x000000060f00720c */ /* 0x000fe40003f85270 */
[----:B---3--:R-:W-:-:S11]  /*1160*/  DFMA R8, R22, R10, R8 ;  /* 0x0000000a1608722b */ /* 0x008fd60000000008 */
[----:B------:R-:W-:Y:S05]  /*1170*/  @P4 BRA `(.L_x_230) ;  /* 0xfffffffc00184947 */ /* 0x000fea000383ffff */
.L_x_229:
[----:B------:R-:W-:Y:S05]  /*1180*/  @!P2 BRA `(.L_x_231) ;  /* 0x000000040008a947 */ /* 0x000fea0003800000 */
[----:B------:R-:W-:Y:S01]  /*1190*/  LOP3.LUT P2, RZ, R28, 0x3, RZ, 0xc0, !PT ;  /* 0x000000031cff7812 */ /* 0x000fe2000784c0ff */
[----:B------:R-:W-:-:S12]  /*11a0*/  @!P0 BRA `(.L_x_232) ;  /* 0x00000000007c8947 */ /* 0x000fd80003800000 */
        /* <DEDUP_REMOVED lines=25> */
[----:B------:R-:W2:Y:S04]  /*1340*/  LDG.E.64.CONSTANT R8, desc[UR8][R10.64+0x30] ;  /* 0x000030080a087981 */ /* 0x000ea8000c1e9b00 */
[----:B------:R-:W4:Y:S01]  /*1350*/  LDG.E.64.CONSTANT R10, desc[UR8][R10.64+0x38] ;  /* 0x000038080a0a7981 */ /* 0x000f22000c1e9b00 */
[----:B---3--:R-:W-:Y:S01]  /*1360*/  DFMA R16, R18, R16, R20 ;  /* 0x000000101210722b */ /* 0x008fe20000000014 */
[----:B------:R-:W-:-:S07]  /*1370*/  IADD3 R26, PT, PT, R26, 0x8, RZ ;  /* 0x000000081a1a7810 */ /* 0x000fce0007ffe0ff */
[----:B--2---:R-:W-:-:S08]  /*1380*/  DFMA R8, R14, R8, R16 ;  /* 0x000000080e08722b */ /* 0x004fd00000000010 */
[----:B----4-:R-:W-:-:S11]  /*1390*/  DFMA R8, R22, R10, R8 ;  /* 0x0000000a1608722b */ /* 0x010fd60000000008 */
.L_x_232:
[----:B------:R-:W-:Y:S05]  /*13a0*/  @!P2 BRA `(.L_x_231) ;  /* 0x000000000080a947 */ /* 0x000fea0003800000 */
[----:B------:R-:W0:Y:S01]  /*13b0*/  @P1 LDC.64 R10, c[0x0][0x380] ;  /* 0x0000e000ff0a1b82 */ /* 0x000e220000000a00 */
[----:B------:R-:W-:Y:S01]  /*13c0*/  @P1 IADD3 R17, PT, PT, R24, R26, RZ ;  /* 0x0000001a18111210 */ /* 0x000fe20007ffe0ff */
[----:B------:R-:W-:-:S06]  /*13d0*/  @P1 IMAD.IADD R15, R25, 0x1, R26 ;  /* 0x00000001190f1824 */ /* 0x000fcc00078e021a */
[----:B------:R-:W1:Y:S01]  /*13e0*/  @P1 LDC.64 R12, c[0x0][0x390] ;  /* 0x0000e400ff0c1b82 */ /* 0x000e620000000a00 */
[----:B0-----:R-:W-:-:S05]  /*13f0*/  @P1 IMAD.WIDE R10, R15, 0x8, R10 ;  /* 0x000000080f0a1825 */ /* 0x001fca00078e020a */
[----:B------:R-:W2:Y:S01]  /*1400*/  @P1 LDG.E.64.CONSTANT R14, desc[UR8][R10.64] ;  /* 0x000000080a0e1981 */ /* 0x000ea2000c1e9b00 */
[----:B-1----:R-:W-:-:S03]  /*1410*/  @P1 IMAD.WIDE R12, R17, 0x8, R12 ;  /* 0x00000008110c1825 */ /* 0x002fc600078e020c */
[----:B------:R-:W3:Y:S04]  /*1420*/  @P1 LDG.E.64.CONSTANT R20, desc[UR8][R10.64+0x8] ;  /* 0x000008080a141981 */ /* 0x000ee8000c1e9b00 */
[----:B------:R-:W2:Y:S04]  /*1430*/  @P1 LDG.E.64.CONSTANT R22, desc[UR8][R12.64] ;  /* 0x000000080c161981 */ /* 0x000ea8000c1e9b00 */
[----:B------:R-:W3:Y:S04]  /*1440*/  @P1 LDG.E.64.CONSTANT R18, desc[UR8][R12.64+0x8] ;  /* 0x000008080c121981 */ /* 0x000ee8000c1e9b00 */
[----:B------:R-:W4:Y:S01]  /*1450*/  @P1 LDG.E.64.CONSTANT R16, desc[UR8][R12.64+0x10] ;  /* 0x000010080c101981 */ /* 0x000f22000c1e9b00 */
[----:B------:R-:W-:Y:S01]  /*1460*/  LOP3.LUT P2, RZ, R28, 0x1, RZ, 0xc0, !PT ;  /* 0x000000011cff7812 */ /* 0x000fe2000784c0ff */
[----:B------:R-:W-:-:S02]  /*1470*/  @P1 VIADD R26, R26, 0x4 ;  /* 0x000000041a1a1836 */ /* 0x000fc40000000000 */
[----:B------:R-:W5:Y:S01]  /*1480*/  @P1 LDG.E.64.CONSTANT R28, desc[UR8][R12.64+0x18] ;  /* 0x000018080c1c1981 */ /* 0x000f62000c1e9b00 */
[----:B--2---:R-:W-:-:S03]  /*1490*/  @P1 DFMA R22, R14, R22, R8 ;  /* 0x000000160e16122b */ /* 0x004fc60000000008 */
[----:B------:R-:W4:Y:S05]  /*14a0*/  @P1 LDG.E.64.CONSTANT R14, desc[UR8][R10.64+0x10] ;  /* 0x000010080a0e1981 */ /* 0x000f2a000c1e9b00 */
[----:B---3--:R-:W-:Y:S01]  /*14b0*/  @P1 DFMA R18, R20, R18, R22 ;  /* 0x000000121412122b */ /* 0x008fe20000000016 */
[----:B------:R-:W0:Y:S08]  /*14c0*/  @P2 LDC.64 R20, c[0x0][0x380] ;  /* 0x0000e000ff142b82 */ /* 0x000e300000000a00 */
[----:B------:R-:W1:Y:S01]  /*14d0*/  @P2 LDC.64 R22, c[0x0][0x390] ;  /* 0x0000e400ff162b82 */ /* 0x000e620000000a00 */
[----:B------:R-:W-:Y:S01]  /*14e0*/  @P2 IADD3 R27, PT, PT, R25, R26, RZ ;  /* 0x0000001a191b2210 */ /* 0x000fe20007ffe0ff */
[----:B------:R-:W-:-:S02]  /*14f0*/  @P2 IMAD.IADD R26, R24, 0x1, R26 ;  /* 0x00000001181a2824 */ /* 0x000fc400078e021a */
[----:B------:R-:W5:Y:S02]  /*1500*/  @P1 LDG.E.64.CONSTANT R24, desc[UR8][R10.64+0x18] ;  /* 0x000018080a181981 */ /* 0x000f64000c1e9b00 */
[----:B0-----:R-:W-:-:S04]  /*1510*/  @P2 IMAD.WIDE R20, R27, 0x8, R20 ;  /* 0x000000081b142825 */ /* 0x001fc800078e0214 */
[----:B-1----:R-:W-:Y:S02]  /*1520*/  @P2 IMAD.WIDE R22, R26, 0x8, R22 ;  /* 0x000000081a162825 */ /* 0x002fe400078e0216 */
[----:B------:R-:W2:Y:S01]  /*1530*/  @P2 LDG.E.64.CONSTANT R26, desc[UR8][R20.64+0x8] ;  /* 0x00000808141a2981 */ /* 0x000ea2000c1e9b00 */
[----:B----4-:R-:W-:-:S03]  /*1540*/  @P1 DFMA R14, R14, R16, R18 ;  /* 0x000000100e0e122b */ /* 0x010fc60000000012 */
[----:B------:R-:W3:Y:S04]  /*1550*/  @P2 LDG.E.64.CONSTANT R18, desc[UR8][R20.64] ;  /* 0x0000000814122981 */ /* 0x000ee8000c1e9b00 */
[----:B------:R-:W3:Y:S04]  /*1560*/  @P2 LDG.E.64.CONSTANT R16, desc[UR8][R22.64] ;  /* 0x0000000816102981 */ /* 0x000ee8000c1e9b00 */
[----:B------:R-:W2:Y:S01]  /*1570*/  @P2 LDG.E.64.CONSTANT R22, desc[UR8][R22.64+0x8] ;  /* 0x0000080816162981 */ /* 0x000ea2000c1e9b00 */
[----:B-----5:R-:W-:-:S08]  /*1580*/  @P1 DFMA R8, R24, R28, R14 ;  /* 0x0000001c1808122b */ /* 0x020fd0000000000e */
[----:B---3--:R-:W-:-:S08]  /*1590*/  @P2 DFMA R16, R18, R16, R8 ;  /* 0x000000101210222b */ /* 0x008fd00000000008 */
[----:B--2---:R-:W-:-:S11]  /*15a0*/  @P2 DFMA R8, R26, R22, R16 ;  /* 0x000000161a08222b */ /* 0x004fd60000000010 */
.L_x_231:
[----:B------:R-:W-:Y:S05]  /*15b0*/  @P3 BRA `(.L_x_233) ;  /* 0xfffffff400d03947 */ /* 0x000fea000383ffff */
[----:B------:R-:W-:Y:S05]  /*15c0*/  BRA `(.L_x_222) ;  /* 0x00000008004c7947 */ /* 0x000fea0003800000 */
.L_x_220:
[----:B------:R-:W-:-:S13]  /*15d0*/  ISETP.GE.AND P0, PT, R22, R5, PT ;  /* 0x000000051600720c */ /* 0x000fda0003f06270 */
[----:B------:R-:W-:Y:S05]  /*15e0*/  @!P0 BRA `(.L_x_222) ;  /* 0x0000000800448947 */ /* 0x000fea0003800000 */
[----:B------:R-:W-:-:S04]  /*15f0*/  SHF.L.U32 R6, R22, 0x1, RZ ;  /* 0x0000000116067819 */ /* 0x000fc800000006ff */
[C---:B------:R-:W-:Y:S02]  /*1600*/  LOP3.LUT R7, R6.reuse, 0xe, RZ, 0xc0, !PT ;  /* 0x0000000e06077812 */ /* 0x040fe400078ec0ff */
[----:B------:R-:W-:Y:S02]  /*1610*/  LOP3.LUT R8, R6, 0x6, RZ, 0xc0, !PT ;  /* 0x0000000606087812 */ /* 0x000fe400078ec0ff */
[----:B------:R-:W-:Y:S01]  /*1620*/  ISETP.GE.U32.AND P0, PT, R7, 0x7, PT ;  /* 0x000000070700780c */ /* 0x000fe20003f06070 */
[----:B------:R-:W-:Y:S01]  /*1630*/  IMAD.MOV.U32 R7, RZ, RZ, R5 ;  /* 0x000000ffff077224 */ /* 0x000fe200078e0005 */
[----:B------:R-:W-:Y:S02]  /*1640*/  ISETP.GE.U32.AND P1, PT, R8, 0x3, PT ;  /* 0x000000030800780c */ /* 0x000fe40003f26070 */
[----:B------:R-:W-:Y:S02]  /*1650*/  CS2R R8, SRZ ;  /* 0x0000000000087805 */ /* 0x000fe4000001ff00 */
[----:B------:R-:W-:-:S09]  /*1660*/  LOP3.LUT R24, R6, 0xfffffff0, RZ, 0xc0, !PT ;  /* 0xfffffff006187812 */ /* 0x000fd200078ec0ff */
.L_x_237:
[----:B------:R-:W0:Y:S01]  /*1670*/  LDC R26, c[0x0][0x3a0] ;  /* 0x0000e800ff1a7b82 */ /* 0x000e220000000800 */
[----:B------:R-:W1:Y:S01]  /*1680*/  LDCU UR4, c[0x0][0x388] ;  /* 0x00007100ff0477ac */ /* 0x000e620008000800 */
[----:B------:R-:W-:Y:S01]  /*1690*/  ISETP.GE.U32.AND P3, PT, R6, 0xf, PT ;  /* 0x0000000f0600780c */ /* 0x000fe20003f66070 */
[----:B------:R-:W-:Y:S01]  /*16a0*/  IMAD.IADD R25, R4, 0x1, R7 ;  /* 0x0000000104197824 */ /* 0x000fe200078e0207 */
[----:B------:R-:W-:-:S04]  /*16b0*/  MOV R28, R5 ;  /* 0x00000005001c7202 */ /* 0x000fc80000000f00 */
[----:B------:R-:W2:Y:S01]  /*16c0*/  LDC R10, c[0x0][0x398] ;  /* 0x0000e600ff0a7b82 */ /* 0x000ea20000000800 */
[----:B-1----:R-:W-:Y:S01]  /*16d0*/  IMAD R25, R25, UR4, R2 ;  /* 0x0000000419197c24 */ /* 0x002fe2000f8e0202 */
[CC--:B0-----:R-:W-:Y:S02]  /*16e0*/  IADD3 R27, PT, PT, R7.reuse, R26.reuse, RZ ;  /* 0x0000001a071b7210 */ /* 0x0c1fe40007ffe0ff */
[----:B------:R-:W-:-:S03]  /*16f0*/  ISETP.NE.AND P2, PT, R7, R26, PT ;  /* 0x0000001a0700720c */ /* 0x000fc60003f45270 */
[----:B--2---:R-:W-:Y:S01]  /*1700*/  IMAD R27, R27, R10, R26 ;  /* 0x0000000a1b1b7224 */ /* 0x004fe200078e021a */
[----:B------:R-:W-:Y:S09]  /*1710*/  @!P3 BRA `(.L_x_234) ;  /* 0x0000000000ecb947 */ /* 0x000ff20003800000 */
[----:B------:R-:W-:-:S07]  /*1720*/  IMAD.MOV.U32 R28, RZ, RZ, R5 ;  /* 0x000000ffff1c7224 */ /* 0x000fce00078e0005 */
.L_x_235:
        /* <DEDUP_REMOVED lines=58> */
.L_x_234:
[----:B------:R-:W-:Y:S01]  /*1ad0*/  IADD3 R7, PT, PT, R7, 0x1, RZ ;  /* 0x0000000107077810 */ /* 0x000fe20007ffe0ff */
[----:B------:R-:W-:Y:S06]  /*1ae0*/  @!P0 BRA `(.L_x_236) ;  /* 0x00000000007c8947 */ /* 0x000fec0003800000 */
        /* <DEDUP_REMOVED lines=28> */
[----:B------:R-:W-:-:S07]  /*1cb0*/  VIADD R28, R28, 0x8 ;  /* 0x000000081c1c7836 */ /* 0x000fce0000000000 */
[----:B--2---:R-:W-:-:S08]  /*1cc0*/  DFMA R8, R14, R8, R16 ;  /* 0x000000080e08722b */ /* 0x004fd00000000010 */
[----:B----4-:R-:W-:-:S11]  /*1cd0*/  DFMA R8, R22, R10, R8 ;  /* 0x0000000a1608722b */ /* 0x010fd60000000008 */
.L_x_236:
[----:B------:R-:W0:Y:S01]  /*1ce0*/  LDC.64 R10, c[0x0][0x380] ;  /* 0x0000e000ff0a7b82 */ /* 0x000e220000000a00 */
[----:B------:R-:W-:Y:S01]  /*1cf0*/  @P1 IADD3 R15, PT, PT, R25, R28, RZ ;  /* 0x0000001c190f1210 */ /* 0x000fe20007ffe0ff */
[----:B------:R-:W-:-:S06]  /*1d00*/  @P1 IMAD.IADD R17, R27, 0x1, R28 ;  /* 0x000000011b111824 */ /* 0x000fcc00078e021c */
[----:B------:R-:W1:Y:S01]  /*1d10*/  LDC.64 R12, c[0x0][0x390] ;  /* 0x0000e400ff0c7b82 */ /* 0x000e620000000a00 */
[----:B0-----:R-:W-:-:S05]  /*1d20*/  @P1 IMAD.WIDE R14, R15, 0x8, R10 ;  /* 0x000000080f0e1825 */ /* 0x001fca00078e020a */
[----:B------:R-:W2:Y:S01]  /*1d30*/  @P1 LDG.E.64.CONSTANT R18, desc[UR8][R14.64] ;  /* 0x000000080e121981 */ /* 0x000ea2000c1e9b00 */
[----:B-1----:R-:W-:-:S03]  /*1d40*/  @P1 IMAD.WIDE R16, R17, 0x8, R12 ;  /* 0x0000000811101825 */ /* 0x002fc600078e020c */
[----:B------:R-:W3:Y:S04]  /*1d50*/  @P1 LDG.E.64.CONSTANT R20, desc[UR8][R14.64+0x8] ;  /* 0x000008080e141981 */ /* 0x000ee8000c1e9b00 */
[----:B------:R-:W2:Y:S02]  /*1d60*/  @P1 LDG.E.64.CONSTANT R22, desc[UR8][R16.64] ;  /* 0x0000000810161981 */ /* 0x000ea4000c1e9b00 */
[----:B--2---:R-:W-:Y:S02]  /*1d70*/  @P1 DFMA R22, R18, R22, R8 ;  /* 0x000000161216122b */ /* 0x004fe40000000008 */
[----:B------:R-:W3:Y:S06]  /*1d80*/  @P1 LDG.E.64.CONSTANT R18, desc[UR8][R16.64+0x8] ;  /* 0x0000080810121981 */ /* 0x000eec000c1e9b00 */
[----:B---3--:R-:W-:Y:S01]  /*1d90*/  @P1 DFMA R18, R20, R18, R22 ;  /* 0x000000121412122b */ /* 0x008fe20000000016 */
[----:B------:R-:W2:Y:S04]  /*1da0*/  @P1 LDG.E.64.CONSTANT R20, desc[UR8][R14.64+0x10] ;  /* 0x000010080e141981 */ /* 0x000ea8000c1e9b00 */
[----:B------:R-:W2:Y:S01]  /*1db0*/  @P1 LDG.E.64.CONSTANT R22, desc[UR8][R16.64+0x10] ;  /* 0x0000100810161981 */ /* 0x000ea2000c1e9b00 */
[----:B------:R-:W-:-:S04]  /*1dc0*/  @P1 IADD3 R28, PT, PT, R28, 0x4, RZ ;  /* 0x000000041c1c1810 */ /* 0x000fc80007ffe0ff */
[----:B------:R-:W-:Y:S01]  /*1dd0*/  IADD3 R27, PT, PT, R27, R28, RZ ;  /* 0x0000001c1b1b7210 */ /* 0x000fe20007ffe0ff */
[----:B------:R-:W-:Y:S01]  /*1de0*/  IMAD.IADD R25, R25, 0x1, R28 ;  /* 0x0000000119197824 */ /* 0x000fe200078e021c */
[----:B------:R-:W-:-:S03]  /*1df0*/  LOP3.LUT P3, RZ, R26, 0x1, RZ, 0xc0, !PT ;  /* 0x000000011aff7812 */ /* 0x000fc6000786c0ff */
[----:B------:R-:W-:Y:S01]  /*1e00*/  IMAD.WIDE R10, R25, 0x8, R10 ;  /* 0x00000008190a7825 */ /* 0x000fe200078e020a */
[----:B--2---:R-:W-:-:S03]  /*1e10*/  @P1 DFMA R18, R20, R22, R18 ;  /* 0x000000161412122b */ /* 0x004fc60000000012 */
[----:B------:R-:W-:Y:S01]  /*1e20*/  IMAD.WIDE R12, R27, 0x8, R12 ;  /* 0x000000081b0c7825 */ /* 0x000fe200078e020c */
[----:B------:R-:W2:Y:S04]  /*1e30*/  @P1 LDG.E.64.CONSTANT R20, desc[UR8][R14.64+0x18] ;  /* 0x000018080e141981 */ /* 0x000ea8000c1e9b00 */
[----:B------:R-:W2:Y:S04]  /*1e40*/  @P1 LDG.E.64.CONSTANT R22, desc[UR8][R16.64+0x18] ;  /* 0x0000180810161981 */ /* 0x000ea8000c1e9b00 */
[----:B------:R-:W3:Y:S04]  /*1e50*/  LDG.E.64.CONSTANT R28, desc[UR8][R10.64] ;  /* 0x000000080a1c7981 */ /* 0x000ee8000c1e9b00 */
[----:B------:R-:W3:Y:S04]  /*1e60*/  LDG.E.64.CONSTANT R26, desc[UR8][R12.64] ;  /* 0x000000080c1a7981 */ /* 0x000ee8000c1e9b00 */
[----:B------:R-:W4:Y:S04]  /*1e70*/  @P3 LDG.E.64.CONSTANT R14, desc[UR8][R12.64+0x8] ;  /* 0x000008080c0e3981 */ /* 0x000f28000c1e9b00 */
[----:B------:R-:W5:Y:S01]  /*1e80*/  @P3 LDG.E.64.CONSTANT R16, desc[UR8][R10.64+0x10] ;  /* 0x000010080a103981 */ /* 0x000f62000c1e9b00 */
[----:B--2---:R-:W-:-:S03]  /*1e90*/  @P1 DFMA R8, R20, R22, R18 ;  /* 0x000000161408122b */ /* 0x004fc60000000012 */
[----:B------:R-:W4:Y:S04]  /*1ea0*/  @P3 LDG.E.64.CONSTANT R18, desc[UR8][R10.64+0x8] ;  /* 0x000008080a123981 */ /* 0x000f28000c1e9b00 */
[----:B------:R-:W5:Y:S01]  /*1eb0*/  @P3 LDG.E.64.CONSTANT R20, desc[UR8][R12.64+0x10] ;  /* 0x000010080c143981 */ /* 0x000f62000c1e9b00 */
[----:B---3--:R-:W-:-:S08]  /*1ec0*/  DFMA R8, R28, R26, R8 ;  /* 0x0000001a1c08722b */ /* 0x008fd00000000008 */
[----:B----4-:R-:W-:-:S08]  /*1ed0*/  @P3 DFMA R14, R18, R14, R8 ;  /* 0x0000000e120e322b */ /* 0x010fd00000000008 */
[----:B-----5:R-:W-:Y:S01]  /*1ee0*/  @P3 DFMA R8, R16, R20, R14 ;  /* 0x000000141008322b */ /* 0x020fe2000000000e */
[----:B------:R-:W-:Y:S10]  /*1ef0*/  @P2 BRA `(.L_x_237) ;  /* 0xfffffff400dc2947 */ /* 0x000ff4000383ffff */
.L_x_222:
[----:B------:R-:W0:Y:S01]  /*1f00*/  LDC.64 R4, c[0x0][0x3a8] ;  /* 0x0000ea00ff047b82 */ /* 0x000e220000000a00 */
[----:B------:R-:W1:Y:S02]  /*1f10*/  LDCU UR4, c[0x0][0x3b0] ;  /* 0x00007600ff0477ac */ /* 0x000e640008000800 */
[----:B-1----:R-:W-:-:S04]  /*1f20*/  IMAD R3, R0, UR4, R3 ;  /* 0x0000000400037c24 */ /* 0x002fc8000f8e0203 */
[----:B0-----:R-:W-:-:S05]  /*1f30*/  IMAD.WIDE R2, R3, 0x8, R4 ;  /* 0x0000000803027825 */ /* 0x001fca00078e0204 */
[----:B------:R-:W-:Y:S01]  /*1f40*/  STG.E.64 desc[UR8][R2.64], R8 ;  /* 0x0000000802007986 */ /* 0x000fe2000c101b08 */
[----:B------:R-:W-:Y:S05]  /*1f50*/  EXIT ;  /* 0x000000000000794d */ /* 0x000fea0003800000 */
.L_x_238:
        /* <DEDUP_REMOVED lines=10> */
.L_x_967:


//--------------------- .text._cupy_correlate2D_float32 --------------------------
	.section	.text._cupy_correlate2D_float32,"ax",@progbits
	.align	128
        .global         _cupy_correlate2D_float32
        .type           _cupy_correlate2D_float32,@function
        .size           _cupy_correlate2D_float32,(.L_x_968 - _cupy_correlate2D_float32)
        .other          _cupy_correlate2D_float32,@"STO_CUDA_ENTRY STV_DEFAULT"
_cupy_correlate2D_float32:
.text._cupy_correlate2D_float32:
        /* <DEDUP_REMOVED lines=15> */
[----:B------:R-:W-:-:S06]  /*00f0*/  HFMA2 R2, -RZ, RZ, 0, 0 ;  /* 0x00000000ff027431 */ /* 0x000fcc00000001ff */
[----:B------:R-:W2:Y:S01]  /*0100*/  LDC.64 R10, c[0x0][0x3a0] ;  /* 0x0000e800ff0a7b82 */ /* 0x000ea20000000a00 */
[C---:B0-----:R-:W-:Y:S02]  /*0110*/  ISETP.NE.AND P1, PT, R8.reuse, 0x1, PT ;  /* 0x000000010800780c */ /* 0x041fe40003f25270 */
[----:B------:R-:W-:-:S04]  /*0120*/  ISETP.NE.AND P0, PT, R8, 0x3, PT ;  /* 0x000000030800780c */ /* 0x000fc80003f05270 */
[-C--:B--2---:R-:W-:Y:S02]  /*0130*/  SEL R7, R11, R10.reuse, !P0 ;  /* 0x0000000a0b077207 */ /* 0x084fe40004000000 */
[----:B------:R-:W-:Y:S02]  /*0140*/  IADD3 R4, PT, PT, R3, R10, RZ ;  /* 0x0000000a03047210 */ /* 0x000fe40007ffe0ff */
[----:B------:R-:W-:Y:S02]  /*0150*/  IADD3 R5, PT, PT, -R10, RZ, RZ ;  /* 0x000000ff0a057210 */ /* 0x000fe40007ffe1ff */
[----:B------:R-:W-:Y:S01]  /*0160*/  IADD3 R6, PT, PT, R0, R7, RZ ;  /* 0x0000000700067210 */ /* 0x000fe20007ffe0ff */
[----:B-1----:R-:W-:Y:S06]  /*0170*/  @!P1 BRA `(.L_x_239) ;  /* 0x0000001400049947 */ /* 0x002fec0003800000 */
[----:B------:R-:W-:-:S13]  /*0180*/  ISETP.NE.AND P0, PT, R8, 0x2, PT ;  /* 0x000000020800780c */ /* 0x000fda0003f05270 */
[----:B------:R-:W-:Y:S05]  /*0190*/  @!P0 BRA `(.L_x_240) ;  /* 0x0000000800988947 */ /* 0x000fea0003800000 */
[----:B------:R-:W-:-:S04]  /*01a0*/  ISETP.GE.AND P0, PT, R11, 0x1, PT ;  /* 0x000000010b00780c */ /* 0x000fc80003f06270 */
[----:B------:R-:W-:-:S13]  /*01b0*/  ISETP.LT.OR P0, PT, R10, 0x1, !P0 ;  /* 0x000000010a00780c */ /* 0x000fda0004701670 */
[----:B------:R-:W-:Y:S05]  /*01c0*/  @P0 BRA `(.L_x_241) ;  /* 0x0000001c00400947 */ /* 0x000fea0003800000 */
[C---:B------:R-:W-:Y:S01]  /*01d0*/  LOP3.LUT R10, R11.reuse, 0x7ffffff0, RZ, 0xc0, !PT ;  /* 0x7ffffff00b0a7812 */ /* 0x040fe200078ec0ff */
[----:B------:R-:W-:Y:S01]  /*01e0*/  UMOV UR4, URZ ;  /* 0x000000ff00047c82 */ /* 0x000fe20008000000 */
[----:B------:R-:W-:Y:S02]  /*01f0*/  IADD3 R8, PT, PT, R6, -R11, RZ ;  /* 0x8000000b06087210 */ /* 0x000fe40007ffe0ff */
[C---:B------:R-:W-:Y:S02]  /*0200*/  LOP3.LUT R22, R11.reuse, 0xf, RZ, 0xc0, !PT ;  /* 0x0000000f0b167812 */ /* 0x040fe400078ec0ff */
[C---:B------:R-:W-:Y:S02]  /*0210*/  LOP3.LUT R24, R11.reuse, 0x7, RZ, 0xc0, !PT ;  /* 0x000000070b187812 */ /* 0x040fe400078ec0ff */
[----:B------:R-:W-:Y:S02]  /*0220*/  LOP3.LUT R11, R11, 0x3, RZ, 0xc0, !PT ;  /* 0x000000030b0b7812 */ /* 0x000fe400078ec0ff */
[----:B------:R-:W-:-:S02]  /*0230*/  MOV R2, RZ ;  /* 0x000000ff00027202 */ /* 0x000fc40000000f00 */
[----:B------:R-:W-:-:S07]  /*0240*/  IADD3 R12, PT, PT, -R10, RZ, RZ ;  /* 0x000000ff0a0c7210 */ /* 0x000fce0007ffe1ff */
.L_x_247:
        /* <DEDUP_REMOVED lines=9> */
[----:B------:R-:W-:Y:S02]  /*02e0*/  MOV R9, UR5 ;  /* 0x0000000500097c02 */ /* 0x000fe40008000f00 */
[----:B------:R-:W-:Y:S02]  /*02f0*/  MOV R15, R13 ;  /* 0x0000000d000f7202 */ /* 0x000fe40000000f00 */
[----:B------:R-:W-:-:S07]  /*0300*/  MOV R14, R12 ;  /* 0x0000000c000e7202 */ /* 0x000fce0000000f00 */
.L_x_243:
[----:B------:R-:W0:Y:S08]  /*0310*/  LDC.64 R4, c[0x0][0x380] ;  /* 0x0000e000ff047b82 */ /* 0x000e300000000a00 */
[----:B------:R-:W1:Y:S01]  /*0320*/  LDC.64 R6, c[0x0][0x390] ;  /* 0x0000e400ff067b82 */ /* 0x000e620000000a00 */
[----:B0-----:R-:W-:-:S05]  /*0330*/  IMAD.WIDE R4, R15, 0x4, R4 ;  /* 0x000000040f047825 */ /* 0x001fca00078e0204 */
[----:B------:R-:W2:Y:S01]  /*0340*/  LDG.E.CONSTANT R19, desc[UR6][R4.64] ;  /* 0x0000000604137981 */ /* 0x000ea2000c1e9900 */
[----:B-1----:R-:W-:-:S03]  /*0350*/  IMAD.WIDE R6, R9, 0x4, R6 ;  /* 0x0000000409067825 */ /* 0x002fc600078e0206 */
[----:B------:R-:W3:Y:S04]  /*0360*/  LDG.E.CONSTANT R23, desc[UR6][R4.64+0x4] ;  /* 0x0000040604177981 */ /* 0x000ee8000c1e9900 */
[----:B------:R-:W2:Y:S04]  /*0370*/  LDG.E.CONSTANT R16, desc[UR6][R6.64] ;  /* 0x0000000606107981 */ /* 0x000ea8000c1e9900 */
[----:B------:R-:W3:Y:S04]  /*0380*/  LDG.E.CONSTANT R26, desc[UR6][R6.64+0x4] ;  /* 0x00000406061a7981 */ /* 0x000ee8000c1e9900 */
[----:B------:R-:W4:Y:S04]  /*0390*/  LDG.E.CONSTANT R18, desc[UR6][R4.64+0x8] ;  /* 0x0000080604127981 */ /* 0x000f28000c1e9900 */
[----:B------:R-:W4:Y:S04]  /*03a0*/  LDG.E.CONSTANT R21, desc[UR6][R6.64+0x8] ;  /* 0x0000080606157981 */ /* 0x000f28000c1e9900 */
[----:B------:R-:W5:Y:S04]  /*03b0*/  LDG.E.CONSTANT R20, desc[UR6][R4.64+0xc] ;  /* 0x00000c0604147981 */ /* 0x000f68000c1e9900 */
[----:B------:R-:W5:Y:S04]  /*03c0*/  LDG.E.CONSTANT R17, desc[UR6][R6.64+0xc] ;  /* 0x00000c0606117981 */ /* 0x000f68000c1e9900 */
[----:B------:R-:W5:Y:S04]  /*03d0*/  LDG.E.CONSTANT R25, desc[UR6][R6.64+0x10] ;  /* 0x0000100606197981 */ /* 0x000f68000c1e9900 */
[----:B------:R-:W5:Y:S04]  /*03e0*/  LDG.E.CONSTANT R27, desc[UR6][R6.64+0x38] ;  /* 0x00003806061b7981 */ /* 0x000f68000c1e9900 */
[----:B------:R-:W5:Y:S01]  /*03f0*/  LDG.E.CONSTANT R28, desc[UR6][R6.64+0x3c] ;  /* 0x00003c06061c7981 */ /* 0x000f62000c1e9900 */
[----:B--2---:R-:W-:-:S03]  /*0400*/  FFMA R16, R19, R16, R2 ;  /* 0x0000001013107223 */ /* 0x004fc60000000002 */
[----:B------:R-:W2:Y:S01]  /*0410*/  LDG.E.CONSTANT R2, desc[UR6][R4.64+0x10] ;  /* 0x0000100604027981 */ /* 0x000ea2000c1e9900 */
[----:B---3--:R-:W-:-:S03]  /*0420*/  FFMA R23, R23, R26, R16 ;  /* 0x0000001a17177223 */ /* 0x008fc60000000010 */
[----:B------:R-:W3:Y:S04]  /*0430*/  LDG.E.CONSTANT R16, desc[UR6][R4.64+0x14] ;  /* 0x0000140604107981 */ /* 0x000ee8000c1e9900 */
[----:B------:R-:W3:Y:S01]  /*0440*/  LDG.E.CONSTANT R19, desc[UR6][R6.64+0x14] ;  /* 0x0000140606137981 */ /* 0x000ee2000c1e9900 */
[----:B----4-:R-:W-:-:S03]  /*0450*/  FFMA R23, R18, R21, R23 ;  /* 0x0000001512177223 */ /* 0x010fc60000000017 */
[----:B------:R-:W4:Y:S04]  /*0460*/  LDG.E.CONSTANT R18, desc[UR6][R4.64+0x18] ;  /* 0x0000180604127981 */ /* 0x000f28000c1e9900 */
[----:B------:R-:W4:Y:S01]  /*0470*/  LDG.E.CONSTANT R21, desc[UR6][R6.64+0x18] ;  /* 0x0000180606157981 */ /* 0x000f22000c1e9900 */
[----:B-----5:R-:W-:-:S03]  /*0480*/  FFMA R17, R20, R17, R23 ;  /* 0x0000001114117223 */ /* 0x020fc60000000017 */
[----:B------:R-:W5:Y:S04]  /*0490*/  LDG.E.CONSTANT R20, desc[UR6][R4.64+0x1c] ;  /* 0x00001c0604147981 */ /* 0x000f68000c1e9900 */
[----:B------:R-:W5:Y:S04]  /*04a0*/  LDG.E.CONSTANT R23, desc[UR6][R6.64+0x1c] ;  /* 0x00001c0606177981 */ /* 0x000f68000c1e9900 */
[----:B------:R-:W5:Y:S01]  /*04b0*/  LDG.E.CONSTANT R26, desc[UR6][R6.64+0x34] ;  /* 0x00003406061a7981 */ /* 0x000f62000c1e9900 */
[----:B--2---:R-:W-:-:S03]  /*04c0*/  FFMA R25, R2, R25, R17 ;  /* 0x0000001902197223 */ /* 0x004fc60000000011 */
[----:B------:R-:W2:Y:S04]  /*04d0*/  LDG.E.CONSTANT R2, desc[UR6][R4.64+0x20] ;  /* 0x0000200604027981 */ /* 0x000ea8000c1e9900 */
        /* <DEDUP_REMOVED lines=9> */
[----:B------:R-:W5:Y:S01]  /*0570*/  LDG.E.CONSTANT R23, desc[UR6][R6.64+0x2c] ;  /* 0x00002c0606177981 */ /* 0x000f62000c1e9900 */
[----:B--2---:R-:W-:-:S03]  /*0580*/  FFMA R25, R2, R17, R25 ;  /* 0x0000001102197223 */ /* 0x004fc60000000019 */
[----:B------:R-:W2:Y:S04]  /*0590*/  LDG.E.CONSTANT R2, desc[UR6][R4.64+0x30] ;  /* 0x0000300604027981 */ /* 0x000ea8000c1e9900 */
[----:B------:R-:W2:Y:S01]  /*05a0*/  LDG.E.CONSTANT R17, desc[UR6][R6.64+0x30] ;  /* 0x0000300606117981 */ /* 0x000ea2000c1e9900 */
[----:B---3--:R-:W-:-:S03]  /*05b0*/  FFMA R29, R16, R19, R25 ;  /* 0x00000013101d7223 */ /* 0x008fc60000000019 */
[----:B------:R-:W3:Y:S04]  /*05c0*/  LDG.E.CONSTANT R19, desc[UR6][R4.64+0x34] ;  /* 0x0000340604137981 */ /* 0x000ee8000c1e9900 */
[----:B------:R-:W3:Y:S04]  /*05d0*/  LDG.E.CONSTANT R16, desc[UR6][R4.64+0x38] ;  /* 0x0000380604107981 */ /* 0x000ee8000c1e9900 */
[----:B------:R-:W3:Y:S01]  /*05e0*/  LDG.E.CONSTANT R25, desc[UR6][R4.64+0x3c] ;  /* 0x00003c0604197981 */ /* 0x000ee2000c1e9900 */
[----:B----4-:R-:W-:Y:S01]  /*05f0*/  FFMA R21, R21, R18, R29 ;  /* 0x0000001215157223 */ /* 0x010fe2000000001d */
[----:B------:R-:W-:-:S03]  /*0600*/  IADD3 R14, PT, PT, R14, 0x10, RZ ;  /* 0x000000100e0e7810 */ /* 0x000fc60007ffe0ff */
[----:B-----5:R-:W-:Y:S01]  /*0610*/  FFMA R21, R20, R23, R21 ;  /* 0x0000001714157223 */ /* 0x020fe20000000015 */
[----:B------:R-:W-:Y:S02]  /*0620*/  ISETP.NE.AND P0, PT, R14, RZ, PT ;  /* 0x000000ff0e00720c */ /* 0x000fe40003f05270 */
[----:B------:R-:W-:Y:S02]  /*0630*/  IADD3 R15, PT, PT, R15, 0x10, RZ ;  /* 0x000000100f0f7810 */ /* 0x000fe40007ffe0ff */
[----:B------:R-:W-:Y:S01]  /*0640*/  IADD3 R9, PT, PT, R9, 0x10, RZ ;  /* 0x0000001009097810 */ /* 0x000fe20007ffe0ff */
[----:B--2---:R-:W-:-:S04]  /*0650*/  FFMA R2, R2, R17, R21 ;  /* 0x0000001102027223 */ /* 0x004fc80000000015 */
[----:B---3--:R-:W-:-:S04]  /*0660*/  FFMA R19, R19, R26, R2 ;  /* 0x0000001a13137223 */ /* 0x008fc80000000002 */
[----:B------:R-:W-:-:S04]  /*0670*/  FFMA R16, R16, R27, R19 ;  /* 0x0000001b10107223 */ /* 0x000fc80000000013 */
[----:B------:R-:W-:Y:S01]  /*0680*/  FFMA R2, R25, R28, R16 ;  /* 0x0000001c19027223 */ /* 0x000fe20000000010 */
[----:B------:R-:W-:Y:S06]  /*0690*/  @P0 BRA `(.L_x_243) ;  /* 0xfffffffc001c0947 */ /* 0x000fec000383ffff */
[----:B------:R-:W-:-:S07]  /*06a0*/  MOV R14, R10 ;  /* 0x0000000a000e7202 */ /* 0x000fce0000000f00 */
.L_x_242:
[----:B------:R-:W-:-:S13]  /*06b0*/  ISETP.NE.AND P0, PT, R22, RZ, PT ;  /* 0x000000ff1600720c */ /* 0x000fda0003f05270 */
[----:B------:R-:W-:Y:S05]  /*06c0*/  @!P0 BRA `(.L_x_244) ;  /* 0x0000000400388947 */ /* 0x000fea0003800000 */
[----:B------:R-:W-:Y:S02]  /*06d0*/  IADD3 R4, PT, PT, R22, -0x1, RZ ;  /* 0xffffffff16047810 */ /* 0x000fe40007ffe0ff */
[----:B------:R-:W-:Y:S02]  /*06e0*/  ISETP.NE.AND P1, PT, R24, RZ, PT ;  /* 0x000000ff1800720c */ /* 0x000fe40003f25270 */
[----:B------:R-:W-:-:S13]  /*06f0*/  ISETP.GE.U32.AND P0, PT, R4, 0x7, PT ;  /* 0x000000070400780c */ /* 0x000fda0003f06070 */
[----:B------:R-:W-:Y:S05]  /*0700*/  @!P0 BRA `(.L_x_245) ;  /* 0x00000000007c8947 */ /* 0x000fea0003800000 */
[----:B------:R-:W0:Y:S01]  /*0710*/  LDC.64 R4, c[0x0][0x380] ;  /* 0x0000e000ff047b82 */ /* 0x000e220000000a00 */
[----:B------:R-:W-:Y:S02]  /*0720*/  IADD3 R9, PT, PT, R13, R14, RZ ;  /* 0x0000000e0d097210 */ /* 0x000fe40007ffe0ff */
[----:B------:R-:W-:-:S05]  /*0730*/  IADD3 R15, PT, PT, R14, UR5, RZ ;  /* 0x000000050e0f7c10 */ /* 0x000fca000fffe0ff */
        /* <DEDUP_REMOVED lines=13> */
[----:B------:R-:W5:Y:S04]  /*0810*/  LDG.E.CONSTANT R25, desc[UR6][R6.64+0x18] ;  /* 0x0000180606197981 */ /* 0x000f68000c1e9900 */
[----:B------:R-:W5:Y:S04]  /*0820*/  LDG.E.CONSTANT R23, desc[UR6][R4.64+0x1c] ;  /* 0x00001c0604177981 */ /* 0x000f68000c1e9900 */
[----:B------:R-:W5:Y:S01]  /*0830*/  LDG.E.CONSTANT R27, desc[UR6][R6.64+0x1c] ;  /* 0x00001c06061b7981 */ /* 0x000f62000c1e9900 */
[----:B--2---:R-:W-:-:S03]  /*0840*/  FFMA R29, R19, R21, R2 ;  /* 0x00000015131d7223 */ /* 0x004fc60000000002 */
[----:B------:R-:W2:Y:S04]  /*0850*/  LDG.E.CONSTANT R21, desc[UR6][R4.64+0x10] ;  /* 0x0000100604157981 */ /* 0x000ea8000c1e9900 */
[----:B------:R-:W2:Y:S04]  /*0860*/  LDG.E.CONSTANT R19, desc[UR6][R4.64+0x14] ;  /* 0x0000140604137981 */ /* 0x000ea8000c1e9900 */
[----:B------:R-:W2:Y:S01]  /*0870*/  LDG.E.CONSTANT R2, desc[UR6][R4.64+0x18] ;  /* 0x0000180604027981 */ /* 0x000ea2000c1e9900 */
[----:B---3--:R-:W-:-:S04]  /*0880*/  FFMA R16, R9, R16, R29 ;  /* 0x0000001009107223 */ /* 0x008fc8000000001d */
[----:B----4-:R-:W-:-:S04]  /*0890*/  FFMA R16, R15, R18, R16 ;  /* 0x000000120f107223 */ /* 0x010fc80000000010 */
[----:B-----5:R-:W-:Y:S01]  /*08a0*/  FFMA R16, R17, R20, R16 ;  /* 0x0000001411107223 */ /* 0x020fe20000000010 */
[----:B------:R-:W-:-:S03]  /*08b0*/  IADD3 R14, PT, PT, R14, 0x8, RZ ;  /* 0x000000080e0e7810 */ /* 0x000fc60007ffe0ff */
[----:B--2---:R-:W-:-:S04]  /*08c0*/  FFMA R16, R21, R26, R16 ;  /* 0x0000001a15107223 */ /* 0x004fc80000000010 */
[----:B------:R-:W-:-:S04]  /*08d0*/  FFMA R19, R19, R28, R16 ;  /* 0x0000001c13137223 */ /* 0x000fc80000000010 */
[----:B------:R-:W-:-:S04]  /*08e0*/  FFMA R2, R2, R25, R19 ;  /* 0x0000001902027223 */ /* 0x000fc80000000013 */
[----:B------:R-:W-:-:S07]  /*08f0*/  FFMA R2, R23, R27, R2 ;  /* 0x0000001b17027223 */ /* 0x000fce0000000002 */
.L_x_245:
        /* <DEDUP_REMOVED lines=18> */
[----:B------:R-:W5:Y:S01]  /*0a20*/  LDG.E.CONSTANT R21, desc[UR6][R4.64+0xc] ;  /* 0x00000c0604157981 */ /* 0x000f62000c1e9900 */
[----:B------:R-:W-:Y:S01]  /*0a30*/  IADD3 R14, PT, PT, R14, 0x4, RZ ;  /* 0x000000040e0e7810 */ /* 0x000fe20007ffe0ff */
[----:B--2---:R-:W-:-:S04]  /*0a40*/  FFMA R9, R9, R15, R2 ;  /* 0x0000000f09097223 */ /* 0x004fc80000000002 */
[----:B---3--:R-:W-:-:S04]  /*0a50*/  FFMA R9, R16, R17, R9 ;  /* 0x0000001110097223 */ /* 0x008fc80000000009 */
[----:B----4-:R-:W-:-:S04]  /*0a60*/  FFMA R9, R18, R19, R9 ;  /* 0x0000001312097223 */ /* 0x010fc80000000009 */
[----:B-----5:R-:W-:-:S07]  /*0a70*/  FFMA R2, R20, R21, R9 ;  /* 0x0000001514027223 */ /* 0x020fce0000000009 */
.L_x_246:
[----:B------:R-:W-:Y:S05]  /*0a80*/  @!P1 BRA `(.L_x_244) ;  /* 0x0000000000489947 */ /* 0x000fea0003800000 */
[----:B------:R-:W0:Y:S01]  /*0a90*/  LDC.64 R6, c[0x0][0x380] ;  /* 0x0000e000ff067b82 */ /* 0x000e220000000a00 */
[----:B------:R-:W-:Y:S02]  /*0aa0*/  IADD3 R13, PT, PT, R13, R14, RZ ;  /* 0x0000000e0d0d7210 */ /* 0x000fe40007ffe0ff */
[----:B------:R-:W-:-:S05]  /*0ab0*/  IADD3 R9, PT, PT, R14, UR5, RZ ;  /* 0x000000050e097c10 */ /* 0x000fca000fffe0ff */
[----:B------:R-:W1:Y:S01]  /*0ac0*/  LDC.64 R4, c[0x0][0x390] ;  /* 0x0000e400ff047b82 */ /* 0x000e620000000a00 */
[----:B0-----:R-:W-:-:S04]  /*0ad0*/  IMAD.WIDE R6, R13, 0x4, R6 ;  /* 0x000000040d067825 */ /* 0x001fc800078e0206 */
[----:B-1----:R-:W-:Y:S02]  /*0ae0*/  IMAD.WIDE R4, R9, 0x4, R4 ;  /* 0x0000000409047825 */ /* 0x002fe400078e0204 */
[----:B------:R-:W2:Y:S04]  /*0af0*/  LDG.E.CONSTANT R9, desc[UR6][R6.64] ;  /* 0x0000000606097981 */ /* 0x000ea8000c1e9900 */
[----:B------:R-:W2:Y:S01]  /*0b00*/  LDG.E.CONSTANT R13, desc[UR6][R4.64] ;  /* 0x00000006040d7981 */ /* 0x000ea2000c1e9900 */
[----:B------:R-:W-:Y:S01]  /*0b10*/  ISETP.NE.AND P0, PT, R11, 0x1, PT ;  /* 0x000000010b00780c */ /* 0x000fe20003f05270 */
[----:B--2---:R-:W-:-:S12]  /*0b20*/  FFMA R2, R9, R13, R2 ;  /* 0x0000000d09027223 */ /* 0x004fd80000000002 */
[----:B------:R-:W-:Y:S05]  /*0b30*/  @!P0 BRA `(.L_x_244) ;  /* 0x00000000001c8947 */ /* 0x000fea0003800000 */
[----:B------:R-:W-:Y:S01]  /*0b40*/  ISETP.NE.AND P0, PT, R11, 0x2, PT ;  /* 0x000000020b00780c */ /* 0x000fe20003f05270 */
[----:B------:R-:W2:Y:S04]  /*0b50*/  LDG.E.CONSTANT R9, desc[UR6][R6.64+0x4] ;  /* 0x0000040606097981 */ /* 0x000ea8000c1e9900 */
[----:B------:R-:W2:Y:S08]  /*0b60*/  LDG.E.CONSTANT R13, desc[UR6][R4.64+0x4] ;  /* 0x00000406040d7981 */ /* 0x000eb0000c1e9900 */
[----:B------:R-:W3:Y:S04]  /*0b70*/  @P0 LDG.E.CONSTANT R15, desc[UR6][R6.64+0x8] ;  /* 0x00000806060f0981 */ /* 0x000ee8000c1e9900 */
[----:B------:R-:W3:Y:S01]  /*0b80*/  @P0 LDG.E.CONSTANT R14, desc[UR6][R4.64+0x8] ;  /* 0x00000806040e0981 */ /* 0x000ee2000c1e9900 */
[----:B--2---:R-:W-:-:S04]  /*0b90*/  FFMA R2, R9, R13, R2 ;  /* 0x0000000d09027223 */ /* 0x004fc80000000002 */
[----:B---3--:R-:W-:-:S07]  /*0ba0*/  @P0 FFMA R2, R15, R14, R2 ;  /* 0x0000000e0f020223 */ /* 0x008fce0000000002 */
.L_x_244:
[----:B------:R-:W0:Y:S01]  /*0bb0*/  LDCU UR5, c[0x0][0x3a0] ;  /* 0x00007400ff0577ac */ /* 0x000e220008000800 */
[----:B------:R-:W-:-:S04]  /*0bc0*/  UIADD3 UR4, UPT, UPT, UR4, 0x1, URZ ;  /* 0x0000000104047890 */ /* 0x000fc8000fffe0ff */
[----:B0-----:R-:W-:-:S09]  /*0bd0*/  UISETP.NE.AND UP0, UPT, UR4, UR5, UPT ;  /* 0x000000050400728c */ /* 0x001fd2000bf05270 */
[----:B------:R-:W-:Y:S05]  /*0be0*/  BRA.U !UP0, `(.L_x_241) ;  /* 0x0000001108b87547 */ /* 0x000fea000b800000 */
[----:B------:R-:W-:Y:S05]  /*0bf0*/  BRA `(.L_x_247) ;  /* 0xfffffff400947947 */ /* 0x000fea000383ffff */
.L_x_240:
[----:B------:R-:W-:-:S13]  /*0c00*/  ISETP.GE.AND P0, PT, R10, 0x1, PT ;  /* 0x000000010a00780c */ /* 0x000fda0003f06270 */
[----:B------:R-:W-:Y:S05]  /*0c10*/  @!P0 BRA `(.L_x_241) ;  /* 0x0000001000ac8947 */ /* 0x000fea0003800000 */
[----:B------:R-:W-:Y:S02]  /*0c20*/  SHF.L.U32 R16, R10, 0x1, RZ ;  /* 0x000000010a107819 */ /* 0x000fe400000006ff */
[----:B------:R-:W-:Y:S02]  /*0c30*/  MOV R17, R5 ;  /* 0x0000000500117202 */ /* 0x000fe40000000f00 */
[C---:B------:R-:W-:Y:S02]  /*0c40*/  LOP3.LUT R2, R16.reuse, 0xe, RZ, 0xc0, !PT ;  /* 0x0000000e10027812 */ /* 0x040fe400078ec0ff */
[----:B------:R-:W-:Y:S02]  /*0c50*/  LOP3.LUT R7, R16, 0x6, RZ, 0xc0, !PT ;  /* 0x0000000610077812 */ /* 0x000fe400078ec0ff */
[----:B------:R-:W-:Y:S02]  /*0c60*/  IADD3 R2, PT, PT, R2, -0x1, RZ ;  /* 0xffffffff02027810 */ /* 0x000fe40007ffe0ff */
[----:B------:R-:W-:-:S02]  /*0c70*/  IADD3 R7, PT, PT, R7, -0x1, RZ ;  /* 0xffffffff07077810 */ /* 0x000fc40007ffe0ff */
[----:B------:R-:W-:Y:S01]  /*0c80*/  ISETP.GE.U32.AND P0, PT, R2, 0x7, PT ;  /* 0x000000070200780c */ /* 0x000fe20003f06070 */
[----:B------:R-:W-:Y:S01]  /*0c90*/  HFMA2 R2, -RZ, RZ, 0, 0 ;  /* 0x00000000ff027431 */ /* 0x000fe200000001ff */
[----:B------:R-:W-:Y:S02]  /*0ca0*/  ISETP.GE.U32.AND P1, PT, R7, 0x3, PT ;  /* 0x000000030700780c */ /* 0x000fe40003f26070 */
[----:B------:R-:W-:-:S11]  /*0cb0*/  LOP3.LUT R16, R16, 0xfffffff0, RZ, 0xc0, !PT ;  /* 0xfffffff010107812 */ /* 0x000fd600078ec0ff */
.L_x_252:
[----:B------:R-:W0:Y:S01]  /*0cc0*/  LDC R20, c[0x0][0x3a0] ;  /* 0x0000e800ff147b82 */ /* 0x000e220000000800 */
[----:B------:R-:W1:Y:S01]  /*0cd0*/  LDCU UR4, c[0x0][0x388] ;  /* 0x00007100ff0477ac */ /* 0x000e620008000800 */
[----:B------:R-:W-:Y:S02]  /*0ce0*/  IADD3 R7, PT, PT, R6, R17, RZ ;  /* 0x0000001106077210 */ /* 0x000fe40007ffe0ff */
[----:B------:R-:W-:-:S04]  /*0cf0*/  MOV R19, R5 ;  /* 0x0000000500137202 */ /* 0x000fc80000000f00 */
[----:B------:R-:W2:Y:S01]  /*0d00*/  LDC R18, c[0x0][0x398] ;  /* 0x0000e600ff127b82 */ /* 0x000ea20000000800 */
[----:B-1----:R-:W-:Y:S01]  /*0d10*/  IMAD R7, R7, UR4, R4 ;  /* 0x0000000407077c24 */ /* 0x002fe2000f8e0204 */
[C---:B0-----:R-:W-:Y:S02]  /*0d20*/  ISETP.GE.U32.AND P4, PT, R20.reuse, 0x8, PT ;  /* 0x000000081400780c */ /* 0x041fe40003f86070 */
[CC--:B------:R-:W-:Y:S02]  /*0d30*/  IADD3 R9, PT, PT, R17.reuse, R20.reuse, RZ ;  /* 0x0000001411097210 */ /* 0x0c0fe40007ffe0ff */
[----:B------:R-:W-:Y:S02]  /*0d40*/  IADD3 R17, PT, PT, R17, 0x1, RZ ;  /* 0x0000000111117810 */ /* 0x000fe40007ffe0ff */
[----:B------:R-:W-:Y:S02]  /*0d50*/  LOP3.LUT P2, RZ, R20, 0x7, RZ, 0xc0, !PT ;  /* 0x0000000714ff7812 */ /* 0x000fe4000784c0ff */
[----:B------:R-:W-:Y:S01]  /*0d60*/  ISETP.NE.AND P3, PT, R17, R20, PT ;  /* 0x000000141100720c */ /* 0x000fe20003f65270 */
[----:B--2---:R-:W-:-:S04]  /*0d70*/  IMAD R18, R9, R18, R20 ;  /* 0x0000001209127224 */ /* 0x004fc800078e0214 */
[----:B------:R-:W-:Y:S08]  /*0d80*/  @!P4 BRA `(.L_x_248) ;  /* 0x0000000000ecc947 */ /* 0x000ff00003800000 */
[----:B------:R-:W-:-:S07]  /*0d90*/  MOV R19, R5 ;  /* 0x0000000500137202 */ /* 0x000fce0000000f00 */
.L_x_249:
[----:B------:R-:W0:Y:S01]  /*0da0*/  LDC.64 R8, c[0x0][0x380] ;  /* 0x0000e000ff087b82 */ /* 0x000e220000000a00 */
[-C--:B------:R-:W-:Y:S02]  /*0db0*/  IADD3 R13, PT, PT, R7, R19.reuse, RZ ;  /* 0x00000013070d7210 */ /* 0x080fe40007ffe0ff */
[----:B------:R-:W-:-:S05]  /*0dc0*/  IADD3 R15, PT, PT, R18, R19, RZ ;  /* 0x00000013120f7210 */ /* 0x000fca0007ffe0ff */
        /* <DEDUP_REMOVED lines=12> */
[----:B------:R-:W5:Y:S01]  /*0e90*/  LDG.E.CONSTANT R15, desc[UR6][R10.64+0x10] ;  /* 0x000010060a0f7981 */ /* 0x000f62000c1e9900 */
[----:B--2---:R-:W-:-:S03]  /*0ea0*/  FFMA R13, R13, R24, R2 ;  /* 0x000000180d0d7223 */ /* 0x004fc60000000002 */
[----:B------:R-:W2:Y:S01]  /*0eb0*/  LDG.E.CONSTANT R2, desc[UR6][R8.64+0x14] ;  /* 0x0000140608027981 */ /* 0x000ea2000c1e9900 */
[----:B---3--:R-:W-:-:S03]  /*0ec0*/  FFMA R26, R26, R25, R13 ;  /* 0x000000191a1a7223 */ /* 0x008fc6000000000d */
[----:B------:R-:W2:Y:S04]  /*0ed0*/  LDG.E.CONSTANT R13, desc[UR6][R10.64+0x14] ;  /* 0x000014060a0d7981 */ /* 0x000ea8000c1e9900 */
[----:B------:R-:W3:Y:S01]  /*0ee0*/  LDG.E.CONSTANT R24, desc[UR6][R8.64+0x20] ;  /* 0x0000200608187981 */ /* 0x000ee2000c1e9900 */
[----:B----4-:R-:W-:-:S03]  /*0ef0*/  FFMA R25, R23, R22, R26 ;  /* 0x0000001617197223 */ /* 0x010fc6000000001a */
[----:B------:R-:W4:Y:S04]  /*0f00*/  LDG.E.CONSTANT R22, desc[UR6][R8.64+0x18] ;  /* 0x0000180608167981 */ /* 0x000f28000c1e9900 */
[----:B------:R-:W4:Y:S01]  /*0f10*/  LDG.E.CONSTANT R23, desc[UR6][R10.64+0x18] ;  /* 0x000018060a177981 */ /* 0x000f22000c1e9900 */
[----:B-----5:R-:W-:-:S03]  /*0f20*/  FFMA R25, R14, R21, R25 ;  /* 0x000000150e197223 */ /* 0x020fc60000000019 */
[----:B------:R-:W5:Y:S04]  /*0f30*/  LDG.E.CONSTANT R14, desc[UR6][R8.64+0x1c] ;  /* 0x00001c06080e7981 */ /* 0x000f68000c1e9900 */
[----:B------:R-:W5:Y:S01]  /*0f40*/  LDG.E.CONSTANT R21, desc[UR6][R10.64+0x1c] ;  /* 0x00001c060a157981 */ /* 0x000f62000c1e9900 */
[----:B------:R-:W-:-:S03]  /*0f50*/  FFMA R27, R12, R15, R25 ;  /* 0x0000000f0c1b7223 */ /* 0x000fc60000000019 */
[----:B------:R-:W3:Y:S04]  /*0f60*/  LDG.E.CONSTANT R25, desc[UR6][R10.64+0x20] ;  /* 0x000020060a197981 */ /* 0x000ee8000c1e9900 */
[----:B------:R-:W3:Y:S04]  /*0f70*/  LDG.E.CONSTANT R12, desc[UR6][R8.64+0x24] ;  /* 0x00002406080c7981 */ /* 0x000ee8000c1e9900 */
[----:B------:R-:W3:Y:S04]  /*0f80*/  LDG.E.CONSTANT R15, desc[UR6][R10.64+0x24] ;  /* 0x000024060a0f7981 */ /* 0x000ee8000c1e9900 */
[----:B------:R-:W3:Y:S01]  /*0f90*/  LDG.E.CONSTANT R26, desc[UR6][R8.64+0x3c] ;  /* 0x00003c06081a7981 */ /* 0x000ee2000c1e9900 */
[----:B--2---:R-:W-:-:S03]  /*0fa0*/  FFMA R13, R2, R13, R27 ;  /* 0x0000000d020d7223 */ /* 0x004fc6000000001b */
[----:B------:R-:W2:Y:S04]  /*0fb0*/  LDG.E.CONSTANT R2, desc[UR6][R10.64+0x28] ;  /* 0x000028060a027981 */ /* 0x000ea8000c1e9900 */
[----:B------:R-:W2:Y:S01]  /*0fc0*/  LDG.E.CONSTANT R27, desc[UR6][R10.64+0x3c] ;  /* 0x00003c060a1b7981 */ /* 0x000ea2000c1e9900 */
[----:B----4-:R-:W-:-:S03]  /*0fd0*/  FFMA R23, R22, R23, R13 ;  /* 0x0000001716177223 */ /* 0x010fc6000000000d */
[----:B------:R-:W2:Y:S04]  /*0fe0*/  LDG.E.CONSTANT R13, desc[UR6][R8.64+0x28] ;  /* 0x00002806080d7981 */ /* 0x000ea8000c1e9900 */
[----:B------:R-:W4:Y:S01]  /*0ff0*/  LDG.E.CONSTANT R22, desc[UR6][R8.64+0x30] ;  /* 0x0000300608167981 */ /* 0x000f22000c1e9900 */
[----:B-----5:R-:W-:-:S03]  /*1000*/  FFMA R23, R14, R21, R23 ;  /* 0x000000150e177223 */ /* 0x020fc60000000017 */
[----:B------:R-:W5:Y:S04]  /*1010*/  LDG.E.CONSTANT R14, desc[UR6][R8.64+0x2c] ;  /* 0x00002c06080e7981 */ /* 0x000f68000c1e9900 */
[----:B------:R-:W5:Y:S01]  /*1020*/  LDG.E.CONSTANT R21, desc[UR6][R10.64+0x2c] ;  /* 0x00002c060a157981 */ /* 0x000f62000c1e9900 */
[----:B---3--:R-:W-:-:S03]  /*1030*/  FFMA R25, R24, R25, R23 ;  /* 0x0000001918197223 */ /* 0x008fc60000000017 */
[----:B------:R-:W4:Y:S01]  /*1040*/  LDG.E.CONSTANT R23, desc[UR6][R10.64+0x30] ;  /* 0x000030060a177981 */ /* 0x000f22000c1e9900 */
[----:B------:R-:W-:-:S03]  /*1050*/  FFMA R28, R12, R15, R25 ;  /* 0x0000000f0c1c7223 */ /* 0x000fc60000000019 */
[----:B------:R-:W3:Y:S04]  /*1060*/  LDG.E.CONSTANT R25, desc[UR6][R8.64+0x34] ;  /* 0x0000340608197981 */ /* 0x000ee8000c1e9900 */
[----:B------:R-:W3:Y:S04]  /*1070*/  LDG.E.CONSTANT R24, desc[UR6][R10.64+0x34] ;  /* 0x000034060a187981 */ /* 0x000ee8000c1e9900 */
[----:B------:R-:W3:Y:S04]  /*1080*/  LDG.E.CONSTANT R12, desc[UR6][R8.64+0x38] ;  /* 0x00003806080c7981 */ /* 0x000ee8000c1e9900 */
[----:B------:R-:W3:Y:S01]  /*1090*/  LDG.E.CONSTANT R15, desc[UR6][R10.64+0x38] ;  /* 0x000038060a0f7981 */ /* 0x000ee2000c1e9900 */
[----:B------:R-:W-:Y:S01]  /*10a0*/  IADD3 R19, PT, PT, R19, 0x10, RZ ;  /* 0x0000001013137810 */ /* 0x000fe20007ffe0ff */
[----:B--2---:R-:W-:-:S04]  /*10b0*/  FFMA R13, R13, R2, R28 ;  /* 0x000000020d0d7223 */ /* 0x004fc8000000001c */
[----:B-----5:R-:W-:-:S04]  /*10c0*/  FFMA R13, R14, R21, R13 ;  /* 0x000000150e0d7223 */ /* 0x020fc8000000000d */
[----:B----4-:R-:W-:Y:S01]  /*10d0*/  FFMA R22, R22, R23, R13 ;  /* 0x0000001716167223 */ /* 0x010fe2000000000d */
[----:B------:R-:W-:-:S04]  /*10e0*/  IADD3 R13, PT, PT, R19, R20, RZ ;  /* 0x00000014130d7210 */ /* 0x000fc80007ffe0ff */
[----:B------:R-:W-:Y:S01]  /*10f0*/  ISETP.NE.AND P4, PT, R13, R16, PT ;  /* 0x000000100d00720c */ /* 0x000fe20003f85270 */
[----:B---3--:R-:W-:-:S04]  /*1100*/  FFMA R25, R25, R24, R22 ;  /* 0x0000001819197223 */ /* 0x008fc80000000016 */
[----:B------:R-:W-:-:S04]  /*1110*/  FFMA R15, R12, R15, R25 ;  /* 0x0000000f0c0f7223 */ /* 0x000fc80000000019 */
[----:B------:R-:W-:-:S04]  /*1120*/  FFMA R2, R26, R27, R15 ;  /* 0x0000001b1a027223 */ /* 0x000fc8000000000f */
[----:B------:R-:W-:Y:S05]  /*1130*/  @P4 BRA `(.L_x_249) ;  /* 0xfffffffc00184947 */ /* 0x000fea000383ffff */
.L_x_248:
[----:B------:R-:W-:Y:S05]  /*1140*/  @!P2 BRA `(.L_x_250) ;  /* 0x000000040008a947 */ /* 0x000fea0003800000 */
[----:B------:R-:W-:Y:S01]  /*1150*/  LOP3.LUT P2, RZ, R20, 0x3, RZ, 0xc0, !PT ;  /* 0x0000000314ff7812 */ /* 0x000fe2000784c0ff */
[----:B------:R-:W-:-:S12]  /*1160*/  @!P0 BRA `(.L_x_251) ;  /* 0x00000000007c8947 */ /* 0x000fd80003800000 */
        /* <DEDUP_REMOVED lines=24> */
[----:B----4-:R-:W-:-:S04]  /*12f0*/  FFMA R12, R15, R12, R26 ;  /* 0x0000000c0f0c7223 */ /* 0x010fc8000000001a */
[----:B-----5:R-:W-:Y:S01]  /*1300*/  FFMA R13, R13, R14, R12 ;  /* 0x0000000e0d0d7223 */ /* 0x020fe2000000000c */
[----:B------:R-:W-:-:S03]  /*1310*/  IADD3 R19, PT, PT, R19, 0x8, RZ ;  /* 0x0000000813137810 */ /* 0x000fc60007ffe0ff */
[----:B--2---:R-:W-:-:S04]  /*1320*/  FFMA R2, R2, R21, R13 ;  /* 0x0000001502027223 */ /* 0x004fc8000000000d */
[----:B---3--:R-:W-:-:S04]  /*1330*/  FFMA R23, R23, R24, R2 ;  /* 0x0000001817177223 */ /* 0x008fc80000000002 */
[----:B------:R-:W-:-:S04]  /*1340*/  FFMA R22, R22, R27, R23 ;  /* 0x0000001b16167223 */ /* 0x000fc80000000017 */
[----:B------:R-:W-:-:S07]  /*1350*/  FFMA R2, R25, R28, R22 ;  /* 0x0000001c19027223 */ /* 0x000fce0000000016 */
.L_x_251:
[----:B------:R-:W-:Y:S05]  /*1360*/  @!P2 BRA `(.L_x_250) ;  /* 0x000000000080a947 */ /* 0x000fea0003800000 */
[----:B------:R-:W0:Y:S01]  /*1370*/  @P1 LDC.64 R14, c[0x0][0x380] ;  /* 0x0000e000ff0e1b82 */ /* 0x000e220000000a00 */
[----:B------:R-:W-:Y:S02]  /*1380*/  LOP3.LUT P2, RZ, R20, 0x1, RZ, 0xc0, !PT ;  /* 0x0000000114ff7812 */ /* 0x000fe4000784c0ff */
[-C--:B------:R-:W-:Y:S02]  /*1390*/  @P1 IADD3 R21, PT, PT, R7, R19.reuse, RZ ;  /* 0x0000001307151210 */ /* 0x080fe40007ffe0ff */
[----:B------:R-:W-:-:S03]  /*13a0*/  @P1 IADD3 R23, PT, PT, R18, R19, RZ ;  /* 0x0000001312171210 */ /* 0x000fc60007ffe0ff */
[----:B------:R-:W1:Y:S08]  /*13b0*/  @P1 LDC.64 R12, c[0x0][0x390] ;  /* 0x0000e400ff0c1b82 */ /* 0x000e700000000a00 */
[----:B------:R-:W2:Y:S08]  /*13c0*/  @P2 LDC.64 R8, c[0x0][0x380] ;  /* 0x0000e000ff082b82 */ /* 0x000eb00000000a00 */
[----:B------:R-:W3:Y:S01]  /*13d0*/  @P2 LDC.64 R10, c[0x0][0x390] ;  /* 0x0000e400ff0a2b82 */ /* 0x000ee20000000a00 */
[----:B0-----:R-:W-:Y:S01]  /*13e0*/  @P1 IMAD.WIDE R14, R21, 0x4, R14 ;  /* 0x00000004150e1825 */ /* 0x001fe200078e020e */
[----:B------:R-:W-:-:S04]  /*13f0*/  @P1 IADD3 R19, PT, PT, R19, 0x4, RZ ;  /* 0x0000000413131810 */ /* 0x000fc80007ffe0ff */
[----:B------:R-:W4:Y:S01]  /*1400*/  @P1 LDG.E.CONSTANT R25, desc[UR6][R14.64+0x4] ;  /* 0x000004060e191981 */ /* 0x000f22000c1e9900 */
[----:B-1----:R-:W-:-:S03]  /*1410*/  @P1 IMAD.WIDE R12, R23, 0x4, R12 ;  /* 0x00000004170c1825 */ /* 0x002fc600078e020c */
[----:B------:R-:W5:Y:S04]  /*1420*/  @P1 LDG.E.CONSTANT R23, desc[UR6][R14.64] ;  /* 0x000000060e171981 */ /* 0x000f68000c1e9900 */
[----:B------:R-:W5:Y:S01]  /*1430*/  @P1 LDG.E.CONSTANT R21, desc[UR6][R12.64] ;  /* 0x000000060c151981 */ /* 0x000f62000c1e9900 */
[----:B------:R-:W-:-:S03]  /*1440*/  @P2 IADD3 R27, PT, PT, R7, R19, RZ ;  /* 0x00000013071b2210 */ /* 0x000fc60007ffe0ff */
[----:B------:R-:W4:Y:S01]  /*1450*/  @P1 LDG.E.CONSTANT R20, desc[UR6][R12.64+0x4] ;  /* 0x000004060c141981 */ /* 0x000f22000c1e9900 */
[----:B------:R-:W-:-:S03]  /*1460*/  @P2 IADD3 R29, PT, PT, R18, R19, RZ ;  /* 0x00000013121d2210 */ /* 0x000fc60007ffe0ff */
[----:B------:R-:W4:Y:S01]  /*1470*/  @P1 LDG.E.CONSTANT R7, desc[UR6][R14.64+0x8] ;  /* 0x000008060e071981 */ /* 0x000f22000c1e9900 */
[----:B--2---:R-:W-:-:S03]  /*1480*/  @P2 IMAD.WIDE R8, R27, 0x4, R8 ;  /* 0x000000041b082825 */ /* 0x004fc600078e0208 */
[----:B------:R-:W2:Y:S01]  /*1490*/  @P1 LDG.E.CONSTANT R18, desc[UR6][R12.64+0x8] ;  /* 0x000008060c121981 */ /* 0x000ea2000c1e9900 */
[----:B---3--:R-:W-:-:S03]  /*14a0*/  @P2 IMAD.WIDE R10, R29, 0x4, R10 ;  /* 0x000000041d0a2825 */ /* 0x008fc600078e020a */
[----:B------:R-:W3:Y:S04]  /*14b0*/  @P1 LDG.E.CONSTANT R19, desc[UR6][R14.64+0xc] ;  /* 0x00000c060e131981 */ /* 0x000ee8000c1e9900 */
[----:B------:R-:W3:Y:S04]  /*14c0*/  @P1 LDG.E.CONSTANT R28, desc[UR6][R12.64+0xc] ;  /* 0x00000c060c1c1981 */ /* 0x000ee8000c1e9900 */
[----:B------:R-:W3:Y:S04]  /*14d0*/  @P2 LDG.E.CONSTANT R27, desc[UR6][R8.64] ;  /* 0x00000006081b2981 */ /* 0x000ee8000c1e9900 */
[----:B------:R-:W3:Y:S04]  /*14e0*/  @P2 LDG.E.CONSTANT R22, desc[UR6][R10.64] ;  /* 0x000000060a162981 */ /* 0x000ee8000c1e9900 */
[----:B------:R-:W3:Y:S04]  /*14f0*/  @P2 LDG.E.CONSTANT R29, desc[UR6][R8.64+0x4] ;  /* 0x00000406081d2981 */ /* 0x000ee8000c1e9900 */
[----:B------:R-:W3:Y:S01]  /*1500*/  @P2 LDG.E.CONSTANT R24, desc[UR6][R10.64+0x4] ;  /* 0x000004060a182981 */ /* 0x000ee2000c1e9900 */
[----:B-----5:R-:W-:-:S04]  /*1510*/  @P1 FFMA R26, R23, R21, R2 ;  /* 0x00000015171a1223 */ /* 0x020fc80000000002 */
[----:B----4-:R-:W-:-:S04]  /*1520*/  @P1 FFMA R20, R25, R20, R26 ;  /* 0x0000001419141223 */ /* 0x010fc8000000001a */
[----:B--2---:R-:W-:-:S04]  /*1530*/  @P1 FFMA R18, R7, R18, R20 ;  /* 0x0000001207121223 */ /* 0x004fc80000000014 */
[----:B---3--:R-:W-:-:S04]  /*1540*/  @P1 FFMA R2, R19, R28, R18 ;  /* 0x0000001c13021223 */ /* 0x008fc80000000012 */
[----:B------:R-:W-:-:S04]  /*1550*/  @P2 FFMA R22, R27, R22, R2 ;  /* 0x000000161b162223 */ /* 0x000fc80000000002 */
[----:B------:R-:W-:-:S07]  /*1560*/  @P2 FFMA R2, R29, R24, R22 ;  /* 0x000000181d022223 */ /* 0x000fce0000000016 */
.L_x_250:
[----:B------:R-:W-:Y:S05]  /*1570*/  @P3 BRA `(.L_x_252) ;  /* 0xfffffff400d03947 */ /* 0x000fea000383ffff */
[----:B------:R-:W-:Y:S05]  /*1580*/  BRA `(.L_x_241) ;  /* 0x0000000800507947 */ /* 0x000fea0003800000 */
.L_x_239:
[----:B------:R-:W-:-:S13]  /*1590*/  ISETP.GE.AND P0, PT, R10, R5, PT ;  /* 0x000000050a00720c */ /* 0x000fda0003f06270 */
[----:B------:R-:W-:Y:S05]  /*15a0*/  @!P0 BRA `(.L_x_241) ;  /* 0x0000000800488947 */ /* 0x000fea0003800000 */
[----:B------:R-:W-:Y:S01]  /*15b0*/  HFMA2 R2, -RZ, RZ, 0, 0 ;  /* 0x00000000ff027431 */ /* 0x000fe200000001ff */
[----:B------:R-:W-:Y:S02]  /*15c0*/  SHF.L.U32 R7, R10, 0x1, RZ ;  /* 0x000000010a077819 */ /* 0x000fe400000006ff */
[----:B------:R-:W-:-:S07]  /*15d0*/  MOV R17, R5 ;  /* 0x0000000500117202 */ /* 0x000fce0000000f00 */
.L_x_256:
[----:B------:R-:W0:Y:S01]  /*15e0*/  LDC R16, c[0x0][0x3a0] ;  /* 0x0000e800ff107b82 */ /* 0x000e220000000800 */
[----:B------:R-:W1:Y:S01]  /*15f0*/  LDCU UR4, c[0x0][0x388] ;  /* 0x00007100ff0477ac */ /* 0x000e620008000800 */
[C---:B------:R-:W-:Y:S02]  /*1600*/  ISETP.GE.U32.AND P1, PT, R7.reuse, 0xf, PT ;  /* 0x0000000f0700780c */ /* 0x040fe40003f26070 */
[----:B------:R-:W-:Y:S02]  /*1610*/  IADD3 R9, PT, PT, R6, R17, RZ ;  /* 0x0000001106097210 */ /* 0x000fe40007ffe0ff */
[----:B------:R-:W-:Y:S02]  /*1620*/  LOP3.LUT R8, R7, 0xe, RZ, 0xc0, !PT ;  /* 0x0000000e07087812 */ /* 0x000fe400078ec0ff */
[----:B------:R-:W2:Y:S01]  /*1630*/  LDC R18, c[0x0][0x398] ;  /* 0x0000e600ff127b82 */ /* 0x000ea20000000800 */
[----:B------:R-:W-:Y:S02]  /*1640*/  MOV R19, R5 ;  /* 0x0000000500137202 */ /* 0x000fe40000000f00 */
[----:B------:R-:W-:Y:S01]  /*1650*/  ISETP.GE.U32.AND P2, PT, R8, 0x7, PT ;  /* 0x000000070800780c */ /* 0x000fe20003f46070 */
[----:B-1----:R-:W-:Y:S01]  /*1660*/  IMAD R20, R9, UR4, R4 ;  /* 0x0000000409147c24 */ /* 0x002fe2000f8e0204 */
[----:B0-----:R-:W-:-:S02]  /*1670*/  IADD3 R11, PT, PT, R17, R16, RZ ;  /* 0x00000010110b7210 */ /* 0x001fc40007ffe0ff */
[----:B------:R-:W-:-:S03]  /*1680*/  ISETP.NE.AND P0, PT, R17, R16, PT ;  /* 0x000000101100720c */ /* 0x000fc60003f05270 */
[----:B--2---:R-:W-:Y:S01]  /*1690*/  IMAD R18, R11, R18, R16 ;  /* 0x000000120b127224 */ /* 0x004fe200078e0210 */
[----:B------:R-:W-:Y:S09]  /*16a0*/  @!P1 BRA `(.L_x_253) ;  /* 0x0000000000f49947 */ /* 0x000ff20003800000 */
[----:B------:R-:W-:Y:S02]  /*16b0*/  IADD3 R12, PT, PT, R7, 0x1, RZ ;  /* 0x00000001070c7810 */ /* 0x000fe40007ffe0ff */
[----:B------:R-:W-:Y:S02]  /*16c0*/  MOV R19, R5 ;  /* 0x0000000500137202 */ /* 0x000fe40000000f00 */
[----:B------:R-:W-:-:S07]  /*16d0*/  LOP3.LUT R12, R12, 0xfffffff0, RZ, 0xc0, !PT ;  /* 0xfffffff00c0c7812 */ /* 0x000fce00078ec0ff */
.L_x_254:
        /* <DEDUP_REMOVED lines=8> */
[----:B------:R-:W4:Y:S04]  /*1760*/  LDG.E.CONSTANT R15, desc[UR6][R10.64] ;  /* 0x000000060a0f7981 */ /* 0x000f28000c1e9900 */
[----:B------:R-:W4:Y:S04]  /*1770*/  LDG.E.CONSTANT R14, desc[UR6][R8.64] ;  /* 0x00000006080e7981 */ /* 0x000f28000c1e9900 */
[----:B------:R-:W2:Y:S04]  /*1780*/  LDG.E.CONSTANT R26, desc[UR6][R8.64+0x4] ;  /* 0x00000406081a7981 */ /* 0x000ea8000c1e9900 */
[----:B------:R-:W3:Y:S04]  /*1790*/  LDG.E.CONSTANT R22, desc[UR6][R8.64+0x8] ;  /* 0x0000080608167981 */ /* 0x000ee8000c1e9900 */
[----:B------:R-:W5:Y:S04]  /*17a0*/  LDG.E.CONSTANT R24, desc[UR6][R10.64+0xc] ;  /* 0x00000c060a187981 */ /* 0x000f68000c1e9900 */
[----:B------:R-:W5:Y:S04]  /*17b0*/  LDG.E.CONSTANT R13, desc[UR6][R8.64+0xc] ;  /* 0x00000c06080d7981 */ /* 0x000f68000c1e9900 */
[----:B------:R-:W5:Y:S04]  /*17c0*/  LDG.E.CONSTANT R25, desc[UR6][R8.64+0x10] ;  /* 0x0000100608197981 */ /* 0x000f68000c1e9900 */
[----:B------:R-:W5:Y:S04]  /*17d0*/  LDG.E.CONSTANT R27, desc[UR6][R8.64+0x38] ;  /* 0x00003806081b7981 */ /* 0x000f68000c1e9900 */
[----:B------:R-:W5:Y:S01]  /*17e0*/  LDG.E.CONSTANT R28, desc[UR6][R8.64+0x3c] ;  /* 0x00003c06081c7981 */ /* 0x000f62000c1e9900 */
[----:B----4-:R-:W-:-:S03]  /*17f0*/  FFMA R14, R15, R14, R2 ;  /* 0x0000000e0f0e7223 */ /* 0x010fc60000000002 */
[----:B------:R-:W4:Y:S01]  /*1800*/  LDG.E.CONSTANT R2, desc[UR6][R10.64+0x10] ;  /* 0x000010060a027981 */ /* 0x000f22000c1e9900 */
[----:B--2---:R-:W-:-:S03]  /*1810*/  FFMA R26, R23, R26, R14 ;  /* 0x0000001a171a7223 */ /* 0x004fc6000000000e */
[----:B------:R-:W2:Y:S04]  /*1820*/  LDG.E.CONSTANT R14, desc[UR6][R10.64+0x14] ;  /* 0x000014060a0e7981 */ /* 0x000ea8000c1e9900 */
[----:B------:R-:W2:Y:S01]  /*1830*/  LDG.E.CONSTANT R15, desc[UR6][R8.64+0x14] ;  /* 0x00001406080f7981 */ /* 0x000ea2000c1e9900 */
[----:B---3--:R-:W-:-:S03]  /*1840*/  FFMA R23, R21, R22, R26 ;  /* 0x0000001615177223 */ /* 0x008fc6000000001a */
[----:B------:R-:W3:Y:S01]  /*1850*/  LDG.E.CONSTANT R21, desc[UR6][R10.64+0x18] ;  /* 0x000018060a157981 */ /* 0x000ee2000c1e9900 */
[----:B-----5:R-:W-:-:S03]  /*1860*/  FFMA R13, R24, R13, R23 ;  /* 0x0000000d180d7223 */ /* 0x020fc60000000017 */
[----:B------:R-:W3:Y:S04]  /*1870*/  LDG.E.CONSTANT R22, desc[UR6][R8.64+0x18] ;  /* 0x0000180608167981 */ /* 0x000ee8000c1e9900 */
[----:B------:R-:W5:Y:S04]  /*1880*/  LDG.E.CONSTANT R23, desc[UR6][R10.64+0x1c] ;  /* 0x00001c060a177981 */ /* 0x000f68000c1e9900 */
[----:B------:R-:W5:Y:S01]  /*1890*/  LDG.E.CONSTANT R24, desc[UR6][R8.64+0x1c] ;  /* 0x00001c0608187981 */ /* 0x000f62000c1e9900 */
[----:B----4-:R-:W-:-:S03]  /*18a0*/  FFMA R25, R2, R25, R13 ;  /* 0x0000001902197223 */ /* 0x010fc6000000000d */
[----:B------:R-:W4:Y:S04]  /*18b0*/  LDG.E.CONSTANT R2, desc[UR6][R10.64+0x20] ;  /* 0x000020060a027981 */ /* 0x000f28000c1e9900 */
[----:B------:R-:W4:Y:S01]  /*18c0*/  LDG.E.CONSTANT R13, desc[UR6][R8.64+0x20] ;  /* 0x00002006080d7981 */ /* 0x000f22000c1e9900 */
[----:B--2---:R-:W-:-:S03]  /*18d0*/  FFMA R26, R14, R15, R25 ;  /* 0x0000000f0e1a7223 */ /* 0x004fc60000000019 */
[----:B------:R-:W2:Y:S04]  /*18e0*/  LDG.E.CONSTANT R14, desc[UR6][R10.64+0x24] ;  /* 0x000024060a0e7981 */ /* 0x000ea8000c1e9900 */
[----:B------:R-:W2:Y:S01]  /*18f0*/  LDG.E.CONSTANT R15, desc[UR6][R8.64+0x24] ;  /* 0x00002406080f7981 */ /* 0x000ea2000c1e9900 */
[----:B---3--:R-:W-:-:S03]  /*1900*/  FFMA R26, R21, R22, R26 ;  /* 0x00000016151a7223 */ /* 0x008fc6000000001a */
[----:B------:R-:W3:Y:S04]  /*1910*/  LDG.E.CONSTANT R22, desc[UR6][R10.64+0x28] ;  /* 0x000028060a167981 */ /* 0x000ee8000c1e9900 */
[----:B------:R-:W3:Y:S01]  /*1920*/  LDG.E.CONSTANT R21, desc[UR6][R8.64+0x28] ;  /* 0x0000280608157981 */ /* 0x000ee2000c1e9900 */
[----:B-----5:R-:W-:-:S03]  /*1930*/  FFMA R25, R23, R24, R26 ;  /* 0x0000001817197223 */ /* 0x020fc6000000001a */
[----:B------:R-:W5:Y:S04]  /*1940*/  LDG.E.CONSTANT R23, desc[UR6][R10.64+0x2c] ;  /* 0x00002c060a177981 */ /* 0x000f68000c1e9900 */
[----:B------:R-:W5:Y:S04]  /*1950*/  LDG.E.CONSTANT R24, desc[UR6][R8.64+0x2c] ;  /* 0x00002c0608187981 */ /* 0x000f68000c1e9900 */
[----:B------:R-:W5:Y:S01]  /*1960*/  LDG.E.CONSTANT R26, desc[UR6][R10.64+0x34] ;  /* 0x000034060a1a7981 */ /* 0x000f62000c1e9900 */
[----:B----4-:R-:W-:-:S03]  /*1970*/  FFMA R25, R2, R13, R25 ;  /* 0x0000000d02197223 */ /* 0x010fc60000000019 */
[----:B------:R-:W4:Y:S04]  /*1980*/  LDG.E.CONSTANT R2, desc[UR6][R10.64+0x30] ;  /* 0x000030060a027981 */ /* 0x000f28000c1e9900 */
[----:B------:R-:W4:Y:S01]  /*1990*/  LDG.E.CONSTANT R13, desc[UR6][R8.64+0x30] ;  /* 0x00003006080d7981 */ /* 0x000f22000c1e9900 */
[----:B--2---:R-:W-:-:S03]  /*19a0*/  FFMA R29, R14, R15, R25 ;  /* 0x0000000f0e1d7223 */ /* 0x004fc60000000019 */
[----:B------:R-:W2:Y:S04]  /*19b0*/  LDG.E.CONSTANT R15, desc[UR6][R8.64+0x34] ;  /* 0x00003406080f7981 */ /* 0x000ea8000c1e9900 */
[----:B------:R-:W2:Y:S04]  /*19c0*/  LDG.E.CONSTANT R14, desc[UR6][R10.64+0x38] ;  /* 0x000038060a0e7981 */ /* 0x000ea8000c1e9900 */
[----:B------:R-:W2:Y:S01]  /*19d0*/  LDG.E.CONSTANT R25, desc[UR6][R10.64+0x3c] ;  /* 0x00003c060a197981 */ /* 0x000ea2000c1e9900 */
[----:B------:R-:W-:Y:S01]  /*19e0*/  IADD3 R19, PT, PT, R19, 0x10, RZ ;  /* 0x0000001013137810 */ /* 0x000fe20007ffe0ff */
[----:B---3--:R-:W-:-:S03]  /*19f0*/  FFMA R22, R22, R21, R29 ;  /* 0x0000001516167223 */ /* 0x008fc6000000001d */
[----:B------:R-:W-:Y:S01]  /*1a00*/  IADD3 R21, PT, PT, R19, R16, RZ ;  /* 0x0000001013157210 */ /* 0x000fe20007ffe0ff */
[----:B-----5:R-:W-:-:S03]  /*1a10*/  FFMA R23, R23, R24, R22 ;  /* 0x0000001817177223 */ /* 0x020fc60000000016 */
[----:B------:R-:W-:Y:S01]  /*1a20*/  ISETP.NE.AND P1, PT, R21, R12, PT ;  /* 0x0000000c1500720c */ /* 0x000fe20003f25270 */
[----:B----4-:R-:W-:-:S04]  /*1a30*/  FFMA R13, R2, R13, R23 ;  /* 0x0000000d020d7223 */ /* 0x010fc80000000017 */
[----:B--2---:R-:W-:-:S04]  /*1a40*/  FFMA R13, R26, R15, R13 ;  /* 0x0000000f1a0d7223 */ /* 0x004fc8000000000d */
[----:B------:R-:W-:-:S04]  /*1a50*/  FFMA R14, R14, R27, R13 ;  /* 0x0000001b0e0e7223 */ /* 0x000fc8000000000d */
[----:B------:R-:W-:Y:S01]  /*1a60*/  FFMA R2, R25, R28, R14 ;  /* 0x0000001c19027223 */ /* 0x000fe2000000000e */
[----:B------:R-:W-:Y:S06]  /*1a70*/  @P1 BRA `(.L_x_254) ;  /* 0xfffffffc00181947 */ /* 0x000fec000383ffff */
.L_x_253:
[----:B------:R-:W-:Y:S01]  /*1a80*/  IADD3 R17, PT, PT, R17, 0x1, RZ ;  /* 0x0000000111117810 */ /* 0x000fe20007ffe0ff */
[----:B------:R-:W-:Y:S06]  /*1a90*/  @!P2 BRA `(.L_x_255) ;  /* 0x00000000007ca947 */ /* 0x000fec0003800000 */
        /* <DEDUP_REMOVED lines=31> */
.L_x_255:
[----:B------:R-:W0:Y:S01]  /*1c90*/  LDC.64 R8, c[0x0][0x380] ;  /* 0x0000e000ff087b82 */ /* 0x000e220000000a00 */
[----:B------:R-:W-:-:S04]  /*1ca0*/  LOP3.LUT R12, R7, 0x6, RZ, 0xc0, !PT ;  /* 0x00000006070c7812 */ /* 0x000fc800078ec0ff */
[----:B------:R-:W-:-:S03]  /*1cb0*/  ISETP.GE.U32.AND P1, PT, R12, 0x3, PT ;  /* 0x000000030c00780c */ /* 0x000fc60003f26070 */
[----:B------:R-:W1:Y:S10]  /*1cc0*/  LDC.64 R10, c[0x0][0x390] ;  /* 0x0000e400ff0a7b82 */ /* 0x000e740000000a00 */
[----:B------:R-:W-:-:S02]  /*1cd0*/  @P1 IADD3 R13, PT, PT, R20, R19, RZ ;  /* 0x00000013140d1210 */ /* 0x000fc40007ffe0ff */
[----:B------:R-:W-:-:S03]  /*1ce0*/  @P1 IADD3 R15, PT, PT, R18, R19, RZ ;  /* 0x00000013120f1210 */ /* 0x000fc60007ffe0ff */
[----:B0-----:R-:W-:Y:S01]  /*1cf0*/  @P1 IMAD.WIDE R12, R13, 0x4, R8 ;  /* 0x000000040d0c1825 */ /* 0x001fe200078e0208 */
[----:B------:R-:W-:-:S04]  /*1d00*/  @P1 IADD3 R19, PT, PT, R19, 0x4, RZ ;  /* 0x0000000413131810 */ /* 0x000fc80007ffe0ff */
[----:B------:R-:W2:Y:S01]  /*1d10*/  @P1 LDG.E.CONSTANT R23, desc[UR6][R12.64] ;  /* 0x000000060c171981 */ /* 0x000ea2000c1e9900 */
[----:B-1----:R-:W-:Y:S01]  /*1d20*/  @P1 IMAD.WIDE R14, R15, 0x4, R10 ;  /* 0x000000040f0e1825 */ /* 0x002fe200078e020a */
[----:B------:R-:W-:Y:S02]  /*1d30*/  LOP3.LUT P2, RZ, R16, 0x1, RZ, 0xc0, !PT ;  /* 0x0000000110ff7812 */ /* 0x000fe4000784c0ff */
[----:B------:R-:W3:Y:S04]  /*1d40*/  @P1 LDG.E.CONSTANT R16, desc[UR6][R12.64+0x4] ;  /* 0x000004060c101981 */ /* 0x000ee8000c1e9900 */
[----:B------:R-:W2:Y:S01]  /*1d50*/  @P1 LDG.E.CONSTANT R21, desc[UR6][R14.64] ;  /* 0x000000060e151981 */ /* 0x000ea2000c1e9900 */
[----:B------:R-:W-:-:S03]  /*1d60*/  IADD3 R27, PT, PT, R20, R19, RZ ;  /* 0x00000013141b7210 */ /* 0x000fc60007ffe0ff */
[----:B------:R-:W3:Y:S01]  /*1d70*/  @P1 LDG.E.CONSTANT R25, desc[UR6][R14.64+0x4] ;  /* 0x000004060e191981 */ /* 0x000ee2000c1e9900 */
[----:B------:R-:W-:-:S03]  /*1d80*/  IADD3 R29, PT, PT, R18, R19, RZ ;  /* 0x00000013121d7210 */ /* 0x000fc60007ffe0ff */
[----:B------:R-:W4:Y:S01]  /*1d90*/  @P1 LDG.E.CONSTANT R18, desc[UR6][R12.64+0x8] ;  /* 0x000008060c121981 */ /* 0x000f22000c1e9900 */
[----:B------:R-:W-:-:S03]  /*1da0*/  IMAD.WIDE R8, R27, 0x4, R8 ;  /* 0x000000041b087825 */ /* 0x000fc600078e0208 */
[----:B------:R-:W4:Y:S01]  /*1db0*/  @P1 LDG.E.CONSTANT R19, desc[UR6][R14.64+0x8] ;  /* 0x000008060e131981 */ /* 0x000f22000c1e9900 */
[----:B------:R-:W-:-:S03]  /*1dc0*/  IMAD.WIDE R10, R29, 0x4, R10 ;  /* 0x000000041d0a7825 */ /* 0x000fc600078e020a */
[----:B------:R-:W5:Y:S04]  /*1dd0*/  @P1 LDG.E.CONSTANT R20, desc[UR6][R12.64+0xc] ;  /* 0x00000c060c141981 */ /* 0x000f68000c1e9900 */
[----:B------:R-:W5:Y:S04]  /*1de0*/  LDG.E.CONSTANT R27, desc[UR6][R8.64] ;  /* 0x00000006081b7981 */ /* 0x000f68000c1e9900 */
[----:B------:R-:W5:Y:S04]  /*1df0*/  @P1 LDG.E.CONSTANT R14, desc[UR6][R14.64+0xc] ;  /* 0x00000c060e0e1981 */ /* 0x000f68000c1e9900 */
[----:B------:R-:W5:Y:S04]  /*1e00*/  LDG.E.CONSTANT R22, desc[UR6][R10.64] ;  /* 0x000000060a167981 */ /* 0x000f68000c1e9900 */
[----:B------:R-:W5:Y:S04]  /*1e10*/  @P2 LDG.E.CONSTANT R29, desc[UR6][R8.64+0x4] ;  /* 0x00000406081d2981 */ /* 0x000f68000c1e9900 */
[----:B------:R-:W5:Y:S04]  /*1e20*/  @P2 LDG.E.CONSTANT R24, desc[UR6][R10.64+0x4] ;  /* 0x000004060a182981 */ /* 0x000f68000c1e9900 */
[----:B------:R-:W5:Y:S04]  /*1e30*/  @P2 LDG.E.CONSTANT R26, desc[UR6][R8.64+0x8] ;  /* 0x00000806081a2981 */ /* 0x000f68000c1e9900 */
[----:B------:R-:W5:Y:S01]  /*1e40*/  @P2 LDG.E.CONSTANT R28, desc[UR6][R10.64+0x8] ;  /* 0x000008060a1c2981 */ /* 0x000f62000c1e9900 */
[----:B--2---:R-:W-:-:S04]  /*1e50*/  @P1 FFMA R21, R23, R21, R2 ;  /* 0x0000001517151223 */ /* 0x004fc80000000002 */
[----:B---3--:R-:W-:-:S04]  /*1e60*/  @P1 FFMA R21, R16, R25, R21 ;  /* 0x0000001910151223 */ /* 0x008fc80000000015 */
[----:B----4-:R-:W-:-:S04]  /*1e70*/  @P1 FFMA R19, R18, R19, R21 ;  /* 0x0000001312131223 */ /* 0x010fc80000000015 */
[----:B-----5:R-:W-:-:S04]  /*1e80*/  @P1 FFMA R2, R20, R14, R19 ;  /* 0x0000000e14021223 */ /* 0x020fc80000000013 */
[----:B------:R-:W-:-:S04]  /*1e90*/  FFMA R2, R27, R22, R2 ;  /* 0x000000161b027223 */ /* 0x000fc80000000002 */
[----:B------:R-:W-:-:S04]  /*1ea0*/  @P2 FFMA R24, R29, R24, R2 ;  /* 0x000000181d182223 */ /* 0x000fc80000000002 */
[----:B------:R-:W-:Y:S01]  /*1eb0*/  @P2 FFMA R2, R26, R28, R24 ;  /* 0x0000001c1a022223 */ /* 0x000fe20000000018 */
[----:B------:R-:W-:Y:S06]  /*1ec0*/  @P0 BRA `(.L_x_256) ;  /* 0xfffffff400c40947 */ /* 0x000fec000383ffff */
.L_x_241:
[----:B------:R-:W0:Y:S01]  /*1ed0*/  LDC.64 R4, c[0x0][0x3a8] ;  /* 0x0000ea00ff047b82 */ /* 0x000e220000000a00 */
[----:B------:R-:W1:Y:S02]  /*1ee0*/  LDCU UR4, c[0x0][0x3b0] ;  /* 0x00007600ff0477ac */ /* 0x000e640008000800 */
[----:B-1----:R-:W-:-:S04]  /*1ef0*/  IMAD R3, R0, UR4, R3 ;  /* 0x0000000400037c24 */ /* 0x002fc8000f8e0203 */
[----:B0-----:R-:W-:-:S05]  /*1f00*/  IMAD.WIDE R4, R3, 0x4, R4 ;  /* 0x0000000403047825 */ /* 0x001fca00078e0204 */
[----:B------:R-:W-:Y:S01]  /*1f10*/  STG.E desc[UR6][R4.64], R2 ;  /* 0x0000000204007986 */ /* 0x000fe2000c101906 */
[----:B------:R-:W-:Y:S05]  /*1f20*/  EXIT ;  /* 0x000000000000794d */ /* 0x000fea0003800000 */
.L_x_257:
        /* <DEDUP_REMOVED lines=13> */
.L_x_968:


//--------------------- .text._cupy_correlate2D_int64 --------------------------
	.section	.text._cupy_correlate2D_int64,"ax",@progbits
	.align	128
        .global         _cupy_correlate2D_int64
        .type           _cupy_correlate2D_int64,@function
        .size           _cupy_correlate2D_int64,(.L_x_969 - _cupy_correlate2D_int64)
        .other          _cupy_correlate2D_int64,@"STO_CUDA_ENTRY STV_DEFAULT"
_cupy_correlate2D_int64:
.text._cupy_correlate2D_int64:
        /* <DEDUP_REMOVED lines=14> */
[----:B------:R-:W-:Y:S01]  /*00e0*/  MOV R3, 0xffffffff ;  /* 0xffffffff00037802 */ /* 0x000fe20000000f00 */
[----:B------:R-:W1:Y:S06]  /*00f0*/  LDCU.64 UR8, c[0x0][0x358] ;  /* 0x00006b00ff0877ac */ /* 0x000e6c0008000a00 */
[----:B------:R-:W2:Y:S01]  /*0100*/  LDC.64 R8, c[0x0][0x3a0] ;  /* 0x0000e800ff087b82 */ /* 0x000ea20000000a00 */
[C---:B0-----:R-:W-:Y:S02]  /*0110*/  VIADDMNMX.U32 R0, R2.reuse, R3, 0x2, PT ;  /* 0x0000000202007446 */ /* 0x041fe40003800003 */
[----:B------:R-:W-:-:S02]  /*0120*/  ISETP.NE.AND P0, PT, R2, 0x3, PT ;  /* 0x000000030200780c */ /* 0x000fc40003f05270 */
[----:B------:R-:W-:-:S04]  /*0130*/  SHF.L.U32 R10, R0, 0x2, RZ ;  /* 0x00000002000a7819 */ /* 0x000fc800000006ff */
[----:B------:R-:W0:Y:S01]  /*0140*/  LDC R6, c[0x2][R10] ;  /* 0x008000000a067b82 */ /* 0x000e220000000800 */
[-C--:B--2---:R-:W-:Y:S02]  /*0150*/  SEL R11, R9, R8.reuse, !P0 ;  /* 0x00000008090b7207 */ /* 0x084fe40004000000 */
[----:B------:R-:W-:Y:S02]  /*0160*/  IADD3 R2, PT, PT, R5, R8, RZ ;  /* 0x0000000805027210 */ /* 0x000fe40007ffe0ff */
[----:B------:R-:W-:Y:S02]  /*0170*/  IADD3 R3, PT, PT, -R8, RZ, RZ ;  /* 0x000000ff08037210 */ /* 0x000fe40007ffe1ff */
[----:B------:R-:W-:Y:S02]  /*0180*/  IADD3 R0, PT, PT, R4, R11, RZ ;  /* 0x0000000b04007210 */ /* 0x000fe40007ffe0ff */
[----:B0-----:R-:W-:-:S04]  /*0190*/  SHF.R.S32.HI R7, RZ, 0x1f, R6 ;  /* 0x0000001fff077819 */ /* 0x001fc80000011406 */
.L_x_937:
[----:B-1----:R-:W-:Y:S05]  /*01a0*/  BRX R6 -0x1b0                                         (*"BRANCH_TARGETS .L_x_938,.L_x_939,.L_x_940"*) ;  /* 0xfffffffc06947949 */ /* 0x002fea000383ffff */
.L_x_940:
[----:B------:R-:W-:Y:S02]  /*01b0*/  ISETP.GE.AND P0, PT, R9, 0x1, PT ;  /* 0x000000010900780c */ /* 0x000fe40003f06270 */
[----:B------:R-:W-:Y:S02]  /*01c0*/  CS2R R20, SRZ ;  /* 0x0000000000147805 */ /* 0x000fe4000001ff00 */
[----:B------:R-:W-:-:S13]  /*01d0*/  ISETP.LT.OR P0, PT, R8, 0x1, !P0 ;  /* 0x000000010800780c */ /* 0x000fda0004701670 */
[----:B------:R-:W-:Y:S05]  /*01e0*/  @P0 BRA `(.L_x_258) ;  /* 0x0000001800e80947 */ /* 0x000fea0003800000 */
[----:B------:R-:W0:Y:S01]  /*01f0*/  LDCU.64 UR6, c[0x0][0x380] ;  /* 0x00007000ff0677ac */ /* 0x000e220008000a00 */
[C---:B------:R-:W-:Y:S02]  /*0200*/  LOP3.LUT R7, R9.reuse, 0x7ffffff8, RZ, 0xc0, !PT ;  /* 0x7ffffff809077812 */ /* 0x040fe400078ec0ff */
[----:B------:R-:W-:Y:S02]  /*0210*/  CS2R R20, SRZ ;  /* 0x0000000000147805 */ /* 0x000fe4000001ff00 */
[----:B------:R-:W-:Y:S01]  /*0220*/  IADD3 R3, PT, PT, R0, -R9, RZ ;  /* 0x8000000900037210 */ /* 0x000fe20007ffe0ff */
[----:B------:R-:W-:Y:S01]  /*0230*/  UMOV UR4, URZ ;  /* 0x000000ff00047c82 */ /* 0x000fe20008000000 */
[C---:B------:R-:W-:Y:S02]  /*0240*/  LOP3.LUT R6, R9.reuse, 0x7, RZ, 0xc0, !PT ;  /* 0x0000000709067812 */ /* 0x040fe400078ec0ff */
[----:B------:R-:W-:Y:S02]  /*0250*/  LOP3.LUT R22, R9, 0x3, RZ, 0xc0, !PT ;  /* 0x0000000309167812 */ /* 0x000fe400078ec0ff */
[----:B------:R-:W-:Y:S01]  /*0260*/  IADD3 R23, PT, PT, -R7, RZ, RZ ;  /* 0x000000ff07177210 */ /* 0x000fe20007ffe1ff */
[----:B0-----:R-:W-:-:S04]  /*0270*/  UIADD3 UR5, UP0, UPT, UR6, 0x20, URZ ;  /* 0x0000002006057890 */ /* 0x001fc8000ff1e0ff */
[----:B------:R-:W-:-:S12]  /*0280*/  UIADD3.X UR6, UPT, UPT, URZ, UR7, URZ, UP0, !UPT ;  /* 0x00000007ff067290 */ /* 0x000fd800087fe4ff */
.L_x_264:
        /* <DEDUP_REMOVED lines=12> */
.L_x_260:
[----:B------:R-:W0:Y:S01]  /*0350*/  LDC.64 R8, c[0x0][0x390] ;  /* 0x0000e400ff087b82 */ /* 0x000e220000000a00 */
[----:B------:R-:W-:Y:S02]  /*0360*/  MOV R10, UR5 ;  /* 0x00000005000a7c02 */ /* 0x000fe40008000f00 */
[----:B------:R-:W-:-:S03]  /*0370*/  MOV R11, UR6 ;  /* 0x00000006000b7c02 */ /* 0x000fc60008000f00 */
[----:B------:R-:W-:-:S05]  /*0380*/  IMAD.WIDE R10, R25, 0x8, R10 ;  /* 0x00000008190a7825 */ /* 0x000fca00078e020a */
[----:B------:R-:W2:Y:S04]  /*0390*/  LDG.E.64.CONSTANT R14, desc[UR8][R10.64+-0x20] ;  /* 0xffffe0080a0e7981 */ /* 0x000ea8000c1e9b00 */
[----:B------:R-:W3:Y:S01]  /*03a0*/  LDG.E.64.CONSTANT R18, desc[UR8][R10.64+-0x18] ;  /* 0xffffe8080a127981 */ /* 0x000ee2000c1e9b00 */
[----:B0-----:R-:W-:-:S05]  /*03b0*/  IMAD.WIDE R8, R0, 0x8, R8 ;  /* 0x0000000800087825 */ /* 0x001fca00078e0208 */
[----:B------:R-:W2:Y:S04]  /*03c0*/  LDG.E.64.CONSTANT R12, desc[UR8][R8.64] ;  /* 0x00000008080c7981 */ /* 0x000ea8000c1e9b00 */
[----:B------:R-:W3:Y:S04]  /*03d0*/  LDG.E.64.CONSTANT R16, desc[UR8][R8.64+0x8] ;  /* 0x0000080808107981 */ /* 0x000ee8000c1e9b00 */
[----:B------:R-:W4:Y:S01]  /*03e0*/  LDG.E.64.CONSTANT R28, desc[UR8][R8.64+0x38] ;  /* 0x00003808081c7981 */ /* 0x000f22000c1e9b00 */
[----:B--2---:R-:W-:Y:S02]  /*03f0*/  IMAD R13, R13, R14, RZ ;  /* 0x0000000e0d0d7224 */ /* 0x004fe400078e02ff */
[----:B------:R-:W-:-:S04]  /*0400*/  IMAD.WIDE.U32 R20, R14, R12, R20 ;  /* 0x0000000c0e147225 */ /* 0x000fc800078e0014 */
[----:B------:R-:W-:Y:S02]  /*0410*/  IMAD R27, R15, R12, R13 ;  /* 0x0000000c0f1b7224 */ /* 0x000fe400078e020d */
[----:B------:R-:W2:Y:S04]  /*0420*/  LDG.E.64.CONSTANT R12, desc[UR8][R8.64+0x10] ;  /* 0x00001008080c7981 */ /* 0x000ea8000c1e9b00 */
[----:B------:R-:W2:Y:S01]  /*0430*/  LDG.E.64.CONSTANT R14, desc[UR8][R10.64+-0x10] ;  /* 0xfffff0080a0e7981 */ /* 0x000ea2000c1e9b00 */
[----:B------:R-:W-:Y:S01]  /*0440*/  IADD3 R21, PT, PT, R21, R27, RZ ;  /* 0x0000001b15157210 */ /* 0x000fe20007ffe0ff */
[----:B---3--:R-:W-:Y:S02]  /*0450*/  IMAD R17, R17, R18, RZ ;  /* 0x0000001211117224 */ /* 0x008fe400078e02ff */
[----:B------:R-:W3:Y:S02]  /*0460*/  LDG.E.64.CONSTANT R26, desc[UR8][R10.64+-0x8] ;  /* 0xfffff8080a1a7981 */ /* 0x000ee4000c1e9b00 */
[----:B------:R-:W-:-:S02]  /*0470*/  IMAD R19, R19, R16, R17 ;  /* 0x0000001013137224 */ /* 0x000fc400078e0211 */
[----:B------:R-:W-:Y:S02]  /*0480*/  IMAD.WIDE.U32 R16, R18, R16, R20 ;  /* 0x0000001012107225 */ /* 0x000fe400078e0014 */
[----:B------:R-:W3:Y:S03]  /*0490*/  LDG.E.64.CONSTANT R20, desc[UR8][R8.64+0x18] ;  /* 0x0000180808147981 */ /* 0x000ee6000c1e9b00 */
[----:B------:R-:W-:Y:S02]  /*04a0*/  IADD3 R17, PT, PT, R17, R19, RZ ;  /* 0x0000001311117210 */ /* 0x000fe40007ffe0ff */
[----:B------:R-:W5:Y:S01]  /*04b0*/  LDG.E.64.CONSTANT R18, desc[UR8][R10.64] ;  /* 0x000000080a127981 */ /* 0x000f62000c1e9b00 */
[----:B--2---:R-:W-:-:S04]  /*04c0*/  IMAD R13, R13, R14, RZ ;  /* 0x0000000e0d0d7224 */ /* 0x004fc800078e02ff */
[-C--:B------:R-:W-:Y:S02]  /*04d0*/  IMAD R15, R15, R12.reuse, R13 ;  /* 0x0000000c0f0f7224 */ /* 0x080fe400078e020d */
[----:B------:R-:W-:Y:S02]  /*04e0*/  IMAD.WIDE.U32 R12, R14, R12, R16 ;  /* 0x0000000c0e0c7225 */ /* 0x000fe400078e0010 */
[----:B------:R-:W5:Y:S03]  /*04f0*/  LDG.E.64.CONSTANT R16, desc[UR8][R8.64+0x20] ;  /* 0x0000200808107981 */ /* 0x000f66000c1e9b00 */
[----:B------:R-:W-:Y:S01]  /*0500*/  IADD3 R13, PT, PT, R13, R15, RZ ;  /* 0x0000000f0d0d7210 */ /* 0x000fe20007ffe0ff */
[----:B---3--:R-:W-:-:S04]  /*0510*/  IMAD R15, R21, R26, RZ ;  /* 0x0000001a150f7224 */ /* 0x008fc800078e02ff */
[-C--:B------:R-:W-:Y:S02]  /*0520*/  IMAD R15, R27, R20.reuse, R15 ;  /* 0x000000141b0f7224 */ /* 0x080fe400078e020f */
[----:B------:R-:W-:Y:S02]  /*0530*/  IMAD.WIDE.U32 R12, R26, R20, R12 ;  /* 0x000000141a0c7225 */ /* 0x000fe400078e000c */
[----:B------:R-:W2:Y:S03]  /*0540*/  LDG.E.64.CONSTANT R20, desc[UR8][R8.64+0x28] ;  /* 0x0000280808147981 */ /* 0x000ea6000c1e9b00 */
[----:B------:R-:W-:Y:S01]  /*0550*/  IADD3 R13, PT, PT, R13, R15, RZ ;  /* 0x0000000f0d0d7210 */ /* 0x000fe20007ffe0ff */
[----:B------:R-:W3:Y:S04]  /*0560*/  LDG.E.64.CONSTANT R26, desc[UR8][R10.64+0x10] ;  /* 0x000010080a1a7981 */ /* 0x000ee8000c1e9b00 */
[----:B------:R-:W2:Y:S04]  /*0570*/  LDG.E.64.CONSTANT R14, desc[UR8][R10.64+0x8] ;  /* 0x000008080a0e7981 */ /* 0x000ea8000c1e9b00 */
[----:B------:R-:W4:Y:S01]  /*0580*/  LDG.E.64.CONSTANT R10, desc[UR8][R10.64+0x18] ;  /* 0x000018080a0a7981 */ /* 0x000f22000c1e9b00 */
[----:B-----5:R-:W-:-:S02]  /*0590*/  IMAD R17, R17, R18, RZ ;  /* 0x0000001211117224 */ /* 0x020fc400078e02ff */
[----:B------:R-:W-:-:S04]  /*05a0*/  IMAD.WIDE.U32 R12, R18, R16, R12 ;  /* 0x00000010120c7225 */ /* 0x000fc800078e000c */
[----:B------:R-:W-:Y:S02]  /*05b0*/  IMAD R17, R19, R16, R17 ;  /* 0x0000001013117224 */ /* 0x000fe400078e0211 */
[----:B------:R4:W3:Y:S03]  /*05c0*/  LDG.E.64.CONSTANT R18, desc[UR8][R8.64+0x30] ;  /* 0x0000300808127981 */ /* 0x0008e6000c1e9b00 */
[----:B------:R-:W-:Y:S01]  /*05d0*/  IADD3 R13, PT, PT, R13, R17, RZ ;  /* 0x000000110d0d7210 */ /* 0x000fe20007ffe0ff */
[----:B--2---:R-:W-:Y:S02]  /*05e0*/  IMAD R17, R21, R14, RZ ;  /* 0x0000000e15117224 */ /* 0x004fe400078e02ff */
[----:B------:R-:W-:-:S04]  /*05f0*/  IMAD.WIDE.U32 R12, R14, R20, R12 ;  /* 0x000000140e0c7225 */ /* 0x000fc800078e000c */
[----:B------:R-:W-:Y:S01]  /*0600*/  IMAD R17, R15, R20, R17 ;  /* 0x000000140f117224 */ /* 0x000fe200078e0211 */
[----:B------:R-:W-:-:S04]  /*0610*/  IADD3 R2, PT, PT, R2, 0x8, RZ ;  /* 0x0000000802027810 */ /* 0x000fc80007ffe0ff */
[----:B------:R-:W-:Y:S02]  /*0620*/  IADD3 R13, PT, PT, R13, R17, RZ ;  /* 0x000000110d0d7210 */ /* 0x000fe40007ffe0ff */
[----:B------:R-:W-:Y:S01]  /*0630*/  ISETP.NE.AND P0, PT, R2, RZ, PT ;  /* 0x000000ff0200720c */ /* 0x000fe20003f05270 */
[----:B----4-:R-:W-:-:S04]  /*0640*/  IMAD R9, R29, R10, RZ ;  /* 0x0000000a1d097224 */ /* 0x010fc800078e02ff */
[----:B------:R-:W-:Y:S01]  /*0650*/  IMAD R9, R11, R28, R9 ;  /* 0x0000001c0b097224 */ /* 0x000fe200078e0209 */
[----:B------:R-:W-:Y:S02]  /*0660*/  IADD3 R0, PT, PT, R0, 0x8, RZ ;  /* 0x0000000800007810 */ /* 0x000fe40007ffe0ff */
[----:B------:R-:W-:Y:S01]  /*0670*/  IADD3 R25, PT, PT, R25, 0x8, RZ ;  /* 0x0000000819197810 */ /* 0x000fe20007ffe0ff */
[----:B---3--:R-:W-:Y:S02]  /*0680*/  IMAD R15, R19, R26, RZ ;  /* 0x0000001a130f7224 */ /* 0x008fe400078e02ff */
[----:B------:R-:W-:-:S04]  /*0690*/  IMAD.WIDE.U32 R12, R26, R18, R12 ;  /* 0x000000121a0c7225 */ /* 0x000fc800078e000c */
[----:B------:R-:W-:-:S05]  /*06a0*/  IMAD R15, R27, R18, R15 ;  /* 0x000000121b0f7224 */ /* 0x000fca00078e020f */
[----:B------:R-:W-:-:S03]  /*06b0*/  IADD3 R13, PT, PT, R13, R15, RZ ;  /* 0x0000000f0d0d7210 */ /* 0x000fc60007ffe0ff */
[----:B------:R-:W-:-:S05]  /*06c0*/  IMAD.WIDE.U32 R20, R10, R28, R12 ;  /* 0x0000001c0a147225 */ /* 0x000fca00078e000c */
[----:B------:R-:W-:Y:S01]  /*06d0*/  IADD3 R21, PT, PT, R21, R9, RZ ;  /* 0x0000000915157210 */ /* 0x000fe20007ffe0ff */
[----:B------:R-:W-:Y:S06]  /*06e0*/  @P0 BRA `(.L_x_260) ;  /* 0xfffffffc00180947 */ /* 0x000fec000383ffff */
[----:B------:R-:W-:-:S07]  /*06f0*/  MOV R25, R7 ;  /* 0x0000000700197202 */ /* 0x000fce0000000f00 */
.L_x_259:
        /* <DEDUP_REMOVED lines=15> */
[----:B------:R-:W4:Y:S04]  /*07f0*/  LDG.E.64.CONSTANT R12, desc[UR8][R18.64+0x8] ;  /* 0x00000808120c7981 */ /* 0x000f28000c1e9b00 */
[----:B------:R-:W4:Y:S04]  /*0800*/  LDG.E.64.CONSTANT R14, desc[UR8][R8.64+0x8] ;  /* 0x00000808080e7981 */ /* 0x000f28000c1e9b00 */
[----:B------:R-:W3:Y:S01]  /*0810*/  LDG.E.64.CONSTANT R28, desc[UR8][R8.64+0x18] ;  /* 0x00001808081c7981 */ /* 0x000ee2000c1e9b00 */
[----:B--2---:R-:W-:-:S02]  /*0820*/  IMAD R11, R11, R16, RZ ;  /* 0x000000100b0b7224 */ /* 0x004fc400078e02ff */
[----:B------:R-:W-:-:S04]  /*0830*/  IMAD.WIDE.U32 R20, R16, R10, R20 ;  /* 0x0000000a10147225 */ /* 0x000fc800078e0014 */
[----:B------:R-:W-:Y:S02]  /*0840*/  IMAD R0, R17, R10, R11 ;  /* 0x0000000a11007224 */ /* 0x000fe400078e020b */
[----:B------:R-:W2:Y:S04]  /*0850*/  LDG.E.64.CONSTANT R16, desc[UR8][R18.64+0x10] ;  /* 0x0000100812107981 */ /* 0x000ea8000c1e9b00 */
[----:B------:R3:W2:Y:S01]  /*0860*/  LDG.E.64.CONSTANT R10, desc[UR8][R8.64+0x10] ;  /* 0x00001008080a7981 */ /* 0x0006a2000c1e9b00 */
[----:B------:R-:W-:Y:S01]  /*0870*/  IADD3 R21, PT, PT, R21, R0, RZ ;  /* 0x0000000015157210 */ /* 0x000fe20007ffe0ff */
[----:B----4-:R-:W-:-:S04]  /*0880*/  IMAD R15, R15, R12, RZ ;  /* 0x0000000c0f0f7224 */ /* 0x010fc800078e02ff */
[-C--:B------:R-:W-:Y:S02]  /*0890*/  IMAD R15, R13, R14.reuse, R15 ;  /* 0x0000000e0d0f7224 */ /* 0x080fe400078e020f */
[----:B------:R-:W-:-:S05]  /*08a0*/  IMAD.WIDE.U32 R12, R12, R14, R20 ;  /* 0x0000000e0c0c7225 */ /* 0x000fca00078e0014 */
[----:B------:R-:W-:Y:S01]  /*08b0*/  IADD3 R13, PT, PT, R13, R15, RZ ;  /* 0x0000000f0d0d7210 */ /* 0x000fe20007ffe0ff */
[----:B---3--:R-:W-:-:S04]  /*08c0*/  IMAD R9, R29, R26, RZ ;  /* 0x0000001a1d097224 */ /* 0x008fc800078e02ff */
[----:B------:R-:W-:Y:S01]  /*08d0*/  IMAD R9, R27, R28, R9 ;  /* 0x0000001c1b097224 */ /* 0x000fe200078e0209 */
[----:B------:R-:W-:Y:S01]  /*08e0*/  IADD3 R25, PT, PT, R25, 0x4, RZ ;  /* 0x0000000419197810 */ /* 0x000fe20007ffe0ff */
[----:B--2---:R-:W-:-:S04]  /*08f0*/  IMAD R11, R11, R16, RZ ;  /* 0x000000100b0b7224 */ /* 0x004fc800078e02ff */
[-C--:B------:R-:W-:Y:S02]  /*0900*/  IMAD R15, R17, R10.reuse, R11 ;  /* 0x0000000a110f7224 */ /* 0x080fe400078e020b */
[----:B------:R-:W-:-:S05]  /*0910*/  IMAD.WIDE.U32 R10, R16, R10, R12 ;  /* 0x0000000a100a7225 */ /* 0x000fca00078e000c */
[----:B------:R-:W-:-:S03]  /*0920*/  IADD3 R11, PT, PT, R11, R15, RZ ;  /* 0x0000000f0b0b7210 */ /* 0x000fc60007ffe0ff */
[----:B------:R-:W-:-:S05]  /*0930*/  IMAD.WIDE.U32 R20, R26, R28, R10 ;  /* 0x0000001c1a147225 */ /* 0x000fca00078e000a */
[----:B------:R-:W-:-:S07]  /*0940*/  IADD3 R21, PT, PT, R21, R9, RZ ;  /* 0x0000000915157210 */ /* 0x000fce0007ffe0ff */
.L_x_262:
[----:B------:R-:W-:Y:S05]  /*0950*/  @!P1 BRA `(.L_x_261) ;  /* 0x00000000008c9947 */ /* 0x000fea0003800000 */
[----:B------:R-:W-:Y:S01]  /*0960*/  ISETP.NE.AND P0, PT, R22, 0x1, PT ;  /* 0x000000011600780c */ /* 0x000fe20003f05270 */
[----:B------:R-:W-:-:S12]  /*0970*/  ULOP3.LUT UP0, URZ, UR11, 0x1, URZ, 0xc0, !UPT ;  /* 0x000000010bff7892 */ /* 0x000fd8000f80c0ff */
        /* <DEDUP_REMOVED lines=12> */
[----:B--2---:R-:W-:-:S02]  /*0a40*/  IMAD R9, R9, R14, RZ ;  /* 0x0000000e09097224 */ /* 0x004fc400078e02ff */
[----:B------:R-:W-:-:S04]  /*0a50*/  IMAD.WIDE.U32 R20, R14, R8, R20 ;  /* 0x000000080e147225 */ /* 0x000fc800078e0014 */
[----:B------:R-:W-:Y:S02]  /*0a60*/  IMAD R9, R15, R8, R9 ;  /* 0x000000080f097224 */ /* 0x000fe400078e0209 */
[----:B---3--:R-:W-:-:S03]  /*0a70*/  IMAD R13, R13, R10, RZ ;  /* 0x0000000a0d0d7224 */ /* 0x008fc600078e02ff */
[----:B------:R-:W-:Y:S01]  /*0a80*/  IADD3 R21, PT, PT, R21, R9, RZ ;  /* 0x0000000915157210 */ /* 0x000fe20007ffe0ff */
[-C--:B------:R-:W-:Y:S02]  /*0a90*/  IMAD R13, R11, R12.reuse, R13 ;  /* 0x0000000c0b0d7224 */ /* 0x080fe400078e020d */
[----:B------:R-:W-:-:S05]  /*0aa0*/  IMAD.WIDE.U32 R20, R10, R12, R20 ;  /* 0x0000000c0a147225 */ /* 0x000fca00078e0014 */
[----:B------:R-:W-:-:S07]  /*0ab0*/  IADD3 R21, PT, PT, R21, R13, RZ ;  /* 0x0000000d15157210 */ /* 0x000fce0007ffe0ff */
.L_x_263:
[----:B------:R-:W-:Y:S05]  /*0ac0*/  BRA.U !UP0, `(.L_x_261) ;  /* 0x0000000108307547 */ /* 0x000fea000b800000 */
[----:B------:R-:W0:Y:S01]  /*0ad0*/  LDC.64 R10, c[0x0][0x380] ;  /* 0x0000e000ff0a7b82 */ /* 0x000e220000000a00 */
[----:B------:R-:W-:Y:S02]  /*0ae0*/  IADD3 R13, PT, PT, R24, R25, RZ ;  /* 0x00000019180d7210 */ /* 0x000fe40007ffe0ff */
[----:B------:R-:W-:-:S05]  /*0af0*/  IADD3 R15, PT, PT, R25, UR7, RZ ;  /* 0x00000007190f7c10 */ /* 0x000fca000fffe0ff */
[----:B------:R-:W1:Y:S01]  /*0b00*/  LDC.64 R8, c[0x0][0x390] ;  /* 0x0000e400ff087b82 */ /* 0x000e620000000a00 */
[----:B0-----:R-:W-:-:S04]  /*0b10*/  IMAD.WIDE R10, R13, 0x8, R10 ;  /* 0x000000080d0a7825 */ /* 0x001fc800078e020a */
[----:B-1----:R-:W-:Y:S02]  /*0b20*/  IMAD.WIDE R12, R15, 0x8, R8 ;  /* 0x000000080f0c7825 */ /* 0x002fe400078e0208 */
[----:B------:R-:W2:Y:S04]  /*0b30*/  LDG.E.64.CONSTANT R8, desc[UR8][R10.64] ;  /* 0x000000080a087981 */ /* 0x000ea8000c1e9b00 */
[----:B------:R-:W2:Y:S02]  /*0b40*/  LDG.E.64.CONSTANT R12, desc[UR8][R12.64] ;  /* 0x000000080c0c7981 */ /* 0x000ea4000c1e9b00 */
[----:B--2---:R-:W-:Y:S02]  /*0b50*/  IMAD R15, R13, R8, RZ ;  /* 0x000000080d0f7224 */ /* 0x004fe400078e02ff */
[----:B------:R-:W-:-:S04]  /*0b60*/  IMAD.WIDE.U32 R20, R8, R12, R20 ;  /* 0x0000000c08147225 */ /* 0x000fc800078e0014 */
[----:B------:R-:W-:-:S05]  /*0b70*/  IMAD R15, R9, R12, R15 ;  /* 0x0000000c090f7224 */ /* 0x000fca00078e020f */
[----:B------:R-:W-:-:S07]  /*0b80*/  IADD3 R21, PT, PT, R21, R15, RZ ;  /* 0x0000000f15157210 */ /* 0x000fce0007ffe0ff */
.L_x_261:
[----:B------:R-:W0:Y:S01]  /*0b90*/  LDCU UR7, c[0x0][0x3a0] ;  /* 0x00007400ff0777ac */ /* 0x000e220008000800 */
[----:B------:R-:W-:-:S04]  /*0ba0*/  UIADD3 UR4, UPT, UPT, UR4, 0x1, URZ ;  /* 0x0000000104047890 */ /* 0x000fc8000fffe0ff */
[----:B0-----:R-:W-:-:S09]  /*0bb0*/  UISETP.NE.AND UP0, UPT, UR4, UR7, UPT ;  /* 0x000000070400728c */ /* 0x001fd2000bf05270 */
[----:B------:R-:W-:Y:S05]  /*0bc0*/  BRA.U !UP0, `(.L_x_258) ;  /* 0x0000001108707547 */ /* 0x000fea000b800000 */
[----:B------:R-:W-:Y:S05]  /*0bd0*/  BRA `(.L_x_264) ;  /* 0xfffffff400ac7947 */ /* 0x000fea000383ffff */
.L_x_938:
[----:B------:R-:W-:Y:S02]  /*0be0*/  ISETP.GE.AND P0, PT, R8, R3, PT ;  /* 0x000000030800720c */ /* 0x000fe40003f06270 */
[----:B------:R-:W-:-:S11]  /*0bf0*/  CS2R R20, SRZ ;  /* 0x0000000000147805 */ /* 0x000fd6000001ff00 */
[----:B------:R-:W-:Y:S05]  /*0c00*/  @!P0 BRA `(.L_x_258) ;  /* 0x0000001000608947 */ /* 0x000fea0003800000 */
[----:B------:R-:W-:Y:S02]  /*0c10*/  SHF.L.U32 R6, R8, 0x1, RZ ;  /* 0x0000000108067819 */ /* 0x000fe400000006ff */
[----:B------:R-:W-:Y:S02]  /*0c20*/  CS2R R20, SRZ ;  /* 0x0000000000147805 */ /* 0x000fe4000001ff00 */
[C---:B------:R-:W-:Y:S02]  /*0c30*/  LOP3.LUT R7, R6.reuse, 0x6, RZ, 0xc0, !PT ;  /* 0x0000000606077812 */ /* 0x040fe400078ec0ff */
[----:B------:R-:W-:Y:S02]  /*0c40*/  LOP3.LUT R22, R6, 0xfffffff8, RZ, 0xc0, !PT ;  /* 0xfffffff806167812 */ /* 0x000fe400078ec0ff */
[----:B------:R-:W-:Y:S02]  /*0c50*/  ISETP.GE.U32.AND P0, PT, R7, 0x3, PT ;  /* 0x000000030700780c */ /* 0x000fe40003f06070 */
[----:B------:R-:W-:-:S11]  /*0c60*/  MOV R7, R3 ;  /* 0x0000000300077202 */ /* 0x000fd60000000f00 */
.L_x_269:
[----:B------:R-:W0:Y:S01]  /*0c70*/  LDC R8, c[0x0][0x398] ;  /* 0x0000e600ff087b82 */ /* 0x000e220000000800 */
[----:B------:R-:W1:Y:S01]  /*0c80*/  LDCU UR4, c[0x0][0x3a0] ;  /* 0x00007400ff0477ac */ /* 0x000e620008000800 */
[----:B------:R-:W-:Y:S02]  /*0c90*/  ISETP.GE.U32.AND P1, PT, R6, 0x7, PT ;  /* 0x000000070600780c */ /* 0x000fe40003f26070 */
[----:B------:R-:W-:Y:S01]  /*0ca0*/  IADD3 R25, PT, PT, R0, R7, RZ ;  /* 0x0000000700197210 */ /* 0x000fe20007ffe0ff */
[----:B------:R-:W2:Y:S01]  /*0cb0*/  LDCU UR5, c[0x0][0x388] ;  /* 0x00007100ff0577ac */ /* 0x000ea20008000800 */
[----:B------:R-:W-:Y:S02]  /*0cc0*/  MOV R24, R3 ;  /* 0x0000000300187202 */ /* 0x000fe40000000f00 */
[----:B-1----:R-:W-:Y:S01]  /*0cd0*/  IADD3 R23, PT, PT, R7, UR4, RZ ;  /* 0x0000000407177c10 */ /* 0x002fe2000fffe0ff */
[----:B------:R-:W-:Y:S01]  /*0ce0*/  ULOP3.LUT UP0, URZ, UR4, 0x1, URZ, 0xc0, !UPT ;  /* 0x0000000104ff7892 */ /* 0x000fe2000f80c0ff */
[----:B--2---:R-:W-:-:S03]  /*0cf0*/  IMAD R25, R25, UR5, R2 ;  /* 0x0000000519197c24 */ /* 0x004fc6000f8e0202 */
[----:B0-----:R-:W-:Y:S02]  /*0d00*/  IMAD R23, R23, R8, UR4 ;  /* 0x0000000417177e24 */ /* 0x001fe4000f8e0208 */
[----:B------:R-:W-:Y:S05]  /*0d10*/  @!P1 BRA `(.L_x_265) ;  /* 0x0000000000ec9947 */ /* 0x000fea0003800000 */
[----:B------:R-:W-:-:S07]  /*0d20*/  MOV R24, R3 ;  /* 0x0000000300187202 */ /* 0x000fce0000000f00 */
.L_x_266:
[----:B------:R-:W0:Y:S01]  /*0d30*/  LDC.64 R18, c[0x0][0x380] ;  /* 0x0000e000ff127b82 */ /* 0x000e220000000a00 */
[-C--:B------:R-:W-:Y:S02]  /*0d40*/  IADD3 R9, PT, PT, R25, R24.reuse, RZ ;  /* 0x0000001819097210 */ /* 0x080fe40007ffe0ff */
[----:B------:R-:W-:-:S05]  /*0d50*/  IADD3 R11, PT, PT, R23, R24, RZ ;  /* 0x00000018170b7210 */ /* 0x000fca0007ffe0ff */
[----:B------:R-:W1:Y:S01]  /*0d60*/  LDC.64 R14, c[0x0][0x390] ;  /* 0x0000e400ff0e7b82 */ /* 0x000e620000000a00 */
[----:B0-----:R-:W-:-:S05]  /*0d70*/  IMAD.WIDE R18, R9, 0x8, R18 ;  /* 0x0000000809127825 */ /* 0x001fca00078e0212 */
[----:B------:R-:W2:Y:S01]  /*0d80*/  LDG.E.64.CONSTANT R16, desc[UR8][R18.64] ;  /* 0x0000000812107981 */ /* 0x000ea2000c1e9b00 */
[----:B-1----:R-:W-:-:S03]  /*0d90*/  IMAD.WIDE R14, R11, 0x8, R14 ;  /* 0x000000080b0e7825 */ /* 0x002fc600078e020e */
[----:B------:R-:W3:Y:S04]  /*0da0*/  LDG.E.64.CONSTANT R28, desc[UR8][R18.64+0x38] ;  /* 0x00003808121c7981 */ /* 0x000ee8000c1e9b00 */
[----:B------:R-:W2:Y:S04]  /*0db0*/  LDG.E.64.CONSTANT R12, desc[UR8][R14.64] ;  /* 0x000000080e0c7981 */ /* 0x000ea8000c1e9b00 */
[----:B------:R-:W4:Y:S04]  /*0dc0*/  LDG.E.64.CONSTANT R10, desc[UR8][R18.64+0x8] ;  /* 0x00000808120a7981 */ /* 0x000f28000c1e9b00 */
[----:B------:R-:W4:Y:S01]  /*0dd0*/  LDG.E.64.CONSTANT R8, desc[UR8][R14.64+0x8] ;  /* 0x000008080e087981 */ /* 0x000f22000c1e9b00 */
[----:B--2---:R-:W-:-:S02]  /*0de0*/  IMAD R13, R13, R16, RZ ;  /* 0x000000100d0d7224 */ /* 0x004fc400078e02ff */
[----:B------:R-:W-:-:S04]  /*0df0*/  IMAD.WIDE.U32 R20, R16, R12, R20 ;  /* 0x0000000c10147225 */ /* 0x000fc800078e0014 */
[----:B------:R-:W-:Y:S02]  /*0e00*/  IMAD R27, R17, R12, R13 ;  /* 0x0000000c111b7224 */ /* 0x000fe400078e020d */
[----:B------:R-:W2:Y:S04]  /*0e10*/  LDG.E.64.CONSTANT R16, desc[UR8][R18.64+0x10] ;  /* 0x0000100812107981 */ /* 0x000ea8000c1e9b00 */
[----:B------:R-:W2:Y:S01]  /*0e20*/  LDG.E.64.CONSTANT R12, desc[UR8][R14.64+0x10] ;  /* 0x000010080e0c7981 */ /* 0x000ea2000c1e9b00 */
[----:B------:R-:W-:Y:S01]  /*0e30*/  IADD3 R21, PT, PT, R21, R27, RZ ;  /* 0x0000001b15157210 */ /* 0x000fe20007ffe0ff */
[----:B----4-:R-:W-:Y:S02]  /*0e40*/  IMAD R9, R9, R10, RZ ;  /* 0x0000000a09097224 */ /* 0x010fe400078e02ff */
[----:B------:R-:W4:Y:S02]  /*0e50*/  LDG.E.64.CONSTANT R26, desc[UR8][R18.64+0x18] ;  /* 0x00001808121a7981 */ /* 0x000f24000c1e9b00 */
[----:B------:R-:W-:-:S02]  /*0e60*/  IMAD R11, R11, R8, R9 ;  /* 0x000000080b0b7224 */ /* 0x000fc400078e0209 */
[----:B------:R-:W-:Y:S02]  /*0e70*/  IMAD.WIDE.U32 R8, R10, R8, R20 ;  /* 0x000000080a087225 */ /* 0x000fe400078e0014 */
[----:B------:R-:W4:Y:S03]  /*0e80*/  LDG.E.64.CONSTANT R20, desc[UR8][R14.64+0x18] ;  /* 0x000018080e147981 */ /* 0x000f26000c1e9b00 */
[----:B------:R-:W-:Y:S01]  /*0e90*/  IADD3 R9, PT, PT, R9, R11, RZ ;  /* 0x0000000b09097210 */ /* 0x000fe20007ffe0ff */
[----:B--2---:R-:W-:Y:S02]  /*0ea0*/  IMAD R11, R13, R16, RZ ;  /* 0x000000100d0b7224 */ /* 0x004fe400078e02ff */
[----:B------:R-:W-:-:S04]  /*0eb0*/  IMAD.WIDE.U32 R8, R16, R12, R8 ;  /* 0x0000000c10087225 */ /* 0x000fc800078e0008 */
[----:B------:R-:W-:Y:S02]  /*0ec0*/  IMAD R11, R17, R12, R11 ;  /* 0x0000000c110b7224 */ /* 0x000fe400078e020b */
[----:B------:R-:W2:Y:S04]  /*0ed0*/  LDG.E.64.CONSTANT R16, desc[UR8][R18.64+0x20] ;  /* 0x0000200812107981 */ /* 0x000ea8000c1e9b00 */
[----:B------:R-:W2:Y:S01]  /*0ee0*/  LDG.E.64.CONSTANT R12, desc[UR8][R14.64+0x20] ;  /* 0x000020080e0c7981 */ /* 0x000ea2000c1e9b00 */
[----:B------:R-:W-:Y:S01]  /*0ef0*/  IADD3 R9, PT, PT, R9, R11, RZ ;  /* 0x0000000b09097210 */ /* 0x000fe20007ffe0ff */
[----:B----4-:R-:W-:-:S04]  /*0f00*/  IMAD R11, R21, R26, RZ ;  /* 0x0000001a150b7224 */ /* 0x010fc800078e02ff */
[-C--:B------:R-:W-:Y:S02]  /*0f10*/  IMAD R11, R27, R20.reuse, R11 ;  /* 0x000000141b0b7224 */ /* 0x080fe400078e020b */
[----:B------:R-:W-:Y:S02]  /*0f20*/  IMAD.WIDE.U32 R8, R26, R20, R8 ;  /* 0x000000141a087225 */ /* 0x000fe400078e0008 */
[----:B------:R-:W4:Y:S03]  /*0f30*/  LDG.E.64.CONSTANT R20, desc[UR8][R18.64+0x28] ;  /* 0x0000280812147981 */ /* 0x000f26000c1e9b00 */
[----:B------:R-:W-:Y:S01]  /*0f40*/  IADD3 R9, PT, PT, R9, R11, RZ ;  /* 0x0000000b09097210 */ /* 0x000fe20007ffe0ff */
[----:B------:R-:W5:Y:S04]  /*0f50*/  LDG.E.64.CONSTANT R26, desc[UR8][R18.64+0x30] ;  /* 0x00003008121a7981 */ /* 0x000f68000c1e9b00 */
[----:B------:R-:W4:Y:S01]  /*0f60*/  LDG.E.64.CONSTANT R10, desc[UR8][R14.64+0x28] ;  /* 0x000028080e0a7981 */ /* 0x000f22000c1e9b00 */
[----:B--2---:R-:W-:-:S02]  /*0f70*/  IMAD R13, R13, R16, RZ ;  /* 0x000000100d0d7224 */ /* 0x004fc400078e02ff */
[----:B------:R-:W-:-:S04]  /*0f80*/  IMAD.WIDE.U32 R8, R16, R12, R8 ;  /* 0x0000000c10087225 */ /* 0x000fc800078e0008 */
[----:B------:R-:W-:Y:S02]  /*0f90*/  IMAD R13, R17, R12, R13 ;  /* 0x0000000c110d7224 */ /* 0x000fe400078e020d */
[----:B------:R-:W5:Y:S04]  /*0fa0*/  LDG.E.64.CONSTANT R16, desc[UR8][R14.64+0x30] ;  /* 0x000030080e107981 */ /* 0x000f68000c1e9b00 */
[----:B------:R-:W3:Y:S01]  /*0fb0*/  LDG.E.64.CONSTANT R14, desc[UR8][R14.64+0x38] ;  /* 0x000038080e0e7981 */ /* 0x000ee2000c1e9b00 */
[----:B------:R-:W-:Y:S01]  /*0fc0*/  IADD3 R9, PT, PT, R9, R13, RZ ;  /* 0x0000000d09097210 */ /* 0x000fe20007ffe0ff */
[----:B----4-:R-:W-:-:S04]  /*0fd0*/  IMAD R11, R11, R20, RZ ;  /* 0x000000140b0b7224 */ /* 0x010fc800078e02ff */
[-C--:B------:R-:W-:Y:S02]  /*0fe0*/  IMAD R11, R21, R10.reuse, R11 ;  /* 0x0000000a150b7224 */ /* 0x080fe400078e020b */
[----:B------:R-:W-:Y:S01]  /*0ff0*/  IMAD.WIDE.U32 R8, R20, R10, R8 ;  /* 0x0000000a14087225 */ /* 0x000fe200078e0008 */
[----:B------:R-:W-:-:S04]  /*1000*/  IADD3 R24, PT, PT, R24, 0x8, RZ ;  /* 0x0000000818187810 */ /* 0x000fc80007ffe0ff */
[----:B------:R-:W-:Y:S01]  /*1010*/  IADD3 R9, PT, PT, R9, R11, RZ ;  /* 0x0000000b09097210 */ /* 0x000fe20007ffe0ff */
[----:B-----5:R-:W-:-:S04]  /*1020*/  IMAD R11, R17, R26, RZ ;  /* 0x0000001a110b7224 */ /* 0x020fc800078e02ff */
[-C--:B------:R-:W-:Y:S01]  /*1030*/  IMAD R13, R27, R16.reuse, R11 ;  /* 0x000000101b0d7224 */ /* 0x080fe200078e020b */
[----:B------:R-:W-:Y:S01]  /*1040*/  IADD3 R11, PT, PT, R24, UR4, RZ ;  /* 0x00000004180b7c10 */ /* 0x000fe2000fffe0ff */
[----:B------:R-:W-:-:S03]  /*1050*/  IMAD.WIDE.U32 R8, R26, R16, R8 ;  /* 0x000000101a087225 */ /* 0x000fc600078e0008 */
[----:B------:R-:W-:Y:S01]  /*1060*/  ISETP.NE.AND P1, PT, R11, R22, PT ;  /* 0x000000160b00720c */ /* 0x000fe20003f25270 */
[----:B---3--:R-:W-:Y:S01]  /*1070*/  IMAD R15, R15, R28, RZ ;  /* 0x0000001c0f0f7224 */ /* 0x008fe200078e02ff */
[----:B------:R-:W-:-:S03]  /*1080*/  IADD3 R9, PT, PT, R9, R13, RZ ;  /* 0x0000000d09097210 */ /* 0x000fc60007ffe0ff */
[-C--:B------:R-:W-:Y:S02]  /*1090*/  IMAD R15, R29, R14.reuse, R15 ;  /* 0x0000000e1d0f7224 */ /* 0x080fe400078e020f */
[----:B------:R-:W-:-:S05]  /*10a0*/  IMAD.WIDE.U32 R20, R28, R14, R8 ;  /* 0x0000000e1c147225 */ /* 0x000fca00078e0008 */
[----:B------:R-:W-:Y:S01]  /*10b0*/  IADD3 R21, PT, PT, R21, R15, RZ ;  /* 0x0000000f15157210 */ /* 0x000fe20007ffe0ff */
[----:B------:R-:W-:Y:S06]  /*10c0*/  @P1 BRA `(.L_x_266) ;  /* 0xfffffffc00181947 */ /* 0x000fec000383ffff */
.L_x_265:
[----:B------:R-:W-:Y:S05]  /*10d0*/  @!P0 BRA `(.L_x_267) ;  /* 0x00000000007c8947 */ /* 0x000fea0003800000 */
        /* <DEDUP_REMOVED lines=15> */
[----:B------:R-:W2:Y:S04]  /*11d0*/  LDG.E.64.CONSTANT R16, desc[UR8][R10.64+0x10] ;  /* 0x000010080a107981 */ /* 0x000ea8000c1e9b00 */
[----:B------:R-:W3:Y:S01]  /*11e0*/  LDG.E.64.CONSTANT R10, desc[UR8][R10.64+0x18] ;  /* 0x000018080a0a7981 */ /* 0x000ee2000c1e9b00 */
[----:B------:R-:W-:Y:S01]  /*11f0*/  IADD3 R21, PT, PT, R21, R29, RZ ;  /* 0x0000001d15157210 */ /* 0x000fe20007ffe0ff */
[----:B----4-:R-:W-:-:S04]  /*1200*/  IMAD R9, R9, R12, RZ ;  /* 0x0000000c09097224 */ /* 0x010fc800078e02ff */
[-C--:B------:R-:W-:Y:S02]  /*1210*/  IMAD R13, R13, R8.reuse, R9 ;  /* 0x000000080d0d7224 */ /* 0x080fe400078e0209 */
[----:B------:R-:W-:-:S05]  /*1220*/  IMAD.WIDE.U32 R8, R12, R8, R20 ;  /* 0x000000080c087225 */ /* 0x000fca00078e0014 */
[----:B------:R-:W-:Y:S02]  /*1230*/  IADD3 R9, PT, PT, R9, R13, RZ ;  /* 0x0000000d09097210 */ /* 0x000fe40007ffe0ff */
[----:B------:R-:W-:Y:S01]  /*1240*/  IADD3 R24, PT, PT, R24, 0x4, RZ ;  /* 0x0000000418187810 */ /* 0x000fe20007ffe0ff */
[----:B--2---:R-:W-:Y:S02]  /*1250*/  IMAD R13, R17, R18, RZ ;  /* 0x00000012110d7224 */ /* 0x004fe400078e02ff */
[----:B------:R-:W-:-:S04]  /*1260*/  IMAD.WIDE.U32 R8, R18, R16, R8 ;  /* 0x0000001012087225 */ /* 0x000fc800078e0008 */
[----:B------:R-:W-:Y:S02]  /*1270*/  IMAD R13, R19, R16, R13 ;  /* 0x00000010130d7224 */ /* 0x000fe400078e020d */
[----:B---3--:R-:W-:-:S03]  /*1280*/  IMAD R11, R11, R26, RZ ;  /* 0x0000001a0b0b7224 */ /* 0x008fc600078e02ff */
[----:B------:R-:W-:Y:S01]  /*1290*/  IADD3 R9, PT, PT, R9, R13, RZ ;  /* 0x0000000d09097210 */ /* 0x000fe20007ffe0ff */
[-C--:B------:R-:W-:Y:S02]  /*12a0*/  IMAD R11, R27, R10.reuse, R11 ;  /* 0x0000000a1b0b7224 */ /* 0x080fe400078e020b */
[----:B------:R-:W-:-:S05]  /*12b0*/  IMAD.WIDE.U32 R20, R26, R10, R8 ;  /* 0x0000000a1a147225 */ /* 0x000fca00078e0008 */
[----:B------:R-:W-:-:S07]  /*12c0*/  IADD3 R21, PT, PT, R21, R11, RZ ;  /* 0x0000000b15157210 */ /* 0x000fce0007ffe0ff */
.L_x_267:
[----:B------:R-:W-:Y:S05]  /*12d0*/  BRA.U !UP0, `(.L_x_268) ;  /* 0x00000001084c7547 */ /* 0x000fea000b800000 */
        /* <DEDUP_REMOVED lines=19> */
.L_x_268:
[----:B------:R-:W0:Y:S01]  /*1410*/  LDC.64 R10, c[0x0][0x380] ;  /* 0x0000e000ff0a7b82 */ /* 0x000e220000000a00 */
[-C--:B------:R-:W-:Y:S02]  /*1420*/  IADD3 R13, PT, PT, R25, R24.reuse, RZ ;  /* 0x00000018190d7210 */ /* 0x080fe40007ffe0ff */
[----:B------:R-:W-:-:S05]  /*1430*/  IADD3 R23, PT, PT, R23, R24, RZ ;  /* 0x0000001817177210 */ /* 0x000fca0007ffe0ff */
[----:B------:R-:W1:Y:S01]  /*1440*/  LDC.64 R8, c[0x0][0x390] ;  /* 0x0000e400ff087b82 */ /* 0x000e620000000a00 */
[----:B0-----:R-:W-:-:S04]  /*1450*/  IMAD.WIDE R12, R13, 0x8, R10 ;  /* 0x000000080d0c7825 */ /* 0x001fc800078e020a */
[----:B-1----:R-:W-:Y:S02]  /*1460*/  IMAD.WIDE R10, R23, 0x8, R8 ;  /* 0x00000008170a7825 */ /* 0x002fe400078e0208 */
[----:B------:R-:W2:Y:S04]  /*1470*/  LDG.E.64.CONSTANT R8, desc[UR8][R12.64] ;  /* 0x000000080c087981 */ /* 0x000ea8000c1e9b00 */
[----:B------:R-:W2:Y:S01]  /*1480*/  LDG.E.64.CONSTANT R10, desc[UR8][R10.64] ;  /* 0x000000080a0a7981 */ /* 0x000ea2000c1e9b00 */
[----:B------:R-:W-:Y:S01]  /*1490*/  ISETP.NE.AND P1, PT, R7, UR4, PT ;  /* 0x0000000407007c0c */ /* 0x000fe2000bf25270 */
[----:B--2---:R-:W-:Y:S02]  /*14a0*/  IMAD R15, R11, R8, RZ ;  /* 0x000000080b0f7224 */ /* 0x004fe400078e02ff */
[----:B------:R-:W-:-:S04]  /*14b0*/  IMAD.WIDE.U32 R20, R8, R10, R20 ;  /* 0x0000000a08147225 */ /* 0x000fc800078e0014 */
[----:B------:R-:W-:-:S05]  /*14c0*/  IMAD R15, R9, R10, R15 ;  /* 0x0000000a090f7224 */ /* 0x000fca00078e020f */
[----:B------:R-:W-:Y:S01]  /*14d0*/  IADD3 R21, PT, PT, R21, R15, RZ ;  /* 0x0000000f15157210 */ /* 0x000fe20007ffe0ff */
[----:B------:R-:W-:Y:S06]  /*14e0*/  @!P1 BRA `(.L_x_258) ;  /* 0x0000000800289947 */ /* 0x000fec0003800000 */
[----:B------:R-:W-:Y:S01]  /*14f0*/  IADD3 R7, PT, PT, R7, 0x1, RZ ;  /* 0x0000000107077810 */ /* 0x000fe20007ffe0ff */
[----:B------:R-:W-:Y:S06]  /*1500*/  BRA `(.L_x_269) ;  /* 0xfffffff400d87947 */ /* 0x000fec000383ffff */
.L_x_939:
[----:B------:R-:W-:Y:S02]  /*1510*/  ISETP.GE.AND P0, PT, R8, 0x1, PT ;  /* 0x000000010800780c */ /* 0x000fe40003f06270 */
[----:B------:R-:W-:-:S11]  /*1520*/  CS2R R20, SRZ ;  /* 0x0000000000147805 */ /* 0x000fd6000001ff00 */
[----:B------:R-:W-:Y:S05]  /*1530*/  @!P0 BRA `(.L_x_258) ;  /* 0x0000000800148947 */ /* 0x000fea0003800000 */
[----:B------:R-:W-:Y:S02]  /*1540*/  SHF.L.U32 R8, R8, 0x1, RZ ;  /* 0x0000000108087819 */ /* 0x000fe400000006ff */
[----:B------:R-:W-:Y:S02]  /*1550*/  CS2R R20, SRZ ;  /* 0x0000000000147805 */ /* 0x000fe4000001ff00 */
[----:B------:R-:W-:Y:S02]  /*1560*/  MOV R23, R3 ;  /* 0x0000000300177202 */ /* 0x000fe40000000f00 */
[C---:B------:R-:W-:Y:S02]  /*1570*/  LOP3.LUT R6, R8.reuse, 0x6, RZ, 0xc0, !PT ;  /* 0x0000000608067812 */ /* 0x040fe400078ec0ff */
[----:B------:R-:W-:Y:S02]  /*1580*/  LOP3.LUT R22, R8, 0xfffffff8, RZ, 0xc0, !PT ;  /* 0xfffffff808167812 */ /* 0x000fe400078ec0ff */
[----:B------:R-:W-:-:S04]  /*1590*/  IADD3 R6, PT, PT, R6, -0x1, RZ ;  /* 0xffffffff06067810 */ /* 0x000fc80007ffe0ff */
[----:B------:R-:W-:-:S13]  /*15a0*/  ISETP.GE.U32.AND P1, PT, R6, 0x3, PT ;  /* 0x000000030600780c */ /* 0x000fda0003f26070 */
.L_x_274:
[----:B------:R-:W0:Y:S01]  /*15b0*/  LDCU UR4, c[0x0][0x3a0] ;  /* 0x00007400ff0477ac */ /* 0x000e220008000800 */
[----:B------:R-:W1:Y:S01]  /*15c0*/  LDC R7, c[0x0][0x398] ;  /* 0x0000e600ff077b82 */ /* 0x000e620000000800 */
[----:B------:R-:W-:Y:S01]  /*15d0*/  IADD3 R9, PT, PT, R0, R23, RZ ;  /* 0x0000001700097210 */ /* 0x000fe20007ffe0ff */
[----:B------:R-:W2:Y:S01]  /*15e0*/  LDCU UR5, c[0x0][0x388] ;  /* 0x00007100ff0577ac */ /* 0x000ea20008000800 */
[----:B0-----:R-:W-:Y:S02]  /*15f0*/  UISETP.GE.U32.AND UP0, UPT, UR4, 0x4, UPT ;  /* 0x000000040400788c */ /* 0x001fe4000bf06070 */
[C---:B------:R-:W-:Y:S01]  /*1600*/  IADD3 R24, PT, PT, R23.reuse, UR4, RZ ;  /* 0x0000000417187c10 */ /* 0x040fe2000fffe0ff */
[----:B------:R-:W-:Y:S01]  /*1610*/  ULOP3.LUT UP1, URZ, UR4, 0x3, URZ, 0xc0, !UPT ;  /* 0x0000000304ff7892 */ /* 0x000fe2000f82c0ff */
[----:B------:R-:W-:Y:S01]  /*1620*/  IADD3 R23, PT, PT, R23, 0x1, RZ ;  /* 0x0000000117177810 */ /* 0x000fe20007ffe0ff */
[----:B--2---:R-:W-:Y:S02]  /*1630*/  IMAD R6, R9, UR5, R2 ;  /* 0x0000000509067c24 */ /* 0x004fe4000f8e0202 */
[----:B-1----:R-:W-:Y:S01]  /*1640*/  IMAD R24, R24, R7, UR4 ;  /* 0x0000000418187e24 */ /* 0x002fe2000f8e0207 */
[----:B------:R-:W-:-:S02]  /*1650*/  ISETP.NE.AND P2, PT, R23, UR4, PT ;  /* 0x0000000417007c0c */ /* 0x000fc4000bf45270 */
[----:B------:R-:W-:Y:S01]  /*1660*/  MOV R7, R3 ;  /* 0x0000000300077202 */ /* 0x000fe20000000f00 */
[----:B------:R-:W-:Y:S10]  /*1670*/  BRA.U !UP0, `(.L_x_270) ;  /* 0x0000000108ec7547 */ /* 0x000ff4000b800000 */
[----:B------:R-:W-:-:S07]  /*1680*/  MOV R7, R3 ;  /* 0x0000000300077202 */ /* 0x000fce0000000f00 */
.L_x_271:
        /* <DEDUP_REMOVED lines=11> */
[----:B------:R-:W5:Y:S01]  /*1740*/  LDG.E.64.CONSTANT R28, desc[UR8][R18.64+0x38] ;  /* 0x00003808121c7981 */ /* 0x000f62000c1e9b00 */
[----:B--2---:R-:W-:-:S02]  /*1750*/  IMAD R13, R13, R16, RZ ;  /* 0x000000100d0d7224 */ /* 0x004fc400078e02ff */
[----:B------:R-:W-:-:S04]  /*1760*/  IMAD.WIDE.U32 R20, R16, R12, R20 ;  /* 0x0000000c10147225 */ /* 0x000fc800078e0014 */
[----:B------:R-:W-:Y:S02]  /*1770*/  IMAD R25, R17, R12, R13 ;  /* 0x0000000c11197224 */ /* 0x000fe400078e020d */
[----:B------:R-:W2:Y:S04]  /*1780*/  LDG.E.64.CONSTANT R16, desc[UR8][R18.64+0x10] ;  /* 0x0000100812107981 */ /* 0x000ea8000c1e9b00 */
[----:B------:R-:W2:Y:S01]  /*1790*/  LDG.E.64.CONSTANT R12, desc[UR8][R14.64+0x10] ;  /* 0x000010080e0c7981 */ /* 0x000ea2000c1e9b00 */
[----:B------:R-:W-:Y:S01]  /*17a0*/  IADD3 R21, PT, PT, R21, R25, RZ ;  /* 0x0000001915157210 */ /* 0x000fe20007ffe0ff */
[----:B---3--:R-:W-:-:S04]  /*17b0*/  IMAD R25, R11, R8, RZ ;  /* 0x000000080b197224 */ /* 0x008fc800078e02ff */
[-C--:B------:R-:W-:Y:S02]  /*17c0*/  IMAD R25, R9, R10.reuse, R25 ;  /* 0x0000000a09197224 */ /* 0x080fe400078e0219 */
[----:B------:R-:W-:Y:S02]  /*17d0*/  IMAD.WIDE.U32 R8, R8, R10, R20 ;  /* 0x0000000a08087225 */ /* 0x000fe400078e0014 */
[----:B------:R-:W3:Y:S04]  /*17e0*/  LDG.E.64.CONSTANT R20, desc[UR8][R18.64+0x18] ;  /* 0x0000180812147981 */ /* 0x000ee8000c1e9b00 */
[----:B------:R-:W3:Y:S01]  /*17f0*/  LDG.E.64.CONSTANT R10, desc[UR8][R14.64+0x18] ;  /* 0x000018080e0a7981 */ /* 0x000ee2000c1e9b00 */
[----:B------:R-:W-:Y:S01]  /*1800*/  IADD3 R9, PT, PT, R9, R25, RZ ;  /* 0x0000001909097210 */ /* 0x000fe20007ffe0ff */
[----:B--2---:R-:W-:-:S02]  /*1810*/  IMAD R13, R13, R16, RZ ;  /* 0x000000100d0d7224 */ /* 0x004fc400078e02ff */
[----:B------:R-:W-:-:S04]  /*1820*/  IMAD.WIDE.U32 R8, R16, R12, R8 ;  /* 0x0000000c10087225 */ /* 0x000fc800078e0008 */
[----:B------:R-:W-:Y:S02]  /*1830*/  IMAD R17, R17, R12, R13 ;  /* 0x0000000c11117224 */ /* 0x000fe400078e020d */
[----:B------:R-:W4:Y:S03]  /*1840*/  LDG.E.64.CONSTANT R12, desc[UR8][R14.64+0x20] ;  /* 0x000020080e0c7981 */ /* 0x000f26000c1e9b00 */
[----:B------:R-:W-:Y:S02]  /*1850*/  IADD3 R9, PT, PT, R9, R17, RZ ;  /* 0x0000001109097210 */ /* 0x000fe40007ffe0ff */
[----:B------:R-:W2:Y:S01]  /*1860*/  LDG.E.64.CONSTANT R16, desc[UR8][R18.64+0x28] ;  /* 0x0000280812107981 */ /* 0x000ea2000c1e9b00 */
[----:B---3--:R-:W-:Y:S02]  /*1870*/  IMAD R11, R11, R20, RZ ;  /* 0x000000140b0b7224 */ /* 0x008fe400078e02ff */
[----:B------:R-:W-:-:S04]  /*1880*/  IMAD.WIDE.U32 R8, R20, R10, R8 ;  /* 0x0000000a14087225 */ /* 0x000fc800078e0008 */
[----:B------:R-:W-:-:S05]  /*1890*/  IMAD R11, R21, R10, R11 ;  /* 0x0000000a150b7224 */ /* 0x000fca00078e020b */
[----:B------:R-:W-:Y:S02]  /*18a0*/  IADD3 R9, PT, PT, R9, R11, RZ ;  /* 0x0000000b09097210 */ /* 0x000fe40007ffe0ff */
[----:B------:R-:W2:Y:S01]  /*18b0*/  LDG.E.64.CONSTANT R10, desc[UR8][R14.64+0x28] ;  /* 0x000028080e0a7981 */ /* 0x000ea2000c1e9b00 */
[----:B----4-:R-:W-:Y:S02]  /*18c0*/  IMAD R21, R13, R26, RZ ;  /* 0x0000001a0d157224 */ /* 0x010fe400078e02ff */
[----:B------:R-:W-:-:S04]  /*18d0*/  IMAD.WIDE.U32 R8, R26, R12, R8 ;  /* 0x0000000c1a087225 */ /* 0x000fc800078e0008 */
[----:B------:R-:W-:Y:S02]  /*18e0*/  IMAD R21, R27, R12, R21 ;  /* 0x0000000c1b157224 */ /* 0x000fe400078e0215 */
[----:B------:R-:W3:Y:S04]  /*18f0*/  LDG.E.64.CONSTANT R26, desc[UR8][R18.64+0x30] ;  /* 0x00003008121a7981 */ /* 0x000ee8000c1e9b00 */
[----:B------:R-:W3:Y:S04]  /*1900*/  LDG.E.64.CONSTANT R12, desc[UR8][R14.64+0x30] ;  /* 0x000030080e0c7981 */ /* 0x000ee8000c1e9b00 */
[----:B------:R-:W5:Y:S01]  /*1910*/  LDG.E.64.CONSTANT R14, desc[UR8][R14.64+0x38] ;  /* 0x000038080e0e7981 */ /* 0x000f62000c1e9b00 */
[----:B------:R-:W-:Y:S01]  /*1920*/  IADD3 R9, PT, PT, R9, R21, RZ ;  /* 0x0000001509097210 */ /* 0x000fe20007ffe0ff */
[----:B--2---:R-:W-:-:S04]  /*1930*/  IMAD R11, R11, R16, RZ ;  /* 0x000000100b0b7224 */ /* 0x004fc800078e02ff */
[-C--:B------:R-:W-:Y:S02]  /*1940*/  IMAD R11, R17, R10.reuse, R11 ;  /* 0x0000000a110b7224 */ /* 0x080fe400078e020b */
[----:B------:R-:W-:Y:S01]  /*1950*/  IMAD.WIDE.U32 R8, R16, R10, R8 ;  /* 0x0000000a10087225 */ /* 0x000fe200078e0008 */
[----:B------:R-:W-:-:S04]  /*1960*/  IADD3 R7, PT, PT, R7, 0x8, RZ ;  /* 0x0000000807077810 */ /* 0x000fc80007ffe0ff */
[----:B------:R-:W-:Y:S01]  /*1970*/  IADD3 R9, PT, PT, R9, R11, RZ ;  /* 0x0000000b09097210 */ /* 0x000fe20007ffe0ff */
[----:B---3--:R-:W-:-:S04]  /*1980*/  IMAD R11, R13, R26, RZ ;  /* 0x0000001a0d0b7224 */ /* 0x008fc800078e02ff */
[-C--:B------:R-:W-:Y:S01]  /*1990*/  IMAD R13, R27, R12.reuse, R11 ;  /* 0x0000000c1b0d7224 */ /* 0x080fe200078e020b */
[----:B------:R-:W-:Y:S01]  /*19a0*/  IADD3 R11, PT, PT, R7, UR4, RZ ;  /* 0x00000004070b7c10 */ /* 0x000fe2000fffe0ff */
[----:B------:R-:W-:-:S03]  /*19b0*/  IMAD.WIDE.U32 R8, R26, R12, R8 ;  /* 0x0000000c1a087225 */ /* 0x000fc600078e0008 */
[----:B------:R-:W-:Y:S01]  /*19c0*/  ISETP.NE.AND P0, PT, R11, R22, PT ;  /* 0x000000160b00720c */ /* 0x000fe20003f05270 */
[----:B-----5:R-:W-:Y:S01]  /*19d0*/  IMAD R15, R15, R28, RZ ;  /* 0x0000001c0f0f7224 */ /* 0x020fe200078e02ff */
[----:B------:R-:W-:-:S03]  /*19e0*/  IADD3 R9, PT, PT, R9, R13, RZ ;  /* 0x0000000d09097210 */ /* 0x000fc60007ffe0ff */
[-C--:B------:R-:W-:Y:S02]  /*19f0*/  IMAD R15, R29, R14.reuse, R15 ;  /* 0x0000000e1d0f7224 */ /* 0x080fe400078e020f */
[----:B------:R-:W-:-:S05]  /*1a00*/  IMAD.WIDE.U32 R20, R28, R14, R8 ;  /* 0x0000000e1c147225 */ /* 0x000fca00078e0008 */
[----:B------:R-:W-:Y:S01]  /*1a10*/  IADD3 R21, PT, PT, R21, R15, RZ ;  /* 0x0000000f15157210 */ /* 0x000fe20007ffe0ff */
[----:B------:R-:W-:Y:S06]  /*1a20*/  @P0 BRA `(.L_x_271) ;  /* 0xfffffffc00180947 */ /* 0x000fec000383ffff */
.L_x_270:
[----:B------:R-:W-:Y:S05]  /*1a30*/  BRA.U !UP1, `(.L_x_272) ;  /* 0x0000000109d07547 */ /* 0x000fea000b800000 */
[----:B------:R-:W-:Y:S01]  /*1a40*/  ULOP3.LUT UP0, URZ, UR4, 0x1, URZ, 0xc0, !UPT ;  /* 0x0000000104ff7892 */ /* 0x000fe2000f80c0ff */
[----:B------:R-:W-:Y:S10]  /*1a50*/  @!P1 BRA `(.L_x_273) ;  /* 0x00000000007c9947 */ /* 0x000ff40003800000 */
        /* <DEDUP_REMOVED lines=12> */
[----:B--2---:R-:W-:-:S02]  /*1b20*/  IMAD R15, R15, R12, RZ ;  /* 0x0000000c0f0f7224 */ /* 0x004fc400078e02ff */
[----:B------:R-:W-:-:S04]  /*1b30*/  IMAD.WIDE.U32 R20, R12, R14, R20 ;  /* 0x0000000e0c147225 */ /* 0x000fc800078e0014 */
[----:B------:R-:W-:Y:S02]  /*1b40*/  IMAD R25, R13, R14, R15 ;  /* 0x0000000e0d197224 */ /* 0x000fe400078e020f */
[----:B------:R4:W2:Y:S04]  /*1b50*/  LDG.E.64.CONSTANT R14, desc[UR8][R8.64+0x10] ;  /* 0x00001008080e7981 */ /* 0x0008a8000c1e9b00 */
[----:B------:R-:W2:Y:S01]  /*1b60*/  LDG.E.64.CONSTANT R12, desc[UR8][R10.64+0x10] ;  /* 0x000010080a0c7981 */ /* 0x000ea2000c1e9b00 */
[----:B------:R-:W-:Y:S01]  /*1b70*/  IADD3 R21, PT, PT, R21, R25, RZ ;  /* 0x0000001915157210 */ /* 0x000fe20007ffe0ff */
[----:B---3--:R-:W-:-:S04]  /*1b80*/  IMAD R19, R19, R16, RZ ;  /* 0x0000001013137224 */ /* 0x008fc800078e02ff */
[-C--:B------:R-:W-:Y:S02]  /*1b90*/  IMAD R19, R17, R18.reuse, R19 ;  /* 0x0000001211137224 */ /* 0x080fe400078e0213 */
[----:B------:R-:W-:-:S05]  /*1ba0*/  IMAD.WIDE.U32 R16, R16, R18, R20 ;  /* 0x0000001210107225 */ /* 0x000fca00078e0014 */
[----:B------:R-:W-:Y:S01]  /*1bb0*/  IADD3 R17, PT, PT, R17, R19, RZ ;  /* 0x0000001311117210 */ /* 0x000fe20007ffe0ff */
[----:B----4-:R-:W-:-:S04]  /*1bc0*/  IMAD R9, R29, R26, RZ ;  /* 0x0000001a1d097224 */ /* 0x010fc800078e02ff */
        /* <DEDUP_REMOVED lines=8> */
.L_x_273:
        /* <DEDUP_REMOVED lines=19> */
.L_x_272:
[----:B------:R-:W-:Y:S05]  /*1d80*/  @P2 BRA `(.L_x_274) ;  /* 0xfffffff800082947 */ /* 0x000fea000383ffff */
.L_x_258:
[----:B------:R-:W0:Y:S01]  /*1d90*/  LDC.64 R2, c[0x0][0x3a8] ;  /* 0x0000ea00ff027b82 */ /* 0x000e220000000a00 */
[----:B------:R-:W1:Y:S02]  /*1da0*/  LDCU UR4, c[0x0][0x3b0] ;  /* 0x00007600ff0477ac */ /* 0x000e640008000800 */
[----:B-1----:R-:W-:-:S04]  /*1db0*/  IMAD R5, R4, UR4, R5 ;  /* 0x0000000404057c24 */ /* 0x002fc8000f8e0205 */
[----:B0-----:R-:W-:-:S05]  /*1dc0*/  IMAD.WIDE R2, R5, 0x8, R2 ;  /* 0x0000000805027825 */ /* 0x001fca00078e0202 */
[----:B------:R-:W-:Y:S01]  /*1dd0*/  STG.E.64 desc[UR8][R2.64], R20 ;  /* 0x0000001402007986 */ /* 0x000fe2000c101b08 */
[----:B------:R-:W-:Y:S05]  /*1de0*/  EXIT ;  /* 0x000000000000794d */ /* 0x000fea0003800000 */
.L_x_275:
        /* <DEDUP_REMOVED lines=9> */
.L_x_969:


//--------------------- .text._cupy_correlate2D_int32 --------------------------
	.section	.text._cupy_correlate2D_int32,"ax",@progbits
	.align	128
        .global         _cupy_correlate2D_int32
        .type           _cupy_correlate2D_int32,@function
        .size           _cupy_correlate2D_int32,(.L_x_970 - _cupy_correlate2D_int32)
        .other          _cupy_correlate2D_int32,@"STO_CUDA_ENTRY STV_DEFAULT"
_cupy_correlate2D_int32:
.text._cupy_correlate2D_int32:
        /* <DEDUP_REMOVED lines=26> */
.L_x_941:
[----:B-1----:R-:W-:Y:S05]  /*01a0*/  BRX R8 -0x1b0                                         (*"BRANCH_TARGETS .L_x_942,.L_x_943,.L_x_944"*) ;  /* 0xfffffffc08947949 */ /* 0x002fea000383ffff */
.L_x_944:
[----:B------:R-:W-:Y:S01]  /*01b0*/  ISETP.GE.AND P0, PT, R7, 0x1, PT ;  /* 0x000000010700780c */ /* 0x000fe20003f06270 */
[----:B------:R-:W-:-:S03]  /*01c0*/  HFMA2 R20, -RZ, RZ, 0, 0 ;  /* 0x00000000ff147431 */ /* 0x000fc600000001ff */
        /* <DEDUP_REMOVED lines=10> */
.L_x_282:
[----:B------:R-:W0:Y:S01]  /*0270*/  LDCU UR9, c[0x0][0x3a4] ;  /* 0x00007480ff0977ac */ /* 0x000e220008000800 */
[----:B------:R-:W-:Y:S02]  /*0280*/  IADD3 R12, PT, PT, R2, UR4, RZ ;  /* 0x00000004020c7c10 */ /* 0x000fe4000fffe0ff */
[----:B------:R-:W-:Y:S01]  /*0290*/  MOV R9, RZ ;  /* 0x000000ff00097202 */ /* 0x000fe20000000f00 */
        /* <DEDUP_REMOVED lines=9> */
.L_x_278:
        /* <DEDUP_REMOVED lines=15> */
[----:B--2---:R-:W-:-:S03]  /*0420*/  IMAD R16, R19, R16, R20 ;  /* 0x0000001013107224 */ /* 0x004fc600078e0214 */
[----:B------:R-:W2:Y:S01]  /*0430*/  LDG.E.CONSTANT R19, desc[UR6][R6.64+0x14] ;  /* 0x0000140606137981 */ /* 0x000ea2000c1e9900 */
[----:B---3--:R-:W-:-:S03]  /*0440*/  IMAD R23, R23, R27, R16 ;  /* 0x0000001b17177224 */ /* 0x008fc600078e0210 */
[----:B------:R-:W2:Y:S04]  /*0450*/  LDG.E.CONSTANT R16, desc[UR6][R4.64+0x14] ;  /* 0x0000140604107981 */ /* 0x000ea8000c1e9900 */
[----:B------:R-:W3:Y:S01]  /*0460*/  LDG.E.CONSTANT R20, desc[UR6][R4.64+0x1c] ;  /* 0x00001c0604147981 */ /* 0x000ee2000c1e9900 */
[----:B----4-:R-:W-:-:S03]  /*0470*/  IMAD R23, R18, R21, R23 ;  /* 0x0000001512177224 */ /* 0x010fc600078e0217 */
[----:B------:R-:W4:Y:S04]  /*0480*/  LDG.E.CONSTANT R18, desc[UR6][R4.64+0x18] ;  /* 0x0000180604127981 */ /* 0x000f28000c1e9900 */
[----:B------:R-:W4:Y:S01]  /*0490*/  LDG.E.CONSTANT R21, desc[UR6][R6.64+0x18] ;  /* 0x0000180606157981 */ /* 0x000f22000c1e9900 */
[----:B-----5:R-:W-:-:S03]  /*04a0*/  IMAD R14, R17, R14, R23 ;  /* 0x0000000e110e7224 */ /* 0x020fc600078e0217 */
[----:B------:R-:W3:Y:S04]  /*04b0*/  LDG.E.CONSTANT R23, desc[UR6][R6.64+0x1c] ;  /* 0x00001c0606177981 */ /* 0x000ee8000c1e9900 */
[----:B------:R-:W5:Y:S01]  /*04c0*/  LDG.E.CONSTANT R17, desc[UR6][R6.64+0x20] ;  /* 0x0000200606117981 */ /* 0x000f62000c1e9900 */
[----:B------:R-:W-:-:S03]  /*04d0*/  IMAD R25, R25, R26, R14 ;  /* 0x0000001a19197224 */ /* 0x000fc600078e020e */
[----:B------:R-:W5:Y:S04]  /*04e0*/  LDG.E.CONSTANT R14, desc[UR6][R4.64+0x20] ;  /* 0x00002006040e7981 */ /* 0x000f68000c1e9900 */
[----:B------:R-:W5:Y:S04]  /*04f0*/  LDG.E.CONSTANT R26, desc[UR6][R6.64+0x34] ;  /* 0x00003406061a7981 */ /* 0x000f68000c1e9900 */
[----:B------:R-:W5:Y:S01]  /*0500*/  LDG.E.CONSTANT R27, desc[UR6][R6.64+0x38] ;  /* 0x00003806061b7981 */ /* 0x000f62000c1e9900 */
[----:B--2---:R-:W-:-:S03]  /*0510*/  IMAD R25, R16, R19, R25 ;  /* 0x0000001310197224 */ /* 0x004fc600078e0219 */
[----:B------:R-:W2:Y:S04]  /*0520*/  LDG.E.CONSTANT R16, desc[UR6][R4.64+0x24] ;  /* 0x0000240604107981 */ /* 0x000ea8000c1e9900 */
[----:B------:R-:W2:Y:S01]  /*0530*/  LDG.E.CONSTANT R19, desc[UR6][R6.64+0x24] ;  /* 0x0000240606137981 */ /* 0x000ea2000c1e9900 */
[----:B----4-:R-:W-:-:S03]  /*0540*/  IMAD R25, R18, R21, R25 ;  /* 0x0000001512197224 */ /* 0x010fc600078e0219 */
[----:B------:R-:W4:Y:S04]  /*0550*/  LDG.E.CONSTANT R21, desc[UR6][R4.64+0x28] ;  /* 0x0000280604157981 */ /* 0x000f28000c1e9900 */
[----:B------:R-:W4:Y:S01]  /*0560*/  LDG.E.CONSTANT R18, desc[UR6][R6.64+0x28] ;  /* 0x0000280606127981 */ /* 0x000f22000c1e9900 */
[----:B---3--:R-:W-:-:S03]  /*0570*/  IMAD R25, R20, R23, R25 ;  /* 0x0000001714197224 */ /* 0x008fc600078e0219 */
[----:B------:R-:W3:Y:S04]  /*0580*/  LDG.E.CONSTANT R20, desc[UR6][R4.64+0x2c] ;  /* 0x00002c0604147981 */ /* 0x000ee8000c1e9900 */
[----:B------:R-:W3:Y:S01]  /*0590*/  LDG.E.CONSTANT R23, desc[UR6][R6.64+0x2c] ;  /* 0x00002c0606177981 */ /* 0x000ee2000c1e9900 */
[----:B-----5:R-:W-:-:S03]  /*05a0*/  IMAD R25, R14, R17, R25 ;  /* 0x000000110e197224 */ /* 0x020fc600078e0219 */
[----:B------:R-:W5:Y:S04]  /*05b0*/  LDG.E.CONSTANT R14, desc[UR6][R4.64+0x30] ;  /* 0x00003006040e7981 */ /* 0x000f68000c1e9900 */
[----:B------:R-:W5:Y:S01]  /*05c0*/  LDG.E.CONSTANT R17, desc[UR6][R6.64+0x30] ;  /* 0x0000300606117981 */ /* 0x000f62000c1e9900 */
[----:B--2---:R-:W-:-:S03]  /*05d0*/  IMAD R29, R16, R19, R25 ;  /* 0x00000013101d7224 */ /* 0x004fc600078e0219 */
[----:B------:R-:W2:Y:S04]  /*05e0*/  LDG.E.CONSTANT R19, desc[UR6][R4.64+0x34] ;  /* 0x0000340604137981 */ /* 0x000ea8000c1e9900 */
[----:B------:R-:W2:Y:S04]  /*05f0*/  LDG.E.CONSTANT R16, desc[UR6][R4.64+0x38] ;  /* 0x0000380604107981 */ /* 0x000ea8000c1e9900 */
[----:B------:R-:W2:Y:S01]  /*0600*/  LDG.E.CONSTANT R25, desc[UR6][R4.64+0x3c] ;  /* 0x00003c0604197981 */ /* 0x000ea2000c1e9900 */
[----:B------:R-:W-:Y:S01]  /*0610*/  IADD3 R13, PT, PT, R13, 0x10, RZ ;  /* 0x000000100d0d7810 */ /* 0x000fe20007ffe0ff */
[----:B----4-:R-:W-:-:S03]  /*0620*/  IMAD R18, R21, R18, R29 ;  /* 0x0000001215127224 */ /* 0x010fc600078e021d */
[----:B------:R-:W-:Y:S01]  /*0630*/  ISETP.NE.AND P0, PT, R13, RZ, PT ;  /* 0x000000ff0d00720c */ /* 0x000fe20003f05270 */
[----:B---3--:R-:W-:-:S04]  /*0640*/  IMAD R18, R20, R23, R18 ;  /* 0x0000001714127224 */ /* 0x008fc800078e0212 */
[----:B-----5:R-:W-:Y:S01]  /*0650*/  IMAD R14, R14, R17, R18 ;  /* 0x000000110e0e7224 */ /* 0x020fe200078e0212 */
[----:B------:R-:W-:Y:S02]  /*0660*/  IADD3 R15, PT, PT, R15, 0x10, RZ ;  /* 0x000000100f0f7810 */ /* 0x000fe40007ffe0ff */
[----:B------:R-:W-:Y:S01]  /*0670*/  IADD3 R9, PT, PT, R9, 0x10, RZ ;  /* 0x0000001009097810 */ /* 0x000fe20007ffe0ff */
[----:B--2---:R-:W-:-:S04]  /*0680*/  IMAD R14, R19, R26, R14 ;  /* 0x0000001a130e7224 */ /* 0x004fc800078e020e */
[----:B------:R-:W-:-:S04]  /*0690*/  IMAD R14, R16, R27, R14 ;  /* 0x0000001b100e7224 */ /* 0x000fc800078e020e */
[----:B------:R-:W-:Y:S01]  /*06a0*/  IMAD R20, R25, R28, R14 ;  /* 0x0000001c19147224 */ /* 0x000fe200078e020e */
[----:B------:R-:W-:Y:S06]  /*06b0*/  @P0 BRA `(.L_x_278) ;  /* 0xfffffffc001c0947 */ /* 0x000fec000383ffff */
[----:B------:R-:W-:-:S07]  /*06c0*/  MOV R9, R8 ;  /* 0x0000000800097202 */ /* 0x000fce0000000f00 */
.L_x_277:
        /* <DEDUP_REMOVED lines=25> */
[----:B--2---:R-:W-:-:S03]  /*0860*/  IMAD R29, R19, R21, R20 ;  /* 0x00000015131d7224 */ /* 0x004fc600078e0214 */
[----:B------:R-:W2:Y:S04]  /*0870*/  LDG.E.CONSTANT R21, desc[UR6][R4.64+0x10] ;  /* 0x0000100604157981 */ /* 0x000ea8000c1e9900 */
[----:B------:R-:W2:Y:S04]  /*0880*/  LDG.E.CONSTANT R20, desc[UR6][R4.64+0x14] ;  /* 0x0000140604147981 */ /* 0x000ea8000c1e9900 */
[----:B------:R-:W2:Y:S01]  /*0890*/  LDG.E.CONSTANT R19, desc[UR6][R4.64+0x18] ;  /* 0x0000180604137981 */ /* 0x000ea2000c1e9900 */
[----:B---3--:R-:W-:-:S04]  /*08a0*/  IMAD R13, R13, R14, R29 ;  /* 0x0000000e0d0d7224 */ /* 0x008fc800078e021d */
[----:B----4-:R-:W-:-:S04]  /*08b0*/  IMAD R13, R15, R16, R13 ;  /* 0x000000100f0d7224 */ /* 0x010fc800078e020d */
[----:B-----5:R-:W-:Y:S01]  /*08c0*/  IMAD R13, R17, R18, R13 ;  /* 0x00000012110d7224 */ /* 0x020fe200078e020d */
[----:B------:R-:W-:-:S03]  /*08d0*/  IADD3 R9, PT, PT, R9, 0x8, RZ ;  /* 0x0000000809097810 */ /* 0x000fc60007ffe0ff */
[----:B--2---:R-:W-:-:S04]  /*08e0*/  IMAD R13, R21, R26, R13 ;  /* 0x0000001a150d7224 */ /* 0x004fc800078e020d */
[----:B------:R-:W-:-:S04]  /*08f0*/  IMAD R13, R20, R25, R13 ;  /* 0x00000019140d7224 */ /* 0x000fc800078e020d */
[----:B------:R-:W-:-:S04]  /*0900*/  IMAD R28, R19, R28, R13 ;  /* 0x0000001c131c7224 */ /* 0x000fc800078e020d */
[----:B------:R-:W-:-:S07]  /*0910*/  IMAD R20, R23, R27, R28 ;  /* 0x0000001b17147224 */ /* 0x000fce00078e021c */
.L_x_280:
        /* <DEDUP_REMOVED lines=20> */
[----:B--2---:R-:W-:-:S04]  /*0a60*/  IMAD R13, R13, R14, R20 ;  /* 0x0000000e0d0d7224 */ /* 0x004fc800078e0214 */
[----:B---3--:R-:W-:-:S04]  /*0a70*/  IMAD R13, R16, R15, R13 ;  /* 0x0000000f100d7224 */ /* 0x008fc800078e020d */
[----:B----4-:R-:W-:-:S04]  /*0a80*/  IMAD R13, R18, R17, R13 ;  /* 0x00000011120d7224 */ /* 0x010fc800078e020d */
[----:B-----5:R-:W-:-:S07]  /*0a90*/  IMAD R20, R26, R19, R13 ;  /* 0x000000131a147224 */ /* 0x020fce00078e020d */
.L_x_281:
        /* <DEDUP_REMOVED lines=10> */
[----:B--2---:R-:W-:-:S12]  /*0b40*/  IMAD R20, R9, R12, R20 ;  /* 0x0000000c09147224 */ /* 0x004fd800078e0214 */
[----:B------:R-:W-:Y:S05]  /*0b50*/  @!P0 BRA `(.L_x_279) ;  /* 0x00000000001c8947 */ /* 0x000fea0003800000 */
[----:B------:R-:W-:Y:S01]  /*0b60*/  ISETP.NE.AND P0, PT, R10, 0x2, PT ;  /* 0x000000020a00780c */ /* 0x000fe20003f05270 */
[----:B------:R-:W2:Y:S04]  /*0b70*/  LDG.E.CONSTANT R9, desc[UR6][R6.64+0x4] ;  /* 0x0000040606097981 */ /* 0x000ea8000c1e9900 */
[----:B------:R-:W2:Y:S08]  /*0b80*/  LDG.E.CONSTANT R12, desc[UR6][R4.64+0x4] ;  /* 0x00000406040c7981 */ /* 0x000eb0000c1e9900 */
[----:B------:R-:W3:Y:S04]  /*0b90*/  @P0 LDG.E.CONSTANT R13, desc[UR6][R6.64+0x8] ;  /* 0x00000806060d0981 */ /* 0x000ee8000c1e9900 */
[----:B------:R-:W3:Y:S01]  /*0ba0*/  @P0 LDG.E.CONSTANT R14, desc[UR6][R4.64+0x8] ;  /* 0x00000806040e0981 */ /* 0x000ee2000c1e9900 */
[----:B--2---:R-:W-:-:S04]  /*0bb0*/  IMAD R20, R9, R12, R20 ;  /* 0x0000000c09147224 */ /* 0x004fc800078e0214 */
[----:B---3--:R-:W-:-:S07]  /*0bc0*/  @P0 IMAD R20, R13, R14, R20 ;  /* 0x0000000e0d140224 */ /* 0x008fce00078e0214 */
.L_x_279:
[----:B------:R-:W0:Y:S01]  /*0bd0*/  LDCU UR5, c[0x0][0x3a0] ;  /* 0x00007400ff0577ac */ /* 0x000e220008000800 */
[----:B------:R-:W-:-:S04]  /*0be0*/  UIADD3 UR4, UPT, UPT, UR4, 0x1, URZ ;  /* 0x0000000104047890 */ /* 0x000fc8000fffe0ff */
[----:B0-----:R-:W-:-:S09]  /*0bf0*/  UISETP.NE.AND UP0, UPT, UR4, UR5, UPT ;  /* 0x000000050400728c */ /* 0x001fd2000bf05270 */
[----:B------:R-:W-:Y:S05]  /*0c00*/  BRA.U !UP0, `(.L_x_276) ;  /* 0x0000001108c07547 */ /* 0x000fea000b800000 */
[----:B------:R-:W-:Y:S05]  /*0c10*/  BRA `(.L_x_282) ;  /* 0xfffffff400947947 */ /* 0x000fea000383ffff */
.L_x_942:
[----:B------:R-:W-:Y:S01]  /*0c20*/  ISETP.GE.AND P0, PT, R6, R5, PT ;  /* 0x000000050600720c */ /* 0x000fe20003f06270 */
[----:B------:R-:W-:-:S12]  /*0c30*/  HFMA2 R20, -RZ, RZ, 0, 0 ;  /* 0x00000000ff147431 */ /* 0x000fd800000001ff */
[----:B------:R-:W-:Y:S05]  /*0c40*/  @!P0 BRA `(.L_x_276) ;  /* 0x0000001000b08947 */ /* 0x000fea0003800000 */
[----:B------:R-:W-:Y:S02]  /*0c50*/  SHF.L.U32 R7, R6, 0x1, RZ ;  /* 0x0000000106077819 */ /* 0x000fe400000006ff */
[----:B------:R-:W-:Y:S02]  /*0c60*/  MOV R20, RZ ;  /* 0x000000ff00147202 */ /* 0x000fe40000000f00 */
[----:B------:R-:W-:-:S07]  /*0c70*/  MOV R9, R5 ;  /* 0x0000000500097202 */ /* 0x000fce0000000f00 */
.L_x_286:
[----:B------:R-:W0:Y:S01]  /*0c80*/  LDC R8, c[0x0][0x3a0] ;  /* 0x0000e800ff087b82 */ /* 0x000e220000000800 */
[----:B------:R-:W1:Y:S01]  /*0c90*/  LDCU UR4, c[0x0][0x388] ;  /* 0x00007100ff0477ac */ /* 0x000e620008000800 */
[C---:B------:R-:W-:Y:S02]  /*0ca0*/  ISETP.GE.U32.AND P0, PT, R7.reuse, 0xf, PT ;  /* 0x0000000f0700780c */ /* 0x040fe40003f06070 */
[----:B------:R-:W-:Y:S02]  /*0cb0*/  LOP3.LUT R6, R7, 0xe, RZ, 0xc0, !PT ;  /* 0x0000000e07067812 */ /* 0x000fe400078ec0ff */
[----:B------:R-:W-:Y:S02]  /*0cc0*/  IADD3 R15, PT, PT, R4, R9, RZ ;  /* 0x00000009040f7210 */ /* 0x000fe40007ffe0ff */
[----:B------:R-:W2:Y:S01]  /*0cd0*/  LDC R10, c[0x0][0x398] ;  /* 0x0000e600ff0a7b82 */ /* 0x000ea20000000800 */
[----:B------:R-:W-:-:S07]  /*0ce0*/  ISETP.GE.U32.AND P1, PT, R6, 0x7, PT ;  /* 0x000000070600780c */ /* 0x000fce0003f26070 */
[----:B------:R-:W3:Y:S01]  /*0cf0*/  LDC.64 R12, c[0x0][0x380] ;  /* 0x0000e000ff0c7b82 */ /* 0x000ee20000000a00 */
[----:B-1----:R-:W-:Y:S01]  /*0d00*/  IMAD R6, R15, UR4, R2 ;  /* 0x000000040f067c24 */ /* 0x002fe2000f8e0202 */
[----:B0-----:R-:W-:-:S05]  /*0d10*/  IADD3 R11, PT, PT, R9, R8, RZ ;  /* 0x00000008090b7210 */ /* 0x001fca0007ffe0ff */
[----:B--2---:R-:W-:Y:S01]  /*0d20*/  IMAD R10, R11, R10, R8 ;  /* 0x0000000a0b0a7224 */ /* 0x004fe200078e0208 */
[----:B------:R-:W-:Y:S01]  /*0d30*/  MOV R11, R5 ;  /* 0x00000005000b7202 */ /* 0x000fe20000000f00 */
[----:B------:R-:W-:Y:S06]  /*0d40*/  @!P0 BRA `(.L_x_283) ;  /* 0x0000000000f48947 */ /* 0x000fec0003800000 */
[----:B------:R-:W-:Y:S02]  /*0d50*/  IADD3 R18, PT, PT, R7, 0x1, RZ ;  /* 0x0000000107127810 */ /* 0x000fe40007ffe0ff */
[----:B------:R-:W-:Y:S02]  /*0d60*/  MOV R11, R5 ;  /* 0x00000005000b7202 */ /* 0x000fe40000000f00 */
[----:B------:R-:W-:-:S07]  /*0d70*/  LOP3.LUT R18, R18, 0xfffffff0, RZ, 0xc0, !PT ;  /* 0xfffffff012127812 */ /* 0x000fce00078ec0ff */
.L_x_284:
[----:B------:R-:W0:Y:S01]  /*0d80*/  LDC.64 R14, c[0x0][0x380] ;  /* 0x0000e000ff0e7b82 */ /* 0x000e220000000a00 */
[-C--:B------:R-:W-:Y:S02]  /*0d90*/  IADD3 R19, PT, PT, R6, R11.reuse, RZ ;  /* 0x0000000b06137210 */ /* 0x080fe40007ffe0ff */
[----:B------:R-:W-:-:S05]  /*0da0*/  IADD3 R21, PT, PT, R10, R11, RZ ;  /* 0x0000000b0a157210 */ /* 0x000fca0007ffe0ff */
[----:B------:R-:W1:Y:S01]  /*0db0*/  LDC.64 R16, c[0x0][0x390] ;  /* 0x0000e400ff107b82 */ /* 0x000e620000000a00 */
[----:B0-----:R-:W-:-:S05]  /*0dc0*/  IMAD.WIDE R14, R19, 0x4, R14 ;  /* 0x00000004130e7825 */ /* 0x001fca00078e020e */
[----:B------:R-:W2:Y:S01]  /*0dd0*/  LDG.E.CONSTANT R24, desc[UR6][R14.64+0x4] ;  /* 0x000004060e187981 */ /* 0x000ea2000c1e9900 */
[----:B-1----:R-:W-:-:S03]  /*0de0*/  IMAD.WIDE R16, R21, 0x4, R16 ;  /* 0x0000000415107825 */ /* 0x002fc600078e0210 */
[----:B------:R-:W4:Y:S04]  /*0df0*/  LDG.E.CONSTANT R19, desc[UR6][R14.64+0x8] ;  /* 0x000008060e137981 */ /* 0x000f28000c1e9900 */
[----:B------:R-:W5:Y:S04]  /*0e00*/  LDG.E.CONSTANT R21, desc[UR6][R14.64] ;  /* 0x000000060e157981 */ /* 0x000f68000c1e9900 */
[----:B------:R-:W5:Y:S04]  /*0e10*/  LDG.E.CONSTANT R23, desc[UR6][R16.64] ;  /* 0x0000000610177981 */ /* 0x000f68000c1e9900 */
[----:B------:R-:W2:Y:S04]  /*0e20*/  LDG.E.CONSTANT R25, desc[UR6][R16.64+0x4] ;  /* 0x0000040610197981 */ /* 0x000ea8000c1e9900 */
[----:B------:R-:W4:Y:S04]  /*0e30*/  LDG.E.CONSTANT R22, desc[UR6][R16.64+0x8] ;  /* 0x0000080610167981 */ /* 0x000f28000c1e9900 */
[----:B------:R-:W3:Y:S04]  /*0e40*/  LDG.E.CONSTANT R26, desc[UR6][R16.64+0x24] ;  /* 0x00002406101a7981 */ /* 0x000ee8000c1e9900 */
[----:B------:R-:W3:Y:S04]  /*0e50*/  LDG.E.CONSTANT R28, desc[UR6][R16.64+0x38] ;  /* 0x00003806101c7981 */ /* 0x000ee8000c1e9900 */
[----:B------:R-:W3:Y:S01]  /*0e60*/  LDG.E.CONSTANT R27, desc[UR6][R16.64+0x3c] ;  /* 0x00003c06101b7981 */ /* 0x000ee2000c1e9900 */
[----:B-----5:R-:W-:-:S03]  /*0e70*/  IMAD R23, R21, R23, R20 ;  /* 0x0000001715177224 */ /* 0x020fc600078e0214 */
        /* <DEDUP_REMOVED lines=18> */
[----:B------:R-:W3:Y:S04]  /*0fa0*/  LDG.E.CONSTANT R21, desc[UR6][R14.64+0x24] ;  /* 0x000024060e157981 */ /* 0x000ee8000c1e9900 */
        /* <DEDUP_REMOVED lines=10> */
[----:B--2---:R-:W-:-:S03]  /*1050*/  IMAD R29, R24, R23, R26 ;  /* 0x00000017181d7224 */ /* 0x004fc600078e021a */
[----:B------:R-:W5:Y:S04]  /*1060*/  LDG.E.CONSTANT R24, desc[UR6][R16.64+0x34] ;  /* 0x0000340610187981 */ /* 0x000f68000c1e9900 */
[----:B------:R-:W2:Y:S04]  /*1070*/  LDG.E.CONSTANT R23, desc[UR6][R14.64+0x38] ;  /* 0x000038060e177981 */ /* 0x000ea8000c1e9900 */
[----:B------:R-:W2:Y:S01]  /*1080*/  LDG.E.CONSTANT R26, desc[UR6][R14.64+0x3c] ;  /* 0x00003c060e1a7981 */ /* 0x000ea2000c1e9900 */
[----:B----4-:R-:W-:Y:S01]  /*1090*/  IMAD R19, R19, R20, R29 ;  /* 0x0000001413137224 */ /* 0x010fe200078e021d */
[----:B------:R-:W-:-:S03]  /*10a0*/  IADD3 R11, PT, PT, R11, 0x10, RZ ;  /* 0x000000100b0b7810 */ /* 0x000fc60007ffe0ff */
[----:B---3--:R-:W-:Y:S01]  /*10b0*/  IMAD R19, R21, R22, R19 ;  /* 0x0000001615137224 */ /* 0x008fe200078e0213 */
[----:B------:R-:W-:-:S04]  /*10c0*/  IADD3 R21, PT, PT, R11, R8, RZ ;  /* 0x000000080b157210 */ /* 0x000fc80007ffe0ff */
[----:B------:R-:W-:Y:S01]  /*10d0*/  ISETP.NE.AND P0, PT, R21, R18, PT ;  /* 0x000000121500720c */ /* 0x000fe20003f05270 */
[----:B-----5:R-:W-:-:S04]  /*10e0*/  IMAD R19, R25, R24, R19 ;  /* 0x0000001819137224 */ /* 0x020fc800078e0213 */
[----:B--2---:R-:W-:-:S04]  /*10f0*/  IMAD R19, R23, R28, R19 ;  /* 0x0000001c17137224 */ /* 0x004fc800078e0213 */
[----:B------:R-:W-:-:S04]  /*1100*/  IMAD R20, R26, R27, R19 ;  /* 0x0000001b1a147224 */ /* 0x000fc800078e0213 */
[----:B------:R-:W-:Y:S05]  /*1110*/  @P0 BRA `(.L_x_284) ;  /* 0xfffffffc00180947 */ /* 0x000fea000383ffff */
.L_x_283:
[----:B------:R-:W-:Y:S05]  /*1120*/  @!P1 BRA `(.L_x_285) ;  /* 0x00000000007c9947 */ /* 0x000fea0003800000 */
        /* <DEDUP_REMOVED lines=8> */
[----:B------:R-:W2:Y:S04]  /*11b0*/  LDG.E.CONSTANT R18, desc[UR6][R16.64] ;  /* 0x0000000610127981 */ /* 0x000ea8000c1e9900 */
[----:B------:R-:W4:Y:S04]  /*11c0*/  LDG.E.CONSTANT R24, desc[UR6][R16.64+0x4] ;  /* 0x0000040610187981 */ /* 0x000f28000c1e9900 */
[----:B------:R-:W5:Y:S04]  /*11d0*/  LDG.E.CONSTANT R22, desc[UR6][R14.64+0x8] ;  /* 0x000008060e167981 */ /* 0x000f68000c1e9900 */
[----:B------:R-:W5:Y:S04]  /*11e0*/  LDG.E.CONSTANT R21, desc[UR6][R16.64+0x8] ;  /* 0x0000080610157981 */ /* 0x000f68000c1e9900 */
[----:B------:R-:W3:Y:S04]  /*11f0*/  LDG.E.CONSTANT R25, desc[UR6][R16.64+0x14] ;  /* 0x0000140610197981 */ /* 0x000ee8000c1e9900 */
[----:B------:R-:W3:Y:S04]  /*1200*/  LDG.E.CONSTANT R27, desc[UR6][R16.64+0x18] ;  /* 0x00001806101b7981 */ /* 0x000ee8000c1e9900 */
[----:B------:R-:W3:Y:S01]  /*1210*/  LDG.E.CONSTANT R28, desc[UR6][R16.64+0x1c] ;  /* 0x00001c06101c7981 */ /* 0x000ee2000c1e9900 */
[----:B--2---:R-:W-:-:S03]  /*1220*/  IMAD R20, R19, R18, R20 ;  /* 0x0000001213147224 */ /* 0x004fc600078e0214 */
[----:B------:R-:W2:Y:S01]  /*1230*/  LDG.E.CONSTANT R18, desc[UR6][R14.64+0xc] ;  /* 0x00000c060e127981 */ /* 0x000ea2000c1e9900 */
[----:B----4-:R-:W-:-:S03]  /*1240*/  IMAD R24, R23, R24, R20 ;  /* 0x0000001817187224 */ /* 0x010fc600078e0214 */
[----:B------:R-:W2:Y:S04]  /*1250*/  LDG.E.CONSTANT R19, desc[UR6][R16.64+0xc] ;  /* 0x00000c0610137981 */ /* 0x000ea8000c1e9900 */
[----:B------:R-:W4:Y:S04]  /*1260*/  LDG.E.CONSTANT R20, desc[UR6][R14.64+0x10] ;  /* 0x000010060e147981 */ /* 0x000f28000c1e9900 */
[----:B------:R-:W4:Y:S01]  /*1270*/  LDG.E.CONSTANT R23, desc[UR6][R16.64+0x10] ;  /* 0x0000100610177981 */ /* 0x000f22000c1e9900 */
[----:B-----5:R-:W-:-:S03]  /*1280*/  IMAD R26, R22, R21, R24 ;  /* 0x00000015161a7224 */ /* 0x020fc600078e0218 */
[----:B------:R-:W3:Y:S04]  /*1290*/  LDG.E.CONSTANT R24, desc[UR6][R14.64+0x14] ;  /* 0x000014060e187981 */ /* 0x000ee8000c1e9900 */
[----:B------:R-:W5:Y:S04]  /*12a0*/  LDG.E.CONSTANT R21, desc[UR6][R14.64+0x18] ;  /* 0x000018060e157981 */ /* 0x000f68000c1e9900 */
[----:B------:R-:W5:Y:S01]  /*12b0*/  LDG.E.CONSTANT R22, desc[UR6][R14.64+0x1c] ;  /* 0x00001c060e167981 */ /* 0x000f62000c1e9900 */
[----:B------:R-:W-:Y:S01]  /*12c0*/  IADD3 R11, PT, PT, R11, 0x8, RZ ;  /* 0x000000080b0b7810 */ /* 0x000fe20007ffe0ff */
[----:B--2---:R-:W-:-:S04]  /*12d0*/  IMAD R18, R18, R19, R26 ;  /* 0x0000001312127224 */ /* 0x004fc800078e021a */
[----:B----4-:R-:W-:-:S04]  /*12e0*/  IMAD R18, R20, R23, R18 ;  /* 0x0000001714127224 */ /* 0x010fc800078e0212 */
[----:B---3--:R-:W-:-:S04]  /*12f0*/  IMAD R18, R24, R25, R18 ;  /* 0x0000001918127224 */ /* 0x008fc800078e0212 */
[----:B-----5:R-:W-:-:S04]  /*1300*/  IMAD R21, R21, R27, R18 ;  /* 0x0000001b15157224 */ /* 0x020fc800078e0212 */
[----:B------:R-:W-:-:S07]  /*1310*/  IMAD R20, R22, R28, R21 ;  /* 0x0000001c16147224 */ /* 0x000fce00078e0215 */
.L_x_285:
[----:B------:R-:W0:Y:S01]  /*1320*/  LDC.64 R14, c[0x0][0x390] ;  /* 0x0000e400ff0e7b82 */ /* 0x000e220000000a00 */
[----:B------:R-:W-:-:S04]  /*1330*/  LOP3.LUT R16, R7, 0x6, RZ, 0xc0, !PT ;  /* 0x0000000607107812 */ /* 0x000fc800078ec0ff */
[----:B------:R-:W-:-:S13]  /*1340*/  ISETP.GE.U32.AND P0, PT, R16, 0x3, PT ;  /* 0x000000031000780c */ /* 0x000fda0003f06070 */
[-C--:B------:R-:W-:Y:S02]  /*1350*/  @P0 IADD3 R17, PT, PT, R6, R11.reuse, RZ ;  /* 0x0000000b06110210 */ /* 0x080fe40007ffe0ff */
[----:B------:R-:W-:Y:S02]  /*1360*/  @P0 IADD3 R19, PT, PT, R10, R11, RZ ;  /* 0x0000000b0a130210 */ /* 0x000fe40007ffe0ff */
[----:B------:R-:W-:Y:S01]  /*1370*/  @P0 IADD3 R11, PT, PT, R11, 0x4, RZ ;  /* 0x000000040b0b0810 */ /* 0x000fe20007ffe0ff */
[----:B---3--:R-:W-:-:S04]  /*1380*/  @P0 IMAD.WIDE R16, R17, 0x4, R12 ;  /* 0x0000000411100825 */ /* 0x008fc800078e020c */
[----:B0-----:R-:W-:Y:S01]  /*1390*/  @P0 IMAD.WIDE R18, R19, 0x4, R14 ;  /* 0x0000000413120825 */ /* 0x001fe200078e020e */
[----:B------:R-:W2:Y:S01]  /*13a0*/  @P0 LDG.E.CONSTANT R22, desc[UR6][R16.64] ;  /* 0x0000000610160981 */ /* 0x000ea2000c1e9900 */
[----:B------:R-:W-:-:S03]  /*13b0*/  IADD3 R27, PT, PT, R6, R11, RZ ;  /* 0x0000000b061b7210 */ /* 0x000fc60007ffe0ff */
[----:B------:R-:W2:Y:S01]  /*13c0*/  @P0 LDG.E.CONSTANT R21, desc[UR6][R18.64] ;  /* 0x0000000612150981 */ /* 0x000ea2000c1e9900 */
[----:B------:R-:W-:-:S03]  /*13d0*/  IADD3 R29, PT, PT, R10, R11, RZ ;  /* 0x0000000b0a1d7210 */ /* 0x000fc60007ffe0ff */
[----:B------:R-:W3:Y:S04]  /*13e0*/  @P0 LDG.E.CONSTANT R10, desc[UR6][R16.64+0x4] ;  /* 0x00000406100a0981 */ /* 0x000ee8000c1e9900 */
[----:B------:R-:W3:Y:S01]  /*13f0*/  @P0 LDG.E.CONSTANT R11, desc[UR6][R18.64+0x4] ;  /* 0x00000406120b0981 */ /* 0x000ee2000c1e9900 */
[----:B------:R-:W-:-:S03]  /*1400*/  LOP3.LUT P1, RZ, R8, 0x1, RZ, 0xc0, !PT ;  /* 0x0000000108ff7812 */ /* 0x000fc6000782c0ff */
[----:B------:R-:W4:Y:S04]  /*1410*/  @P0 LDG.E.CONSTANT R6, desc[UR6][R16.64+0x8] ;  /* 0x0000080610060981 */ /* 0x000f28000c1e9900 */
[----:B------:R-:W4:Y:S01]  /*1420*/  @P0 LDG.E.CONSTANT R25, desc[UR6][R18.64+0x8] ;  /* 0x0000080612190981 */ /* 0x000f22000c1e9900 */
[----:B------:R-:W-:-:S03]  /*1430*/  IMAD.WIDE R12, R27, 0x4, R12 ;  /* 0x000000041b0c7825 */ /* 0x000fc600078e020c */
[----:B------:R-:W5:Y:S01]  /*1440*/  @P0 LDG.E.CONSTANT R23, desc[UR6][R16.64+0xc] ;  /* 0x00000c0610170981 */ /* 0x000f62000c1e9900 */
[----:B------:R-:W-:-:S03]  /*1450*/  IMAD.WIDE R14, R29, 0x4, R14 ;  /* 0x000000041d0e7825 */ /* 0x000fc600078e020e */
[----:B------:R-:W5:Y:S04]  /*1460*/  @P0 LDG.E.CONSTANT R28, desc[UR6][R18.64+0xc] ;  /* 0x00000c06121c0981 */ /* 0x000f68000c1e9900 */
[----:B------:R-:W5:Y:S04]  /*1470*/  LDG.E.CONSTANT R29, desc[UR6][R12.64] ;  /* 0x000000060c1d7981 */ /* 0x000f68000c1e9900 */
[----:B------:R-:W5:Y:S04]  /*1480*/  LDG.E.CONSTANT R26, desc[UR6][R14.64] ;  /* 0x000000060e1a7981 */ /* 0x000f68000c1e9900 */
[----:B------:R-:W5:Y:S04]  /*1490*/  @P1 LDG.E.CONSTANT R27, desc[UR6][R12.64+0x4] ;  /* 0x000004060c1b1981 */ /* 0x000f68000c1e9900 */
[----:B------:R-:W5:Y:S04]  /*14a0*/  @P1 LDG.E.CONSTANT R24, desc[UR6][R14.64+0x4] ;  /* 0x000004060e181981 */ /* 0x000f68000c1e9900 */
[----:B------:R-:W5:Y:S04]  /*14b0*/  @P1 LDG.E.CONSTANT R16, desc[UR6][R14.64+0x8] ;  /* 0x000008060e101981 */ /* 0x000f68000c1e9900 */
[----:B------:R-:W5:Y:S01]  /*14c0*/  @P1 LDG.E.CONSTANT R13, desc[UR6][R12.64+0x8] ;  /* 0x000008060c0d1981 */ /* 0x000f62000c1e9900 */
[----:B--2---:R-:W-:-:S04]  /*14d0*/  @P0 IMAD R21, R22, R21, R20 ;  /* 0x0000001516150224 */ /* 0x004fc800078e0214 */
[----:B---3--:R-:W-:-:S04]  /*14e0*/  @P0 IMAD R10, R10, R11, R21 ;  /* 0x0000000b0a0a0224 */ /* 0x008fc800078e0215 */
[----:B----4-:R-:W-:-:S04]  /*14f0*/  @P0 IMAD R6, R6, R25, R10 ;  /* 0x0000001906060224 */ /* 0x010fc800078e020a */
[----:B-----5:R-:W-:Y:S01]  /*1500*/  @P0 IMAD R20, R23, R28, R6 ;  /* 0x0000001c17140224 */ /* 0x020fe200078e0206 */
[----:B------:R-:W-:-:S03]  /*1510*/  ISETP.NE.AND P0, PT, R9, R8, PT ;  /* 0x000000080900720c */ /* 0x000fc60003f05270 */
[----:B------:R-:W-:-:S04]  /*1520*/  IMAD R20, R29, R26, R20 ;  /* 0x0000001a1d147224 */ /* 0x000fc800078e0214 */
[----:B------:R-:W-:-:S04]  /*1530*/  @P1 IMAD R24, R27, R24, R20 ;  /* 0x000000181b181224 */ /* 0x000fc800078e0214 */
[----:B------:R-:W-:Y:S02]  /*1540*/  @P1 IMAD R20, R13, R16, R24 ;  /* 0x000000100d141224 */ /* 0x000fe400078e0218 */
[----:B------:R-:W-:Y:S05]  /*1550*/  @!P0 BRA `(.L_x_276) ;  /* 0x00000008006c8947 */ /* 0x000fea0003800000 */
[----:B------:R-:W-:Y:S01]  /*1560*/  IADD3 R9, PT, PT, R9, 0x1, RZ ;  /* 0x0000000109097810 */ /* 0x000fe20007ffe0ff */
[----:B------:R-:W-:Y:S06]  /*1570*/  BRA `(.L_x_286) ;  /* 0xfffffff400c07947 */ /* 0x000fec000383ffff */
.L_x_943:
[----:B------:R-:W-:Y:S01]  /*1580*/  ISETP.GE.AND P0, PT, R6, 0x1, PT ;  /* 0x000000010600780c */ /* 0x000fe20003f06270 */
[----:B------:R-:W-:-:S12]  /*1590*/  HFMA2 R20, -RZ, RZ, 0, 0 ;  /* 0x00000000ff147431 */ /* 0x000fd800000001ff */
[----:B------:R-:W-:Y:S05]  /*15a0*/  @!P0 BRA `(.L_x_276) ;  /* 0x0000000800588947 */ /* 0x000fea0003800000 */
[----:B------:R-:W-:Y:S02]  /*15b0*/  SHF.L.U32 R16, R6, 0x1, RZ ;  /* 0x0000000106107819 */ /* 0x000fe400000006ff */
[----:B------:R-:W-:Y:S02]  /*15c0*/  MOV R20, RZ ;  /* 0x000000ff00147202 */ /* 0x000fe40000000f00 */
[C---:B------:R-:W-:Y:S02]  /*15d0*/  LOP3.LUT R6, R16.reuse, 0xe, RZ, 0xc0, !PT ;  /* 0x0000000e10067812 */ /* 0x040fe400078ec0ff */
[----:B------:R-:W-:Y:S02]  /*15e0*/  LOP3.LUT R7, R16, 0x6, RZ, 0xc0, !PT ;  /* 0x0000000610077812 */ /* 0x000fe400078ec0ff */
[----:B------:R-:W-:Y:S02]  /*15f0*/  IADD3 R6, PT, PT, R6, -0x1, RZ ;  /* 0xffffffff06067810 */ /* 0x000fe40007ffe0ff */
[----:B------:R-:W-:-:S02]  /*1600*/  IADD3 R7, PT, PT, R7, -0x1, RZ ;  /* 0xffffffff07077810 */ /* 0x000fc40007ffe0ff */
[----:B------:R-:W-:Y:S02]  /*1610*/  ISETP.GE.U32.AND P0, PT, R6, 0x7, PT ;  /* 0x000000070600780c */ /* 0x000fe40003f06070 */
[----:B------:R-:W-:Y:S02]  /*1620*/  ISETP.GE.U32.AND P1, PT, R7, 0x3, PT ;  /* 0x000000030700780c */ /* 0x000fe40003f26070 */
[----:B------:R-:W-:Y:S02]  /*1630*/  MOV R15, R5 ;  /* 0x00000005000f7202 */ /* 0x000fe40000000f00 */
[----:B------:R-:W-:-:S09]  /*1640*/  LOP3.LUT R16, R16, 0xfffffff0, RZ, 0xc0, !PT ;  /* 0xfffffff010107812 */ /* 0x000fd200078ec0ff */
.L_x_291:
        /* <DEDUP_REMOVED lines=14> */
.L_x_288:
        /* <DEDUP_REMOVED lines=23> */
[----:B------:R-:W3:Y:S04]  /*18a0*/  LDG.E.CONSTANT R21, desc[UR6][R8.64+0x18] ;  /* 0x0000180608157981 */ /* 0x000ee8000c1e9900 */
[----:B------:R-:W4:Y:S01]  /*18b0*/  LDG.E.CONSTANT R26, desc[UR6][R8.64+0x20] ;  /* 0x00002006081a7981 */ /* 0x000f22000c1e9900 */
[----:B-----5:R-:W-:-:S03]  /*18c0*/  IMAD R23, R19, R24, R23 ;  /* 0x0000001813177224 */ /* 0x020fc600078e0217 */
[----:B------:R-:W5:Y:S04]  /*18d0*/  LDG.E.CONSTANT R19, desc[UR6][R6.64+0x1c] ;  /* 0x00001c0606137981 */ /* 0x000f68000c1e9900 */
[----:B------:R-:W5:Y:S01]  /*18e0*/  LDG.E.CONSTANT R24, desc[UR6][R8.64+0x1c] ;  /* 0x00001c0608187981 */ /* 0x000f62000c1e9900 */
[----:B------:R-:W-:-:S03]  /*18f0*/  IMAD R25, R12, R13, R23 ;  /* 0x0000000d0c197224 */ /* 0x000fc600078e0217 */
[----:B------:R-:W4:Y:S04]  /*1900*/  LDG.E.CONSTANT R23, desc[UR6][R6.64+0x20] ;  /* 0x0000200606177981 */ /* 0x000f28000c1e9900 */
[----:B------:R-:W4:Y:S04]  /*1910*/  LDG.E.CONSTANT R12, desc[UR6][R6.64+0x24] ;  /* 0x00002406060c7981 */ /* 0x000f28000c1e9900 */
[----:B------:R-:W4:Y:S01]  /*1920*/  LDG.E.CONSTANT R13, desc[UR6][R8.64+0x24] ;  /* 0x00002406080d7981 */ /* 0x000f22000c1e9900 */
[----:B--2---:R-:W-:-:S03]  /*1930*/  IMAD R10, R10, R11, R25 ;  /* 0x0000000b0a0a7224 */ /* 0x004fc600078e0219 */
[----:B------:R-:W2:Y:S04]  /*1940*/  LDG.E.CONSTANT R11, desc[UR6][R6.64+0x28] ;  /* 0x00002806060b7981 */ /* 0x000ea8000c1e9900 */
[----:B------:R-:W2:Y:S01]  /*1950*/  LDG.E.CONSTANT R25, desc[UR6][R6.64+0x3c] ;  /* 0x00003c0606197981 */ /* 0x000ea2000c1e9900 */
[----:B---3--:R-:W-:-:S03]  /*1960*/  IMAD R20, R20, R21, R10 ;  /* 0x0000001514147224 */ /* 0x008fc600078e020a */
[----:B------:R-:W2:Y:S04]  /*1970*/  LDG.E.CONSTANT R10, desc[UR6][R8.64+0x28] ;  /* 0x00002806080a7981 */ /* 0x000ea8000c1e9900 */
[----:B------:R-:W3:Y:S01]  /*1980*/  LDG.E.CONSTANT R21, desc[UR6][R6.64+0x30] ;  /* 0x0000300606157981 */ /* 0x000ee2000c1e9900 */
[----:B-----5:R-:W-:-:S03]  /*1990*/  IMAD R24, R19, R24, R20 ;  /* 0x0000001813187224 */ /* 0x020fc600078e0214 */
[----:B------:R-:W5:Y:S01]  /*19a0*/  LDG.E.CONSTANT R19, desc[UR6][R6.64+0x2c] ;  /* 0x00002c0606137981 */ /* 0x000f62000c1e9900 */
[----:B----4-:R-:W-:-:S03]  /*19b0*/  IMAD R23, R23, R26, R24 ;  /* 0x0000001a17177224 */ /* 0x010fc600078e0218 */
[----:B------:R-:W5:Y:S04]  /*19c0*/  LDG.E.CONSTANT R20, desc[UR6][R8.64+0x2c] ;  /* 0x00002c0608147981 */ /* 0x000f68000c1e9900 */
[----:B------:R-:W3:Y:S01]  /*19d0*/  LDG.E.CONSTANT R24, desc[UR6][R8.64+0x30] ;  /* 0x0000300608187981 */ /* 0x000ee2000c1e9900 */
[----:B------:R-:W-:-:S03]  /*19e0*/  IMAD R27, R12, R13, R23 ;  /* 0x0000000d0c1b7224 */ /* 0x000fc600078e0217 */
[----:B------:R-:W4:Y:S04]  /*19f0*/  LDG.E.CONSTANT R26, desc[UR6][R6.64+0x34] ;  /* 0x00003406061a7981 */ /* 0x000f28000c1e9900 */
[----:B------:R-:W4:Y:S04]  /*1a00*/  LDG.E.CONSTANT R23, desc[UR6][R8.64+0x34] ;  /* 0x0000340608177981 */ /* 0x000f28000c1e9900 */
[----:B------:R-:W4:Y:S04]  /*1a10*/  LDG.E.CONSTANT R12, desc[UR6][R6.64+0x38] ;  /* 0x00003806060c7981 */ /* 0x000f28000c1e9900 */
[----:B------:R-:W4:Y:S01]  /*1a20*/  LDG.E.CONSTANT R13, desc[UR6][R8.64+0x38] ;  /* 0x00003806080d7981 */ /* 0x000f22000c1e9900 */
[----:B------:R-:W-:Y:S01]  /*1a30*/  IADD3 R18, PT, PT, R18, 0x10, RZ ;  /* 0x0000001012127810 */ /* 0x000fe20007ffe0ff */
[----:B--2---:R-:W-:-:S03]  /*1a40*/  IMAD R10, R11, R10, R27 ;  /* 0x0000000a0b0a7224 */ /* 0x004fc600078e021b */
[----:B------:R-:W-:-:S04]  /*1a50*/  IADD3 R11, PT, PT, R18, R22, RZ ;  /* 0x00000016120b7210 */ /* 0x000fc80007ffe0ff */
[----:B------:R-:W-:Y:S01]  /*1a60*/  ISETP.NE.AND P4, PT, R11, R16, PT ;  /* 0x000000100b00720c */ /* 0x000fe20003f85270 */
[----:B-----5:R-:W-:-:S04]  /*1a70*/  IMAD R10, R19, R20, R10 ;  /* 0x00000014130a7224 */ /* 0x020fc800078e020a */
[----:B---3--:R-:W-:-:S04]  /*1a80*/  IMAD R10, R21, R24, R10 ;  /* 0x00000018150a7224 */ /* 0x008fc800078e020a */
[----:B----4-:R-:W-:-:S04]  /*1a90*/  IMAD R10, R26, R23, R10 ;  /* 0x000000171a0a7224 */ /* 0x010fc800078e020a */
[----:B------:R-:W-:-:S04]  /*1aa0*/  IMAD R10, R12, R13, R10 ;  /* 0x0000000d0c0a7224 */ /* 0x000fc800078e020a */
[----:B------:R-:W-:Y:S01]  /*1ab0*/  IMAD R20, R25, R28, R10 ;  /* 0x0000001c19147224 */ /* 0x000fe200078e020a */
[----:B------:R-:W-:Y:S06]  /*1ac0*/  @P4 BRA `(.L_x_288) ;  /* 0xfffffffc00184947 */ /* 0x000fec000383ffff */
.L_x_287:
        /* <DEDUP_REMOVED lines=21> */
[----:B------:R-:W2:Y:S04]  /*1c20*/  LDG.E.CONSTANT R19, desc[UR6][R6.64+0x10] ;  /* 0x0000100606137981 */ /* 0x000ea8000c1e9900 */
[----:B------:R-:W2:Y:S01]  /*1c30*/  LDG.E.CONSTANT R20, desc[UR6][R8.64+0x10] ;  /* 0x0000100608147981 */ /* 0x000ea2000c1e9900 */
[----:B---3--:R-:W-:-:S03]  /*1c40*/  IMAD R27, R24, R23, R21 ;  /* 0x00000017181b7224 */ /* 0x008fc600078e0215 */
[----:B------:R-:W3:Y:S04]  /*1c50*/  LDG.E.CONSTANT R23, desc[UR6][R6.64+0x14] ;  /* 0x0000140606177981 */ /* 0x000ee8000c1e9900 */
[----:B------:R-:W3:Y:S04]  /*1c60*/  LDG.E.CONSTANT R24, desc[UR6][R8.64+0x14] ;  /* 0x0000140608187981 */ /* 0x000ee8000c1e9900 */
[----:B------:R-:W3:Y:S01]  /*1c70*/  LDG.E.CONSTANT R21, desc[UR6][R6.64+0x18] ;  /* 0x0000180606157981 */ /* 0x000ee2000c1e9900 */
[----:B----4-:R-:W-:-:S04]  /*1c80*/  IMAD R10, R13, R10, R27 ;  /* 0x0000000a0d0a7224 */ /* 0x010fc800078e021b */
[----:B-----5:R-:W-:Y:S01]  /*1c90*/  IMAD R10, R11, R12, R10 ;  /* 0x0000000c0b0a7224 */ /* 0x020fe200078e020a */
[----:B------:R-:W-:-:S03]  /*1ca0*/  IADD3 R18, PT, PT, R18, 0x8, RZ ;  /* 0x0000000812127810 */ /* 0x000fc60007ffe0ff */
[----:B--2---:R-:W-:-:S04]  /*1cb0*/  IMAD R10, R19, R20, R10 ;  /* 0x00000014130a7224 */ /* 0x004fc800078e020a */
[----:B---3--:R-:W-:-:S04]  /*1cc0*/  IMAD R10, R23, R24, R10 ;  /* 0x00000018170a7224 */ /* 0x008fc800078e020a */
[----:B------:R-:W-:-:S04]  /*1cd0*/  IMAD R10, R21, R26, R10 ;  /* 0x0000001a150a7224 */ /* 0x000fc800078e020a */
[----:B------:R-:W-:-:S07]  /*1ce0*/  IMAD R20, R25, R28, R10 ;  /* 0x0000001c19147224 */ /* 0x000fce00078e020a */
.L_x_290:
        /* <DEDUP_REMOVED lines=27> */
[----:B-----5:R-:W-:-:S04]  /*1ea0*/  @P1 IMAD R19, R21, R19, R20 ;  /* 0x0000001315131224 */ /* 0x020fc800078e0214 */
[----:B----4-:R-:W-:-:S04]  /*1eb0*/  @P1 IMAD R19, R23, R22, R19 ;  /* 0x0000001617131224 */ /* 0x010fc800078e0213 */
[----:B--2---:R-:W-:-:S04]  /*1ec0*/  @P1 IMAD R17, R14, R17, R19 ;  /* 0x000000110e111224 */ /* 0x004fc800078e0213 */
[----:B---3--:R-:W-:-:S04]  /*1ed0*/  @P1 IMAD R20, R18, R28, R17 ;  /* 0x0000001c12141224 */ /* 0x008fc800078e0211 */
[----:B------:R-:W-:-:S04]  /*1ee0*/  @P2 IMAD R24, R25, R24, R20 ;  /* 0x0000001819182224 */ /* 0x000fc800078e0214 */
[----:B------:R-:W-:-:S07]  /*1ef0*/  @P2 IMAD R20, R27, R26, R24 ;  /* 0x0000001a1b142224 */ /* 0x000fce00078e0218 */
.L_x_289:
[----:B------:R-:W-:Y:S05]  /*1f00*/  @P3 BRA `(.L_x_291) ;  /* 0xfffffff400d03947 */ /* 0x000fea000383ffff */
.L_x_276:
[----:B------:R-:W0:Y:S01]  /*1f10*/  LDC.64 R4, c[0x0][0x3a8] ;  /* 0x0000ea00ff047b82 */ /* 0x000e220000000a00 */
[----:B------:R-:W1:Y:S02]  /*1f20*/  LDCU UR4, c[0x0][0x3b0] ;  /* 0x00007600ff0477ac */ /* 0x000e640008000800 */
[----:B-1----:R-:W-:-:S04]  /*1f30*/  IMAD R3, R0, UR4, R3 ;  /* 0x0000000400037c24 */ /* 0x002fc8000f8e0203 */
[----:B0-----:R-:W-:-:S05]  /*1f40*/  IMAD.WIDE R2, R3, 0x4, R4 ;  /* 0x0000000403027825 */ /* 0x001fca00078e0204 */
[----:B------:R-:W-:Y:S01]  /*1f50*/  STG.E desc[UR6][R2.64], R20 ;  /* 0x0000001402007986 */ /* 0x000fe2000c101906 */
[----:B------:R-:W-:Y:S05]  /*1f60*/  EXIT ;  /* 0x000000000000794d */ /* 0x000fea0003800000 */
.L_x_292:
        /* <DEDUP_REMOVED lines=9> */
.L_x_970:


//--------------------- .text._cupy_convolve2D_complex128 --------------------------
	.section	.text._cupy_convolve2D_complex128,"ax",@progbits
	.align	128
        .global         _cupy_convolve2D_complex128
        .type           _cupy_convolve2D_complex128,@function
        .size           _cupy_convolve2D_complex128,(.L_x_971 - _cupy_convolve2D_complex128)
        .other          _cupy_convolve2D_complex128,@"STO_CUDA_ENTRY STV_DEFAULT"
_cupy_convolve2D_complex128:
.text._cupy_convolve2D_complex128:
        /* <DEDUP_REMOVED lines=23> */
[----:B------:R-:W-:-:S05]  /*0170*/  VIADD R0, R8, UR6 ;  /* 0x0000000608007c36 */ /* 0x000fca0008000000 */
[----:B------:R0:W-:Y:S01]  /*0180*/  STL [R1], R0 ;  /* 0x0000000001007387 */ /* 0x0001e20000100800 */
[----:B--2---:R-:W-:Y:S05]  /*0190*/  BRA.U !UP0, `(.L_x_293) ;  /* 0x0000001508e07547 */ /* 0x004fea000b800000 */
[----:B------:R-:W-:-:S09]  /*01a0*/  UISETP.NE.AND UP0, UPT, UR7, 0x2, UPT ;  /* 0x000000020700788c */ /* 0x000fd2000bf05270 */
[----:B------:R-:W-:Y:S05]  /*01b0*/  BRA.U !UP0, `(.L_x_294) ;  /* 0x0000000d081c7547 */ /* 0x000fea000b800000 */
[----:B------:R-:W-:-:S04]  /*01c0*/  UISETP.GE.AND UP0, UPT, UR5, 0x1, UPT ;  /* 0x000000010500788c */ /* 0x000fc8000bf06270 */
[----:B------:R-:W-:-:S09]  /*01d0*/  UISETP.LT.OR UP0, UPT, UR4, 0x1, !UP0 ;  /* 0x000000010400788c */ /* 0x000fd2000c701670 */
[----:B------:R-:W-:Y:S05]  /*01e0*/  BRA.U UP0, `(.L_x_295) ;  /* 0x0000002100a07547 */ /* 0x000fea000b800000 */
[----:B0-----:R-:W-:Y:S02]  /*01f0*/  IADD3 R0, PT, PT, R0, -UR5, RZ ;  /* 0x8000000500007c10 */ /* 0x001fe4000fffe0ff */
[----:B------:R-:W-:Y:S02]  /*0200*/  CS2R R6, SRZ ;  /* 0x0000000000067805 */ /* 0x000fe4000001ff00 */
[----:B------:R-:W-:Y:S01]  /*0210*/  CS2R R4, SRZ ;  /* 0x0000000000047805 */ /* 0x000fe2000001ff00 */
[----:B------:R-:W-:Y:S01]  /*0220*/  ULOP3.LUT UR6, UR5, 0x7ffffff8, URZ, 0xc0, !UPT ;  /* 0x7ffffff805067892 */ /* 0x000fe2000f8ec0ff */
[----:B------:R0:W-:Y:S01]  /*0230*/  STL [R1], R0 ;  /* 0x0000000001007387 */ /* 0x0001e20000100800 */
[----:B------:R-:W-:-:S10]  /*0240*/  UMOV UR4, URZ ;  /* 0x000000ff00047c82 */ /* 0x000fd40008000000 */
.L_x_301:
[----:B0-----:R-:W2:Y:S01]  /*0250*/  LDL R0, [R1] ;  /* 0x0000000001007983 */ /* 0x001ea20000100800 */
[----:B------:R-:W0:Y:S01]  /*0260*/  LDCU.64 UR14, c[0x0][0x3a0] ;  /* 0x00007400ff0e77ac */ /* 0x000e220008000a00 */
[----:B------:R-:W1:Y:S01]  /*0270*/  LDCU UR9, c[0x0][0x388] ;  /* 0x00007100ff0977ac */ /* 0x000e620008000800 */
[----:B------:R-:W3:Y:S01]  /*0280*/  LDCU UR7, c[0x0][0x39c] ;  /* 0x00007380ff0777ac */ /* 0x000ee20008000800 */
[----:B------:R-:W-:Y:S02]  /*0290*/  ULOP3.LUT UR5, URZ, UR4, URZ, 0x33, !UPT ;  /* 0x00000004ff057292 */ /* 0x000fe4000f8e33ff */
[----:B0-----:R-:W-:Y:S02]  /*02a0*/  UISETP.GE.U32.AND UP0, UPT, UR15, 0x8, UPT ;  /* 0x000000080f00788c */ /* 0x001fe4000bf06070 */
[----:B------:R-:W-:-:S03]  /*02b0*/  UIADD3 UR8, UPT, UPT, UR5, UR14, URZ ;  /* 0x0000000e05087290 */ /* 0x000fc6000fffe0ff */
[----:B------:R-:W-:Y:S01]  /*02c0*/  UMOV UR5, URZ ;  /* 0x000000ff00057c82 */ /* 0x000fe20008000000 */
[----:B---3--:R-:W-:Y:S01]  /*02d0*/  UIMAD UR12, UR8, UR7, UR15 ;  /* 0x00000007080c72a4 */ /* 0x008fe2000f8e020f */
[----:B--2---:R-:W-:-:S04]  /*02e0*/  VIADD R28, R0, UR4 ;  /* 0x00000004001c7c36 */ /* 0x004fc80008000000 */
[----:B-1----:R-:W-:Y:S01]  /*02f0*/  IMAD R28, R28, UR9, R29 ;  /* 0x000000091c1c7c24 */ /* 0x002fe2000f8e021d */
[----:B------:R-:W-:Y:S06]  /*0300*/  BRA.U !UP0, `(.L_x_296) ;  /* 0x0000000508407547 */ /* 0x000fec000b800000 */
[----:B------:R-:W0:Y:S01]  /*0310*/  LDCU UR5, c[0x0][0x3a4] ;  /* 0x00007480ff0577ac */ /* 0x000e220008000800 */
[----:B------:R-:W-:Y:S01]  /*0320*/  MOV R0, R28 ;  /* 0x0000001c00007202 */ /* 0x000fe20000000f00 */
[----:B0-----:R-:W-:-:S04]  /*0330*/  UIADD3 UR5, UPT, UPT, UR5, -0x1, URZ ;  /* 0xffffffff05057890 */ /* 0x001fc8000fffe0ff */
[----:B------:R-:W-:Y:S02]  /*0340*/  UIMAD UR5, UR8, UR7, UR5 ;  /* 0x00000007080572a4 */ /* 0x000fe4000f8e0205 */
[----:B------:R-:W-:-:S04]  /*0350*/  UIADD3 UR7, UPT, UPT, -UR6, URZ, URZ ;  /* 0x000000ff06077290 */ /* 0x000fc8000fffe1ff */
[----:B------:R-:W-:-:S08]  /*0360*/  IMAD.U32 R26, RZ, RZ, UR5 ;  /* 0x00000005ff1a7e24 */ /* 0x000fd0000f8e00ff */
.L_x_297:
        /* <DEDUP_REMOVED lines=13> */
[----:B--2---:R-:W-:-:S02]  /*0440*/  DMUL R4, R18, R10 ;  /* 0x0000000a12047228 */ /* 0x004fc40000000000 */
[----:B------:R-:W-:Y:S02]  /*0450*/  DMUL R22, R18, R8 ;  /* 0x0000000812167228 */ /* 0x000fe40000000000 */
[----:B------:R-:W-:-:S04]  /*0460*/  DADD R18, R20, R6 ;  /* 0x0000000014127229 */ /* 0x000fc80000000006 */
[C---:B------:R-:W-:Y:S02]  /*0470*/  DFMA R20, R16.reuse, R8, -R4 ;  /* 0x000000081014722b */ /* 0x040fe40000000804 */
[----:B------:R-:W-:Y:S01]  /*0480*/  DFMA R22, R16, R10, R22 ;  /* 0x0000000a1016722b */ /* 0x000fe20000000016 */
[----:B------:R-:W2:Y:S04]  /*0490*/  LDG.E.128.CONSTANT R4, desc[UR10][R12.64+-0x20] ;  /* 0xffffe00a0c047981 */ /* 0x000ea8000c1e9d00 */
[----:B------:R-:W2:Y:S01]  /*04a0*/  LDG.E.128.CONSTANT R8, desc[UR10][R2.64+0x20] ;  /* 0x0000200a02087981 */ /* 0x000ea2000c1e9d00 */
[----:B------:R-:W-:Y:S02]  /*04b0*/  DADD R14, R14, R20 ;  /* 0x000000000e0e7229 */ /* 0x000fe40000000014 */
[----:B--2---:R-:W-:-:S02]  /*04c0*/  DMUL R16, R10, R6 ;  /* 0x000000060a107228 */ /* 0x004fc40000000000 */
[----:B------:R-:W-:-:S06]  /*04d0*/  DMUL R10, R10, R4 ;  /* 0x000000040a0a7228 */ /* 0x000fcc0000000000 */
[C---:B------:R-:W-:Y:S02]  /*04e0*/  DFMA R16, R8.reuse, R4, -R16 ;  /* 0x000000040810722b */ /* 0x040fe40000000810 */
[----:B------:R-:W-:Y:S01]  /*04f0*/  DFMA R20, R8, R6, R10 ;  /* 0x000000060814722b */ /* 0x000fe2000000000a */
[----:B------:R-:W2:Y:S04]  /*0500*/  LDG.E.128.CONSTANT R4, desc[UR10][R12.64+-0x30] ;  /* 0xffffd00a0c047981 */ /* 0x000ea8000c1e9d00 */
[----:B------:R-:W2:Y:S01]  /*0510*/  LDG.E.128.CONSTANT R8, desc[UR10][R2.64+0x30] ;  /* 0x0000300a02087981 */ /* 0x000ea2000c1e9d00 */
[----:B------:R-:W-:Y:S02]  /*0520*/  DADD R14, R14, R16 ;  /* 0x000000000e0e7229 */ /* 0x000fe40000000010 */
[----:B------:R-:W-:-:S08]  /*0530*/  DADD R18, R18, R22 ;  /* 0x0000000012127229 */ /* 0x000fd00000000016 */
[----:B------:R-:W-:Y:S02]  /*0540*/  DADD R18, R18, R20 ;  /* 0x0000000012127229 */ /* 0x000fe40000000014 */
[C---:B--2---:R-:W-:Y:S02]  /*0550*/  DMUL R16, R10.reuse, R6 ;  /* 0x000000060a107228 */ /* 0x044fe40000000000 */
        /* <DEDUP_REMOVED lines=11> */
[----:B------:R-:W-:Y:S02]  /*0610*/  DFMA R4, R8, R6, R10 ;  /* 0x000000060804722b */ /* 0x000fe4000000000a */
[----:B------:R-:W3:Y:S04]  /*0620*/  LDG.E.128.CONSTANT R8, desc[UR10][R2.64+0x50] ;  /* 0x0000500a02087981 */ /* 0x000ee8000c1e9d00 */
        /* <DEDUP_REMOVED lines=20> */
[----:B------:R-:W-:Y:S01]  /*0770*/  IADD3 R26, PT, PT, R26, -0x8, RZ ;  /* 0xfffffff81a1a7810 */ /* 0x000fe20007ffe0ff */
        /* <DEDUP_REMOVED lines=8> */
[----:B------:R-:W-:-:S05]  /*0800*/  UMOV UR5, UR6 ;  /* 0x0000000600057c82 */ /* 0x000fca0008000000 */
.L_x_296:
        /* <DEDUP_REMOVED lines=9> */
[----:B------:R-:W0:Y:S01]  /*08a0*/  LDC.64 R2, c[0x0][0x380] ;  /* 0x0000e000ff027b82 */ /* 0x000e220000000a00 */
[----:B------:R-:W-:Y:S02]  /*08b0*/  LOP3.LUT R0, RZ, UR5, RZ, 0x33, !PT ;  /* 0x00000005ff007c12 */ /* 0x000fe4000f8e33ff */
[----:B------:R-:W-:Y:S02]  /*08c0*/  IADD3 R9, PT, PT, R28, UR5, RZ ;  /* 0x000000051c097c10 */ /* 0x000fe4000fffe0ff */
[----:B------:R-:W-:-:S03]  /*08d0*/  IADD3 R11, PT, PT, R0, UR12, RZ ;  /* 0x0000000c000b7c10 */ /* 0x000fc6000fffe0ff */
        /* <DEDUP_REMOVED lines=17> */
[----:B------:R-:W-:Y:S02]  /*09f0*/  DFMA R22, R16, R22, R18 ;  /* 0x000000161016722b */ /* 0x000fe40000000012 */
[----:B------:R-:W2:Y:S04]  /*0a00*/  LDG.E.128.CONSTANT R16, desc[UR10][R24.64+-0x20] ;  /* 0xffffe00a18107981 */ /* 0x000ea8000c1e9d00 */
[----:B------:R-:W-:Y:S01]  /*0a10*/  DADD R20, R4, R20 ;  /* 0x0000000004147229 */ /* 0x000fe20000000014 */
[----:B------:R2:W3:Y:S04]  /*0a20*/  LDG.E.128.CONSTANT R4, desc[UR10][R2.64+0x30] ;  /* 0x0000300a02047981 */ /* 0x0004e8000c1e9d00 */
[----:B------:R-:W3:Y:S01]  /*0a30*/  LDG.E.128.CONSTANT R24, desc[UR10][R24.64+-0x30] ;  /* 0xffffd00a18187981 */ /* 0x000ee2000c1e9d00 */
[----:B------:R-:W-:Y:S01]  /*0a40*/  DADD R8, R8, R22 ;  /* 0x0000000008087229 */ /* 0x000fe20000000016 */
[----:B------:R-:W-:Y:S01]  /*0a50*/  UIADD3 UR5, UPT, UPT, UR5, 0x4, URZ ;  /* 0x0000000405057890 */ /* 0x000fe2000fffe0ff */
[----:B--2---:R-:W-:-:S02]  /*0a60*/  DMUL R2, R14, R18 ;  /* 0x000000120e027228 */ /* 0x004fc40000000000 */
        /* <DEDUP_REMOVED lines=11> */
.L_x_299:
[----:B------:R-:W-:Y:S05]  /*0b20*/  BRA.U !UP1, `(.L_x_298) ;  /* 0x0000000109b07547 */ /* 0x000fea000b800000 */
[----:B------:R-:W0:Y:S01]  /*0b30*/  LDCU UR7, c[0x0][0x3a4] ;  /* 0x00007480ff0777ac */ /* 0x000e220008000800 */
[----:B------:R-:W-:Y:S02]  /*0b40*/  UISETP.NE.AND UP0, UPT, UR9, 0x1, UPT ;  /* 0x000000010900788c */ /* 0x000fe4000bf05270 */
[----:B0-----:R-:W-:-:S07]  /*0b50*/  ULOP3.LUT UP1, URZ, UR7, 0x1, URZ, 0xc0, !UPT ;  /* 0x0000000107ff7892 */ /* 0x001fce000f82c0ff */
[----:B------:R-:W-:Y:S05]  /*0b60*/  BRA.U !UP0, `(.L_x_300) ;  /* 0x0000000108607547 */ /* 0x000fea000b800000 */
[----:B------:R-:W0:Y:S01]  /*0b70*/  LDC.64 R2, c[0x0][0x380] ;  /* 0x0000e000ff027b82 */ /* 0x000e220000000a00 */
[----:B------:R-:W-:Y:S01]  /*0b80*/  LOP3.LUT R0, RZ, UR5, RZ, 0x33, !PT ;  /* 0x00000005ff007c12 */ /* 0x000fe2000f8e33ff */
[----:B------:R-:W-:-:S03]  /*0b90*/  VIADD R25, R28, UR5 ;  /* 0x000000051c197c36 */ /* 0x000fc60008000000 */
[----:B------:R-:W-:-:S03]  /*0ba0*/  IADD3 R27, PT, PT, R0, UR12, RZ ;  /* 0x0000000c001b7c10 */ /* 0x000fc6000fffe0ff */
[----:B------:R-:W1:Y:S01]  /*0bb0*/  LDC.64 R8, c[0x0][0x390] ;  /* 0x0000e400ff087b82 */ /* 0x000e620000000a00 */
[----:B0-----:R-:W-:-:S05]  /*0bc0*/  IMAD.WIDE R24, R25, 0x10, R2 ;  /* 0x0000001019187825 */ /* 0x001fca00078e0202 */
[----:B------:R-:W2:Y:S01]  /*0bd0*/  LDG.E.128.CONSTANT R16, desc[UR10][R24.64+0x10] ;  /* 0x0000100a18107981 */ /* 0x000ea2000c1e9d00 */
[----:B-1----:R-:W-:-:S03]  /*0be0*/  IMAD.WIDE R26, R27, 0x10, R8 ;  /* 0x000000101b1a7825 */ /* 0x002fc600078e0208 */
[----:B------:R-:W3:Y:S04]  /*0bf0*/  LDG.E.128.CONSTANT R8, desc[UR10][R24.64] ;  /* 0x0000000a18087981 */ /* 0x000ee8000c1e9d00 */
[----:B------:R-:W3:Y:S04]  /*0c00*/  LDG.E.128.CONSTANT R12, desc[UR10][R26.64] ;  /* 0x0000000a1a0c7981 */ /* 0x000ee8000c1e9d00 */
[----:B------:R-:W2:Y:S01]  /*0c10*/  LDG.E.128.CONSTANT R20, desc[UR10][R26.64+-0x10] ;  /* 0xfffff00a1a147981 */ /* 0x000ea2000c1e9d00 */
[----:B------:R-:W-:Y:S01]  /*0c20*/  UIADD3 UR5, UPT, UPT, UR5, 0x2, URZ ;  /* 0x0000000205057890 */ /* 0x000fe2000fffe0ff */
        /* <DEDUP_REMOVED lines=12> */
.L_x_300:
[----:B------:R-:W-:Y:S05]  /*0cf0*/  BRA.U !UP1, `(.L_x_298) ;  /* 0x00000001093c7547 */ /* 0x000fea000b800000 */
[----:B------:R-:W0:Y:S01]  /*0d00*/  LDC.64 R8, c[0x0][0x380] ;  /* 0x0000e000ff087b82 */ /* 0x000e220000000a00 */
[----:B------:R-:W-:Y:S02]  /*0d10*/  LOP3.LUT R0, RZ, UR5, RZ, 0x33, !PT ;  /* 0x00000005ff007c12 */ /* 0x000fe4000f8e33ff */
[----:B------:R-:W-:-:S03]  /*0d20*/  IADD3 R3, PT, PT, R28, UR5, RZ ;  /* 0x000000051c037c10 */ /* 0x000fc6000fffe0ff */
[----:B------:R-:W-:Y:S02]  /*0d30*/  VIADD R11, R0, UR12 ;  /* 0x0000000c000b7c36 */ /* 0x000fe40008000000 */
        /* <DEDUP_REMOVED lines=11> */
.L_x_298:
[----:B------:R-:W-:-:S04]  /*0df0*/  UIADD3 UR4, UPT, UPT, UR4, 0x1, URZ ;  /* 0x0000000104047890 */ /* 0x000fc8000fffe0ff */
[----:B------:R-:W-:-:S09]  /*0e00*/  UISETP.NE.AND UP0, UPT, UR4, UR14, UPT ;  /* 0x0000000e0400728c */ /* 0x000fd2000bf05270 */
[----:B------:R-:W-:Y:S05]  /*0e10*/  BRA.U !UP0, `(.L_x_295) ;  /* 0x0000001508947547 */ /* 0x000fea000b800000 */
[----:B------:R-:W-:Y:S05]  /*0e20*/  BRA `(.L_x_301) ;  /* 0xfffffff400087947 */ /* 0x000fea000383ffff */
.L_x_294:
        /* <DEDUP_REMOVED lines=12> */
.L_x_306:
[----:B0-----:R-:W2:Y:S01]  /*0ef0*/  LDL R0, [R1] ;  /* 0x0000000001007983 */ /* 0x001ea20000100800 */
[----:B------:R-:W0:Y:S01]  /*0f00*/  LDCU UR12, c[0x0][0x3a0] ;  /* 0x00007400ff0c77ac */ /* 0x000e220008000800 */
[----:B------:R-:W-:Y:S01]  /*0f10*/  IADD3 R3, PT, PT, R29, UR14, RZ ;  /* 0x0000000e1d037c10 */ /* 0x000fe2000fffe0ff */
[----:B------:R-:W1:Y:S01]  /*0f20*/  LDCU UR13, c[0x0][0x388] ;  /* 0x00007100ff0d77ac */ /* 0x000e620008000800 */
[----:B------:R-:W3:Y:S01]  /*0f30*/  LDCU UR8, c[0x0][0x398] ;  /* 0x00007300ff0877ac */ /* 0x000ee20008000800 */
[----:B------:R-:W-:Y:S01]  /*0f40*/  ULOP3.LUT UR6, URZ, UR5, URZ, 0x33, !UPT ;  /* 0x00000005ff067292 */ /* 0x000fe2000f8e33ff */
[----:B------:R-:W-:Y:S01]  /*0f50*/  UMOV UR7, UR9 ;  /* 0x0000000900077c82 */ /* 0x000fe20008000000 */
[----:B0-----:R-:W-:Y:S02]  /*0f60*/  UISETP.GE.U32.AND UP3, UPT, UR12, 0x4, UPT ;  /* 0x000000040c00788c */ /* 0x001fe4000bf66070 */
[----:B------:R-:W-:Y:S02]  /*0f70*/  UIADD3 UR6, UPT, UPT, UR6, UR12, URZ ;  /* 0x0000000c06067290 */ /* 0x000fe4000fffe0ff */
[----:B------:R-:W-:-:S02]  /*0f80*/  ULOP3.LUT UP1, URZ, UR12, 0x3, URZ, 0xc0, !UPT ;  /* 0x000000030cff7892 */ /* 0x000fc4000f82c0ff */
[----:B---3--:R-:W-:Y:S01]  /*0f90*/  UIMAD UR6, UR6, UR8, UR12 ;  /* 0x00000008060672a4 */ /* 0x008fe2000f8e020c */
[----:B--2---:R-:W-:Y:S01]  /*0fa0*/  IADD3 R0, PT, PT, R0, UR5, RZ ;  /* 0x0000000500007c10 */ /* 0x004fe2000fffe0ff */
[----:B------:R-:W-:-:S04]  /*0fb0*/  UIADD3 UR5, UPT, UPT, UR5, 0x1, URZ ;  /* 0x0000000105057890 */ /* 0x000fc8000fffe0ff */
[----:B-1----:R-:W-:Y:S01]  /*0fc0*/  IMAD R0, R0, UR13, R3 ;  /* 0x0000000d00007c24 */ /* 0x002fe2000f8e0203 */
[----:B------:R-:W-:Y:S01]  /*0fd0*/  UISETP.NE.AND UP2, UPT, UR5, UR12, UPT ;  /* 0x0000000c0500728c */ /* 0x000fe2000bf45270 */
[----:B------:R-:W-:Y:S10]  /*0fe0*/  BRA.U !UP3, `(.L_x_302) ;  /* 0x000000050b307547 */ /* 0x000ff4000b800000 */
[----:B------:R-:W-:-:S05]  /*0ff0*/  UMOV UR7, UR9 ;  /* 0x0000000900077c82 */ /* 0x000fca0008000000 */
.L_x_303:
[----:B------:R-:W0:Y:S01]  /*1000*/  LDC.64 R2, c[0x0][0x380] ;  /* 0x0000e000ff027b82 */ /* 0x000e220000000a00 */
[----:B------:R-:W-:Y:S01]  /*1010*/  LOP3.LUT R8, RZ, UR7, RZ, 0x33, !PT ;  /* 0x00000007ff087c12 */ /* 0x000fe2000f8e33ff */
[----:B------:R-:W-:-:S03]  /*1020*/  VIADD R9, R0, UR7 ;  /* 0x0000000700097c36 */ /* 0x000fc60008000000 */
        /* <DEDUP_REMOVED lines=14> */
[C---:B---3--:R-:W-:Y:S02]  /*1110*/  DMUL R10, R18.reuse, R22 ;  /* 0x00000016120a7228 */ /* 0x048fe40000000000 */
[----:B------:R-:W-:-:S06]  /*1120*/  DMUL R18, R18, R20 ;  /* 0x0000001412127228 */ /* 0x000fcc0000000000 */
[C---:B------:R-:W-:Y:S02]  /*1130*/  DFMA R20, R16.reuse, R20, -R10 ;  /* 0x000000141014722b */ /* 0x040fe4000000080a */
[----:B------:R-:W-:Y:S02]  /*1140*/  DFMA R22, R16, R22, R18 ;  /* 0x000000161016722b */ /* 0x000fe40000000012 */
[----:B------:R-:W2:Y:S01]  /*1150*/  LDG.E.128.CONSTANT R16, desc[UR10][R24.64+-0x20] ;  /* 0xffffe00a18107981 */ /* 0x000ea2000c1e9d00 */
[----:B------:R-:W-:-:S03]  /*1160*/  DADD R8, R8, R6 ;  /* 0x0000000008087229 */ /* 0x000fc60000000006 */
        /* <DEDUP_REMOVED lines=11> */
[----:B------:R-:W-:Y:S02]  /*1220*/  DFMA R20, R4, R14, R6 ;  /* 0x0000000e0414722b */ /* 0x000fe40000000006 */
[----:B------:R-:W2:Y:S04]  /*1230*/  LDG.E.128.CONSTANT R4, desc[UR10][R2.64+0x40] ;  /* 0x0000400a02047981 */ /* 0x000ea8000c1e9d00 */
[----:B------:R-:W2:Y:S01]  /*1240*/  LDG.E.128.CONSTANT R12, desc[UR10][R24.64+-0x40] ;  /* 0xffffc00a180c7981 */ /* 0x000ea2000c1e9d00 */
[----:B------:R-:W-:-:S08]  /*1250*/  DADD R8, R8, R22 ;  /* 0x0000000008087229 */ /* 0x000fd00000000016 */
[----:B------:R-:W-:Y:S02]  /*1260*/  DADD R8, R8, R18 ;  /* 0x0000000008087229 */ /* 0x000fe40000000012 */
[----:B------:R-:W-:Y:S02]  /*1270*/  DADD R10, R16, R10 ;  /* 0x00000000100a7229 */ /* 0x000fe4000000000a */
[C---:B--2---:R-:W-:Y:S02]  /*1280*/  DMUL R18, R6.reuse, R14 ;  /* 0x0000000e06127228 */ /* 0x044fe40000000000 */
[----:B------:R-:W-:-:S06]  /*1290*/  DMUL R6, R6, R12 ;  /* 0x0000000c06067228 */ /* 0x000fcc0000000000 */
[C---:B------:R-:W-:Y:S02]  /*12a0*/  DFMA R16, R4.reuse, R12, -R18 ;  /* 0x0000000c0410722b */ /* 0x040fe40000000812 */
[----:B------:R-:W-:Y:S02]  /*12b0*/  DFMA R18, R4, R14, R6 ;  /* 0x0000000e0412722b */ /* 0x000fe40000000006 */
[----:B------:R-:W2:Y:S04]  /*12c0*/  LDG.E.128.CONSTANT R4, desc[UR10][R2.64+0x50] ;  /* 0x0000500a02047981 */ /* 0x000ea8000c1e9d00 */
[----:B------:R-:W2:Y:S01]  /*12d0*/  LDG.E.128.CONSTANT R12, desc[UR10][R24.64+-0x50] ;  /* 0xffffb00a180c7981 */ /* 0x000ea2000c1e9d00 */
[----:B------:R-:W-:Y:S02]  /*12e0*/  DADD R8, R8, R20 ;  /* 0x0000000008087229 */ /* 0x000fe40000000014 */
[----:B------:R-:W-:-:S06]  /*12f0*/  DADD R10, R10, R16 ;  /* 0x000000000a0a7229 */ /* 0x000fcc0000000010 */
[----:B------:R-:W-:Y:S02]  /*1300*/  DADD R8, R8, R18 ;  /* 0x0000000008087229 */ /* 0x000fe40000000012 */
[C---:B--2---:R-:W-:Y:S02]  /*1310*/  DMUL R20, R6.reuse, R14 ;  /* 0x0000000e06147228 */ /* 0x044fe40000000000 */
[----:B------:R-:W-:-:S06]  /*1320*/  DMUL R6, R6, R12 ;  /* 0x0000000c06067228 */ /* 0x000fcc0000000000 */
[C---:B------:R-:W-:Y:S02]  /*1330*/  DFMA R16, R4.reuse, R12, -R20 ;  /* 0x0000000c0410722b */ /* 0x040fe40000000814 */
[----:B------:R-:W-:Y:S02]  /*1340*/  DFMA R20, R4, R14, R6 ;  /* 0x0000000e0414722b */ /* 0x000fe40000000006 */
[----:B------:R-:W2:Y:S04]  /*1350*/  LDG.E.128.CONSTANT R4, desc[UR10][R2.64+0x60] ;  /* 0x0000600a02047981 */ /* 0x000ea8000c1e9d00 */
[----:B------:R-:W2:Y:S01]  /*1360*/  LDG.E.128.CONSTANT R12, desc[UR10][R24.64+-0x60] ;  /* 0xffffa00a180c7981 */ /* 0x000ea2000c1e9d00 */
[----:B------:R-:W-:-:S03]  /*1370*/  DADD R10, R10, R16 ;  /* 0x000000000a0a7229 */ /* 0x000fc60000000010 */
[----:B------:R2:W3:Y:S04]  /*1380*/  LDG.E.128.CONSTANT R16, desc[UR10][R2.64+0x70] ;  /* 0x0000700a02107981 */ /* 0x0004e8000c1e9d00 */
[----:B------:R-:W3:Y:S01]  /*1390*/  LDG.E.128.CONSTANT R24, desc[UR10][R24.64+-0x70] ;  /* 0xffff900a18187981 */ /* 0x000ee2000c1e9d00 */
[----:B------:R-:W-:Y:S01]  /*13a0*/  UIADD3 UR7, UPT, UPT, UR7, 0x8, URZ ;  /* 0x0000000807077890 */ /* 0x000fe2000fffe0ff */
[----:B------:R-:W-:-:S03]  /*13b0*/  DADD R8, R8, R20 ;  /* 0x0000000008087229 */ /* 0x000fc60000000014 */
[----:B------:R-:W-:-:S04]  /*13c0*/  UIADD3 UR8, UPT, UPT, UR7, UR12, URZ ;  /* 0x0000000c07087290 */ /* 0x000fc8000fffe0ff */
[----:B------:R-:W-:Y:S01]  /*13d0*/  UISETP.NE.AND UP3, UPT, UR8, UR4, UPT ;  /* 0x000000040800728c */ /* 0x000fe2000bf65270 */
        /* <DEDUP_REMOVED lines=11> */
[----:B------:R-:W-:Y:S01]  /*1490*/  DADD R6, R6, R18 ;  /* 0x0000000006067229 */ /* 0x000fe20000000012 */
[----:B------:R-:W-:Y:S10]  /*14a0*/  BRA.U UP3, `(.L_x_303) ;  /* 0xfffffff903d47547 */ /* 0x000ff4000b83ffff */
.L_x_302:
[----:B------:R-:W-:Y:S05]  /*14b0*/  BRA.U !UP1, `(.L_x_304) ;  /* 0x0000000509107547 */ /* 0x000fea000b800000 */
[----:B------:R-:W-:Y:S01]  /*14c0*/  ULOP3.LUT UP1, URZ, UR12, 0x1, URZ, 0xc0, !UPT ;  /* 0x000000010cff7892 */ /* 0x000fe2000f82c0ff */
[----:B------:R-:W-:Y:S10]  /*14d0*/  BRA.U !UP0, `(.L_x_305) ;  /* 0x0000000108a87547 */ /* 0x000ff4000b800000 */
[----:B------:R-:W0:Y:S01]  /*14e0*/  LDC.64 R22, c[0x0][0x380] ;  /* 0x0000e000ff167b82 */ /* 0x000e220000000a00 */
[----:B------:R-:W-:Y:S02]  /*14f0*/  LOP3.LUT R8, RZ, UR7, RZ, 0x33, !PT ;  /* 0x00000007ff087c12 */ /* 0x000fe4000f8e33ff */
[----:B------:R-:W-:-:S03]  /*1500*/  IADD3 R19, PT, PT, R0, UR7, RZ ;  /* 0x0000000700137c10 */ /* 0x000fc6000fffe0ff */
[----:B------:R-:W-:Y:S02]  /*1510*/  VIADD R9, R8, UR6 ;  /* 0x0000000608097c36 */ /* 0x000fe40008000000 */
[----:B------:R-:W1:Y:S08]  /*1520*/  LDC.64 R2, c[0x0][0x390] ;  /* 0x0000e400ff027b82 */ /* 0x000e700000000a00 */
[----:B------:R-:W2:Y:S01]  /*1530*/  LDC.64 R16, c[0x0][0x380] ;  /* 0x0000e000ff107b82 */ /* 0x000ea20000000a00 */
[----:B0-----:R-:W-:-:S04]  /*1540*/  IMAD.WIDE R22, R19, 0x10, R22 ;  /* 0x0000001013167825 */ /* 0x001fc800078e0216 */
[----:B-1----:R-:W-:Y:S02]  /*1550*/  IMAD.WIDE R2, R9, 0x10, R2 ;  /* 0x0000001009027825 */ /* 0x002fe400078e0202 */
[----:B------:R-:W3:Y:S04]  /*1560*/  LDG.E.128.CONSTANT R8, desc[UR10][R22.64] ;  /* 0x0000000a16087981 */ /* 0x000ee8000c1e9d00 */
[----:B------:R-:W3:Y:S02]  /*1570*/  LDG.E.128.CONSTANT R12, desc[UR10][R2.64] ;  /* 0x0000000a020c7981 */ /* 0x000ee4000c1e9d00 */
[C---:B---3--:R-:W-:Y:S02]  /*1580*/  DMUL R20, R10.reuse, R14 ;  /* 0x0000000e0a147228 */ /* 0x048fe40000000000 */
[----:B------:R-:W-:Y:S01]  /*1590*/  DMUL R24, R10, R12 ;  /* 0x0000000c0a187228 */ /* 0x000fe20000000000 */
[----:B--2---:R-:W-:-:S05]  /*15a0*/  IMAD.WIDE R10, R19, 0x10, R16 ;  /* 0x00000010130a7825 */ /* 0x004fca00078e0210 */
[C---:B------:R-:W-:Y:S01]  /*15b0*/  DFMA R20, R8.reuse, R12, -R20 ;  /* 0x0000000c0814722b */ /* 0x040fe20000000814 */
[----:B------:R-:W2:Y:S01]  /*15c0*/  LDG.E.128.CONSTANT R16, desc[UR10][R10.64+0x10] ;  /* 0x0000100a0a107981 */ /* 0x000ea2000c1e9d00 */
[----:B------:R-:W-:-:S03]  /*15d0*/  DFMA R24, R8, R14, R24 ;  /* 0x0000000e0818722b */ /* 0x000fc60000000018 */
[----:B------:R-:W2:Y:S03]  /*15e0*/  LDG.E.128.CONSTANT R12, desc[UR10][R2.64+-0x10] ;  /* 0xfffff00a020c7981 */ /* 0x000ea6000c1e9d00 */
[----:B------:R-:W-:Y:S02]  /*15f0*/  DADD R4, R4, R20 ;  /* 0x0000000004047229 */ /* 0x000fe40000000014 */
[----:B------:R-:W-:Y:S02]  /*1600*/  DADD R24, R6, R24 ;  /* 0x0000000006187229 */ /* 0x000fe40000000018 */
        /* <DEDUP_REMOVED lines=10> */
[----:B------:R-:W-:Y:S01]  /*16b0*/  UIADD3 UR7, UPT, UPT, UR7, 0x4, URZ ;  /* 0x0000000407077890 */ /* 0x000fe2000fffe0ff */
        /* <DEDUP_REMOVED lines=12> */
.L_x_305:
[----:B------:R-:W-:Y:S05]  /*1780*/  BRA.U !UP1, `(.L_x_304) ;  /* 0x00000001095c7547 */ /* 0x000fea000b800000 */
[----:B------:R-:W0:Y:S01]  /*1790*/  LDC.64 R24, c[0x0][0x380] ;  /* 0x0000e000ff187b82 */ /* 0x000e220000000a00 */
[----:B------:R-:W-:Y:S02]  /*17a0*/  LOP3.LUT R2, RZ, UR7, RZ, 0x33, !PT ;  /* 0x00000007ff027c12 */ /* 0x000fe4000f8e33ff */
[----:B------:R-:W-:Y:S02]  /*17b0*/  IADD3 R3, PT, PT, R0, UR7, RZ ;  /* 0x0000000700037c10 */ /* 0x000fe4000fffe0ff */
        /* <DEDUP_REMOVED lines=20> */
.L_x_304:
[----:B------:R-:W-:Y:S05]  /*1900*/  BRA.U UP2, `(.L_x_306) ;  /* 0xfffffff502787547 */ /* 0x000fea000b83ffff */
[----:B------:R-:W-:Y:S05]  /*1910*/  BRA `(.L_x_295) ;  /* 0x0000000800d47947 */ /* 0x000fea0003800000 */
.L_x_293:
        /* <DEDUP_REMOVED lines=10> */
.L_x_311:
[----:B0-----:R-:W2:Y:S01]  /*19c0*/  LDL R0, [R1] ;  /* 0x0000000001007983 */ /* 0x001ea20000100800 */
[----:B------:R-:W0:Y:S01]  /*19d0*/  LDCU UR9, c[0x0][0x3a0] ;  /* 0x00007400ff0977ac */ /* 0x000e220008000800 */
[----:B------:R-:W-:Y:S01]  /*19e0*/  VIADD R3, R29, UR13 ;  /* 0x0000000d1d037c36 */ /* 0x000fe20008000000 */
[----:B------:R-:W1:Y:S01]  /*19f0*/  LDCU UR12, c[0x0][0x388] ;  /* 0x00007100ff0c77ac */ /* 0x000e620008000800 */
[----:B------:R-:W3:Y:S01]  /*1a00*/  LDCU UR7, c[0x0][0x398] ;  /* 0x00007300ff0777ac */ /* 0x000ee20008000800 */
[----:B------:R-:W-:Y:S02]  /*1a10*/  UISETP.GE.U32.AND UP0, UPT, UR6, 0x7, UPT ;  /* 0x000000070600788c */ /* 0x000fe4000bf06070 */
[----:B0-----:R-:W-:Y:S02]  /*1a20*/  UIADD3 UR5, UPT, UPT, -UR4, UR9, URZ ;  /* 0x0000000904057290 */ /* 0x001fe4000fffe1ff */
[----:B------:R-:W-:Y:S02]  /*1a30*/  ULOP3.LUT UP2, URZ, UR9, 0x1, URZ, 0xc0, !UPT ;  /* 0x0000000109ff7892 */ /* 0x000fe4000f84c0ff */
[----:B---3--:R-:W-:Y:S01]  /*1a40*/  UIMAD UR5, UR5, UR7, UR9 ;  /* 0x00000007050572a4 */ /* 0x008fe2000f8e0209 */
[----:B--2---:R-:W-:-:S02]  /*1a50*/  IADD3 R28, PT, PT, R0, UR4, RZ ;  /* 0x00000004001c7c10 */ /* 0x004fc4000fffe0ff */
[----:B------:R-:W-:-:S03]  /*1a60*/  MOV R0, UR8 ;  /* 0x0000000800007c02 */ /* 0x000fc60008000f00 */
[----:B-1----:R-:W-:Y:S01]  /*1a70*/  IMAD R28, R28, UR12, R3 ;  /* 0x0000000c1c1c7c24 */ /* 0x002fe2000f8e0203 */
[----:B------:R-:W-:Y:S06]  /*1a80*/  BRA.U !UP0, `(.L_x_307) ;  /* 0x0000000508307547 */ /* 0x000fec000b800000 */
[----:B------:R-:W-:-:S07]  /*1a90*/  IMAD.U32 R0, RZ, RZ, UR8 ;  /* 0x00000008ff007e24 */ /* 0x000fce000f8e00ff */
.L_x_308:
[----:B------:R-:W0:Y:S01]  /*1aa0*/  LDC.64 R24, c[0x0][0x380] ;  /* 0x0000e000ff187b82 */ /* 0x000e220000000a00 */
[----:B------:R-:W-:Y:S02]  /*1ab0*/  IADD3 R9, PT, PT, R28, R0, RZ ;  /* 0x000000001c097210 */ /* 0x000fe40007ffe0ff */
[----:B------:R-:W-:-:S05]  /*1ac0*/  IADD3 R11, PT, PT, -R0, UR5, RZ ;  /* 0x00000005000b7c10 */ /* 0x000fca000fffe1ff */
        /* <DEDUP_REMOVED lines=61> */
[----:B------:R-:W-:-:S04]  /*1ea0*/  DFMA R10, R8, R14, R10 ;  /* 0x0000000e080a722b */ /* 0x000fc8000000000a */
[----:B------:R-:W-:Y:S01]  /*1eb0*/  DADD R4, R4, R2 ;  /* 0x0000000004047229 */ /* 0x000fe20000000002 */
[----:B------:R-:W-:Y:S01]  /*1ec0*/  VIADD R2, R0, UR9 ;  /* 0x0000000900027c36 */ /* 0x000fe20008000000 */
[----:B------:R-:W-:-:S04]  /*1ed0*/  DMUL R26, R26, R16 ;  /* 0x000000101a1a7228 */ /* 0x000fc80000000000 */
[----:B------:R-:W-:Y:S01]  /*1ee0*/  ISETP.NE.AND P0, PT, R2, UR7, PT ;  /* 0x0000000702007c0c */ /* 0x000fe2000bf05270 */
[----:B------:R-:W-:Y:S02]  /*1ef0*/  DFMA R6, R24, R16, -R6 ;  /* 0x000000101806722b */ /* 0x000fe40000000806 */
[----:B------:R-:W-:Y:S02]  /*1f00*/  DADD R10, R20, R10 ;  /* 0x00000000140a7229 */ /* 0x000fe4000000000a */
[----:B------:R-:W-:-:S04]  /*1f10*/  DFMA R26, R24, R18, R26 ;  /* 0x00000012181a722b */ /* 0x000fc8000000001a */
[----:B------:R-:W-:-:S04]  /*1f20*/  DADD R4, R4, R6 ;  /* 0x0000000004047229 */ /* 0x000fc80000000006 */
[----:B------:R-:W-:Y:S01]  /*1f30*/  DADD R6, R10, R26 ;  /* 0x000000000a067229 */ /* 0x000fe2000000001a */
[----:B------:R-:W-:Y:S10]  /*1f40*/  @P0 BRA `(.L_x_308) ;  /* 0xfffffff800d40947 */ /* 0x000ff4000383ffff */
.L_x_307:
[----:B------:R-:W-:Y:S05]  /*1f50*/  BRA.U !UP1, `(.L_x_309) ;  /* 0x00000001099c7547 */ /* 0x000fea000b800000 */
[----:B------:R-:W0:Y:S01]  /*1f60*/  LDC.64 R24, c[0x0][0x380] ;  /* 0x0000e000ff187b82 */ /* 0x000e220000000a00 */
[----:B------:R-:W-:Y:S02]  /*1f70*/  IADD3 R3, PT, PT, R28, R0, RZ ;  /* 0x000000001c037210 */ /* 0x000fe40007ffe0ff */
[----:B------:R-:W-:-:S05]  /*1f80*/  IADD3 R9, PT, PT, -R0, UR5, RZ ;  /* 0x0000000500097c10 */ /* 0x000fca000fffe1ff */
        /* <DEDUP_REMOVED lines=36> */
.L_x_309:
[----:B------:R-:W-:Y:S05]  /*21d0*/  BRA.U !UP2, `(.L_x_310) ;  /* 0x000000010a5c7547 */ /* 0x000fea000b800000 */
[----:B------:R-:W0:Y:S01]  /*21e0*/  LDC.64 R26, c[0x0][0x380] ;  /* 0x0000e000ff1a7b82 */ /* 0x000e220000000a00 */
[----:B------:R-:W-:Y:S01]  /*21f0*/  IADD3 R9, PT, PT, -R0, UR5, RZ ;  /* 0x0000000500097c10 */ /* 0x000fe2000fffe1ff */
        /* <DEDUP_REMOVED lines=21> */
.L_x_310:
[----:B------:R-:W0:Y:S01]  /*2350*/  LDC.64 R8, c[0x0][0x390] ;  /* 0x0000e400ff087b82 */ /* 0x000e220000000a00 */
[----:B------:R-:W-:Y:S02]  /*2360*/  IADD3 R13, PT, PT, -R0, UR5, RZ ;  /* 0x00000005000d7c10 */ /* 0x000fe4000fffe1ff */
        /* <DEDUP_REMOVED lines=16> */
.L_x_295:
[----:B0-----:R-:W2:Y:S01]  /*2470*/  LDL.LU R0, [R1+0x4] ;  /* 0x0000040001007983 */ /* 0x001ea20000300800 */
[----:B------:R-:W0:Y:S01]  /*2480*/  LDC.64 R2, c[0x0][0x3a8] ;  /* 0x0000ea00ff027b82 */ /* 0x000e220000000a00 */
[----:B------:R-:W2:Y:S02]  /*2490*/  LDCU UR4, c[0x0][0x3b0] ;  /* 0x00007600ff0477ac */ /* 0x000ea40008000800 */
[----:B--2---:R-:W-:-:S04]  /*24a0*/  IMAD R29, R0, UR4, R29 ;  /* 0x00000004001d7c24 */ /* 0x004fc8000f8e021d */
[----:B0-----:R-:W-:-:S05]  /*24b0*/  IMAD.WIDE R2, R29, 0x10, R2 ;  /* 0x000000101d027825 */ /* 0x001fca00078e0202 */
[----:B------:R-:W-:Y:S01]  /*24c0*/  STG.E.128 desc[UR10][R2.64], R4 ;  /* 0x0000000402007986 */ /* 0x000fe2000c101d0a */
[----:B------:R-:W-:Y:S05]  /*24d0*/  EXIT ;  /* 0x000000000000794d */ /* 0x000fea0003800000 */
.L_x_312:
        /* <DEDUP_REMOVED lines=10> */
.L_x_971:


//--------------------- .text._cupy_convolve2D_complex64 --------------------------
	.section	.text._cupy_convolve2D_complex64,"ax",@progbits
	.align	128
        .global         _cupy_convolve2D_complex64
        .type           _cupy_convolve2D_complex64,@function
        .size           _cupy_convolve2D_complex64,(.L_x_972 - _cupy_convolve2D_complex64)
        .other          _cupy_convolve2D_complex64,@"STO_CUDA_ENTRY STV_DEFAULT"
_cupy_convolve2D_complex64:
.text._cupy_convolve2D_complex64:
        /* <DEDUP_REMOVED lines=29> */
[----:B------:R-:W-:Y:S02]  /*01d0*/  ULOP3.LUT UR6, UR5, 0x7ffffff8, URZ, 0xc0, !UPT ;  /* 0x7ffffff805067892 */ /* 0x000fe4000f8ec0ff */
[----:B------:R-:W-:Y:S02]  /*01e0*/  IADD3 R22, PT, PT, R22, -UR5, RZ ;  /* 0x8000000516167c10 */ /* 0x000fe4000fffe0ff */
[----:B------:R-:W-:Y:S01]  /*01f0*/  CS2R R6, SRZ ;  /* 0x0000000000067805 */ /* 0x000fe2000001ff00 */
[----:B------:R-:W-:Y:S02]  /*0200*/  ULOP3.LUT UR12, UR5, 0x7, URZ, 0xc0, !UPT ;  /* 0x00000007050c7892 */ /* 0x000fe4000f8ec0ff */
[----:B------:R-:W-:Y:S02]  /*0210*/  ULOP3.LUT UR13, UR5, 0x3, URZ, 0xc0, !UPT ;  /* 0x00000003050d7892 */ /* 0x000fe4000f8ec0ff */
[----:B------:R-:W-:Y:S02]  /*0220*/  UIADD3 UR14, UPT, UPT, UR5, -0x1, URZ ;  /* 0xffffffff050e7890 */ /* 0x000fe4000fffe0ff */
[----:B------:R-:W-:Y:S01]  /*0230*/  UIADD3 UR7, UPT, UPT, -UR6, URZ, URZ ;  /* 0x000000ff06077290 */ /* 0x000fe2000fffe1ff */
[----:B------:R-:W-:-:S11]  /*0240*/  UMOV UR4, URZ ;  /* 0x000000ff00047c82 */ /* 0x000fd60008000000 */
.L_x_321:
[----:B------:R-:W0:Y:S01]  /*0250*/  LDCU.64 UR18, c[0x0][0x3a0] ;  /* 0x00007400ff1277ac */ /* 0x000e220008000a00 */
[----:B------:R-:W-:Y:S01]  /*0260*/  IADD3 R3, PT, PT, R22, UR4, RZ ;  /* 0x0000000416037c10 */ /* 0x000fe2000fffe0ff */
[----:B------:R-:W1:Y:S01]  /*0270*/  LDCU UR15, c[0x0][0x388] ;  /* 0x00007100ff0f77ac */ /* 0x000e620008000800 */
[----:B------:R-:W2:Y:S01]  /*0280*/  LDCU UR8, c[0x0][0x39c] ;  /* 0x00007380ff0877ac */ /* 0x000ea20008000800 */
[----:B------:R-:W-:Y:S02]  /*0290*/  ULOP3.LUT UR5, URZ, UR4, URZ, 0x33, !UPT ;  /* 0x00000004ff057292 */ /* 0x000fe4000f8e33ff */
[----:B0-----:R-:W-:Y:S02]  /*02a0*/  UISETP.GE.U32.AND UP0, UPT, UR19, 0x8, UPT ;  /* 0x000000081300788c */ /* 0x001fe4000bf06070 */
[----:B------:R-:W-:Y:S01]  /*02b0*/  UIADD3 UR9, UPT, UPT, UR5, UR18, URZ ;  /* 0x0000001205097290 */ /* 0x000fe2000fffe0ff */
[----:B-1----:R-:W-:Y:S02]  /*02c0*/  IMAD R2, R3, UR15, R26 ;  /* 0x0000000f03027c24 */ /* 0x002fe4000f8e021a */
[----:B------:R-:W-:Y:S01]  /*02d0*/  UMOV UR5, URZ ;  /* 0x000000ff00057c82 */ /* 0x000fe20008000000 */
[----:B--2---:R-:W-:-:S03]  /*02e0*/  UIMAD UR16, UR9, UR8, UR19 ;  /* 0x00000008091072a4 */ /* 0x004fc6000f8e0213 */
[----:B------:R-:W-:Y:S09]  /*02f0*/  BRA.U !UP0, `(.L_x_316) ;  /* 0x0000000508387547 */ /* 0x000ff2000b800000 */
[----:B------:R-:W-:Y:S01]  /*0300*/  UIMAD UR5, UR9, UR8, UR14 ;  /* 0x00000008090572a4 */ /* 0x000fe2000f8e020e */
[----:B------:R-:W-:-:S05]  /*0310*/  MOV R3, R2 ;  /* 0x0000000200037202 */ /* 0x000fca0000000f00 */
[----:B------:R-:W-:Y:S01]  /*0320*/  MOV R0, UR5 ;  /* 0x0000000500007c02 */ /* 0x000fe20008000f00 */
[----:B------:R-:W-:-:S06]  /*0330*/  UMOV UR5, UR7 ;  /* 0x0000000700057c82 */ /* 0x000fcc0008000000 */
.L_x_317:
[----:B------:R-:W0:Y:S08]  /*0340*/  LDC.64 R20, c[0x0][0x390] ;  /* 0x0000e400ff147b82 */ /* 0x000e300000000a00 */
        /* <DEDUP_REMOVED lines=9> */
[C---:B--2---:R-:W-:Y:S01]  /*03e0*/  FMUL R17, R15.reuse, R13 ;  /* 0x0000000d0f117220 */ /* 0x044fe20000400000 */
[----:B------:R-:W-:-:S03]  /*03f0*/  FMUL R16, R15, R12 ;  /* 0x0000000c0f107220 */ /* 0x000fc60000400000 */
[C---:B------:R-:W-:Y:S01]  /*0400*/  FFMA R17, R14.reuse, R12, -R17 ;  /* 0x0000000c0e117223 */ /* 0x040fe20000000811 */
[C---:B---3--:R-:W-:Y:S01]  /*0410*/  FMUL R15, R9.reuse, R25 ;  /* 0x00000019090f7220 */ /* 0x048fe20000400000 */
[-C--:B------:R-:W-:Y:S01]  /*0420*/  FMUL R12, R9, R24.reuse ;  /* 0x00000018090c7220 */ /* 0x080fe20000400000 */
[----:B------:R-:W-:Y:S02]  /*0430*/  FFMA R23, R14, R13, R16 ;  /* 0x0000000d0e177223 */ /* 0x000fe40000000010 */
[C---:B------:R-:W-:Y:S01]  /*0440*/  FFMA R24, R8.reuse, R24, -R15 ;  /* 0x0000001808187223 */ /* 0x040fe2000000080f */
[----:B------:R-:W-:Y:S01]  /*0450*/  FFMA R16, R8, R25, R12 ;  /* 0x0000001908107223 */ /* 0x000fe2000000000c */
[----:B------:R-:W2:Y:S01]  /*0460*/  LDG.E.64.CONSTANT R14, desc[UR10][R18.64+0x18] ;  /* 0x0000180a120e7981 */ /* 0x000ea2000c1e9b00 */
[CC--:B----4-:R-:W-:Y:S01]  /*0470*/  FMUL R13, R11.reuse, R5.reuse ;  /* 0x000000050b0d7220 */ /* 0x0d0fe20000400000 */
[-C--:B------:R-:W-:Y:S02]  /*0480*/  FMUL R12, R11, R4.reuse ;  /* 0x000000040b0c7220 */ /* 0x080fe40000400000 */
[----:B------:R-:W2:Y:S01]  /*0490*/  LDG.E.64.CONSTANT R8, desc[UR10][R20.64+-0x18] ;  /* 0xffffe80a14087981 */ /* 0x000ea2000c1e9b00 */
[C---:B------:R-:W-:Y:S01]  /*04a0*/  FFMA R4, R10.reuse, R4, -R13 ;  /* 0x000000040a047223 */ /* 0x040fe2000000080d */
[----:B------:R-:W-:-:S02]  /*04b0*/  FFMA R5, R10, R5, R12 ;  /* 0x000000050a057223 */ /* 0x000fc4000000000c */
        /* <DEDUP_REMOVED lines=8> */
[C---:B------:R-:W-:Y:S01]  /*0540*/  FFMA R9, R14.reuse, R9, R24 ;  /* 0x000000090e097223 */ /* 0x040fe20000000018 */
[----:B------:R-:W-:Y:S02]  /*0550*/  FFMA R8, R14, R8, -R17 ;  /* 0x000000080e087223 */ /* 0x000fe40000000811 */
[----:B------:R-:W2:Y:S01]  /*0560*/  LDG.E.64.CONSTANT R16, desc[UR10][R20.64+-0x28] ;  /* 0xffffd80a14107981 */ /* 0x000ea2000c1e9b00 */
[CC--:B---3--:R-:W-:Y:S01]  /*0570*/  FMUL R23, R11.reuse, R13.reuse ;  /* 0x0000000d0b177220 */ /* 0x0c8fe20000400000 */
[-C--:B------:R-:W-:Y:S02]  /*0580*/  FMUL R24, R11, R12.reuse ;  /* 0x0000000c0b187220 */ /* 0x080fe40000400000 */
[----:B------:R-:W2:Y:S01]  /*0590*/  LDG.E.64.CONSTANT R14, desc[UR10][R18.64+0x28] ;  /* 0x0000280a120e7981 */ /* 0x000ea2000c1e9b00 */
[C---:B------:R-:W-:Y:S01]  /*05a0*/  FFMA R23, R10.reuse, R12, -R23 ;  /* 0x0000000c0a177223 */ /* 0x040fe20000000817 */
[----:B------:R-:W-:Y:S02]  /*05b0*/  FFMA R24, R10, R13, R24 ;  /* 0x0000000d0a187223 */ /* 0x000fe40000000018 */
[----:B------:R-:W3:Y:S04]  /*05c0*/  LDG.E.64.CONSTANT R12, desc[UR10][R20.64+-0x30] ;  /* 0xffffd00a140c7981 */ /* 0x000ee8000c1e9b00 */
[----:B------:R-:W3:Y:S04]  /*05d0*/  LDG.E.64.CONSTANT R10, desc[UR10][R18.64+0x30] ;  /* 0x0000300a120a7981 */ /* 0x000ee8000c1e9b00 */
[----:B------:R-:W4:Y:S04]  /*05e0*/  LDG.E.64.CONSTANT R20, desc[UR10][R20.64+-0x38] ;  /* 0xffffc80a14147981 */ /* 0x000f28000c1e9b00 */
[----:B------:R-:W4:Y:S01]  /*05f0*/  LDG.E.64.CONSTANT R18, desc[UR10][R18.64+0x38] ;  /* 0x0000380a12127981 */ /* 0x000f22000c1e9b00 */
[----:B------:R-:W-:Y:S01]  /*0600*/  FADD R25, R6, R4 ;  /* 0x0000000406197221 */ /* 0x000fe20000000000 */
[----:B------:R-:W-:Y:S01]  /*0610*/  FADD R4, R7, R5 ;  /* 0x0000000507047221 */ /* 0x000fe20000000000 */
[----:B------:R-:W-:-:S02]  /*0620*/  UIADD3 UR5, UPT, UPT, UR5, 0x8, URZ ;  /* 0x0000000805057890 */ /* 0x000fc4000fffe0ff */
[----:B------:R-:W-:Y:S01]  /*0630*/  FADD R8, R25, R8 ;  /* 0x0000000819087221 */ /* 0x000fe20000000000 */
[----:B------:R-:W-:Y:S01]  /*0640*/  FADD R9, R4, R9 ;  /* 0x0000000904097221 */ /* 0x000fe20000000000 */
[----:B------:R-:W-:Y:S02]  /*0650*/  UISETP.NE.AND UP0, UPT, UR5, URZ, UPT ;  /* 0x000000ff0500728c */ /* 0x000fe4000bf05270 */
[----:B------:R-:W-:Y:S01]  /*0660*/  FADD R8, R8, R23 ;  /* 0x0000001708087221 */ /* 0x000fe20000000000 */
[----:B------:R-:W-:Y:S01]  /*0670*/  FADD R9, R9, R24 ;  /* 0x0000001809097221 */ /* 0x000fe20000000000 */
[----:B------:R-:W-:Y:S02]  /*0680*/  IADD3 R0, PT, PT, R0, -0x8, RZ ;  /* 0xfffffff800007810 */ /* 0x000fe40007ffe0ff */
[----:B------:R-:W-:Y:S01]  /*0690*/  IADD3 R3, PT, PT, R3, 0x8, RZ ;  /* 0x0000000803037810 */ /* 0x000fe20007ffe0ff */
[C---:B--2---:R-:W-:Y:S01]  /*06a0*/  FMUL R5, R15.reuse, R17 ;  /* 0x000000110f057220 */ /* 0x044fe20000400000 */
[----:B------:R-:W-:-:S03]  /*06b0*/  FMUL R4, R15, R16 ;  /* 0x000000100f047220 */ /* 0x000fc60000400000 */
[C---:B------:R-:W-:Y:S01]  /*06c0*/  FFMA R5, R14.reuse, R16, -R5 ;  /* 0x000000100e057223 */ /* 0x040fe20000000805 */
[----:B------:R-:W-:Y:S01]  /*06d0*/  FFMA R4, R14, R17, R4 ;  /* 0x000000110e047223 */ /* 0x000fe20000000004 */
[CC--:B---3--:R-:W-:Y:S01]  /*06e0*/  FMUL R7, R11.reuse, R13.reuse ;  /* 0x0000000d0b077220 */ /* 0x0c8fe20000400000 */
[-C--:B------:R-:W-:Y:S01]  /*06f0*/  FMUL R6, R11, R12.reuse ;  /* 0x0000000c0b067220 */ /* 0x080fe20000400000 */
[----:B------:R-:W-:Y:S02]  /*0700*/  FADD R5, R8, R5 ;  /* 0x0000000508057221 */ /* 0x000fe40000000000 */
[C---:B------:R-:W-:Y:S01]  /*0710*/  FFMA R12, R10.reuse, R12, -R7 ;  /* 0x0000000c0a0c7223 */ /* 0x040fe20000000807 */
[----:B------:R-:W-:Y:S01]  /*0720*/  FADD R4, R9, R4 ;  /* 0x0000000409047221 */ /* 0x000fe20000000000 */
[----:B------:R-:W-:Y:S01]  /*0730*/  FFMA R13, R10, R13, R6 ;  /* 0x0000000d0a0d7223 */ /* 0x000fe20000000006 */
[CC--:B----4-:R-:W-:Y:S01]  /*0740*/  FMUL R7, R19.reuse, R21.reuse ;  /* 0x0000001513077220 */ /* 0x0d0fe20000400000 */
        /* <DEDUP_REMOVED lines=8> */
[----:B------:R-:W-:-:S05]  /*07d0*/  UMOV UR5, UR6 ;  /* 0x0000000600057c82 */ /* 0x000fca0008000000 */
.L_x_316:
[----:B------:R-:W-:-:S09]  /*07e0*/  UISETP.NE.AND UP0, UPT, UR12, URZ, UPT ;  /* 0x000000ff0c00728c */ /* 0x000fd2000bf05270 */
[----:B------:R-:W-:Y:S05]  /*07f0*/  BRA.U !UP0, `(.L_x_318) ;  /* 0x0000000508607547 */ /* 0x000fea000b800000 */
        /* <DEDUP_REMOVED lines=19> */
[----:B------:R-:W-:Y:S01]  /*0930*/  UIADD3 UR5, UPT, UPT, UR5, 0x4, URZ ;  /* 0x0000000405057890 */ /* 0x000fe2000fffe0ff */
[C---:B----4-:R-:W-:Y:S01]  /*0940*/  FMUL R3, R5.reuse, R9 ;  /* 0x0000000905037220 */ /* 0x050fe20000400000 */
[----:B------:R-:W-:-:S03]  /*0950*/  FMUL R0, R5, R8 ;  /* 0x0000000805007220 */ /* 0x000fc60000400000 */
[C---:B------:R-:W-:Y:S01]  /*0960*/  FFMA R3, R4.reuse, R8, -R3 ;  /* 0x0000000804037223 */ /* 0x040fe20000000803 */
[----:B------:R-:W-:Y:S01]  /*0970*/  FFMA R0, R4, R9, R0 ;  /* 0x0000000904007223 */ /* 0x000fe20000000000 */
[CC--:B--2---:R-:W-:Y:S01]  /*0980*/  FMUL R5, R11.reuse, R13.reuse ;  /* 0x0000000d0b057220 */ /* 0x0c4fe20000400000 */
[-C--:B------:R-:W-:Y:S01]  /*0990*/  FMUL R4, R11, R12.reuse ;  /* 0x0000000c0b047220 */ /* 0x080fe20000400000 */
[----:B------:R-:W-:Y:S02]  /*09a0*/  FADD R3, R6, R3 ;  /* 0x0000000306037221 */ /* 0x000fe40000000000 */
[C---:B------:R-:W-:Y:S01]  /*09b0*/  FFMA R12, R10.reuse, R12, -R5 ;  /* 0x0000000c0a0c7223 */ /* 0x040fe20000000805 */
[----:B------:R-:W-:Y:S01]  /*09c0*/  FFMA R13, R10, R13, R4 ;  /* 0x0000000d0a0d7223 */ /* 0x000fe20000000004 */
[CC--:B---3--:R-:W-:Y:S01]  /*09d0*/  FMUL R5, R15.reuse, R17.reuse ;  /* 0x000000110f057220 */ /* 0x0c8fe20000400000 */
[-C--:B------:R-:W-:Y:S01]  /*09e0*/  FMUL R4, R15, R16.reuse ;  /* 0x000000100f047220 */ /* 0x080fe20000400000 */
[----:B------:R-:W-:Y:S01]  /*09f0*/  FADD R0, R7, R0 ;  /* 0x0000000007007221 */ /* 0x000fe20000000000 */
[----:B------:R-:W-:Y:S01]  /*0a00*/  FADD R3, R3, R12 ;  /* 0x0000000c03037221 */ /* 0x000fe20000000000 */
[C---:B------:R-:W-:Y:S01]  /*0a10*/  FFMA R16, R14.reuse, R16, -R5 ;  /* 0x000000100e107223 */ /* 0x040fe20000000805 */
[----:B------:R-:W-:Y:S01]  /*0a20*/  FFMA R17, R14, R17, R4 ;  /* 0x000000110e117223 */ /* 0x000fe20000000004 */
[----:B------:R-:W-:Y:S01]  /*0a30*/  FADD R0, R0, R13 ;  /* 0x0000000d00007221 */ /* 0x000fe20000000000 */
        /* <DEDUP_REMOVED lines=8> */
.L_x_319:
[----:B------:R-:W-:Y:S05]  /*0ac0*/  BRA.U !UP1, `(.L_x_318) ;  /* 0x0000000109ac7547 */ /* 0x000fea000b800000 */
[----:B------:R-:W-:Y:S02]  /*0ad0*/  UISETP.NE.AND UP0, UPT, UR13, 0x1, UPT ;  /* 0x000000010d00788c */ /* 0x000fe4000bf05270 */
[----:B------:R-:W-:-:S07]  /*0ae0*/  ULOP3.LUT UP1, URZ, UR19, 0x1, URZ, 0xc0, !UPT ;  /* 0x0000000113ff7892 */ /* 0x000fce000f82c0ff */
        /* <DEDUP_REMOVED lines=10> */
[----:B------:R-:W2:Y:S04]  /*0b90*/  LDG.E.64.CONSTANT R16, desc[UR10][R12.64] ;  /* 0x0000000a0c107981 */ /* 0x000ea8000c1e9b00 */
[----:B------:R-:W3:Y:S01]  /*0ba0*/  LDG.E.64.CONSTANT R8, desc[UR10][R12.64+-0x8] ;  /* 0xfffff80a0c087981 */ /* 0x000ee2000c1e9b00 */
[----:B------:R-:W-:Y:S01]  /*0bb0*/  UIADD3 UR5, UPT, UPT, UR5, 0x2, URZ ;  /* 0x0000000205057890 */ /* 0x000fe2000fffe0ff */
        /* <DEDUP_REMOVED lines=12> */
.L_x_320:
[----:B------:R-:W-:Y:S05]  /*0c80*/  BRA.U !UP1, `(.L_x_318) ;  /* 0x00000001093c7547 */ /* 0x000fea000b800000 */
[----:B------:R-:W0:Y:S01]  /*0c90*/  LDC.64 R4, c[0x0][0x380] ;  /* 0x0000e000ff047b82 */ /* 0x000e220000000a00 */
[----:B------:R-:W-:Y:S02]  /*0ca0*/  LOP3.LUT R0, RZ, UR5, RZ, 0x33, !PT ;  /* 0x00000005ff007c12 */ /* 0x000fe4000f8e33ff */
[----:B------:R-:W-:Y:S02]  /*0cb0*/  IADD3 R3, PT, PT, R2, UR5, RZ ;  /* 0x0000000502037c10 */ /* 0x000fe4000fffe0ff */
[----:B------:R-:W-:-:S03]  /*0cc0*/  IADD3 R11, PT, PT, R0, UR16, RZ ;  /* 0x00000010000b7c10 */ /* 0x000fc6000fffe0ff */
        /* <DEDUP_REMOVED lines=11> */
.L_x_318:
[----:B------:R-:W-:-:S04]  /*0d80*/  UIADD3 UR4, UPT, UPT, UR4, 0x1, URZ ;  /* 0x0000000104047890 */ /* 0x000fc8000fffe0ff */
[----:B------:R-:W-:-:S09]  /*0d90*/  UISETP.NE.AND UP0, UPT, UR4, UR18, UPT ;  /* 0x000000120400728c */ /* 0x000fd2000bf05270 */
[----:B------:R-:W-:Y:S05]  /*0da0*/  BRA.U !UP0, `(.L_x_315) ;  /* 0x0000001508647547 */ /* 0x000fea000b800000 */
[----:B------:R-:W-:Y:S05]  /*0db0*/  BRA `(.L_x_321) ;  /* 0xfffffff400247947 */ /* 0x000fea000383ffff */
.L_x_314:
        /* <DEDUP_REMOVED lines=9> */
.L_x_326:
[----:B------:R-:W0:Y:S01]  /*0e50*/  LDCU UR12, c[0x0][0x3a0] ;  /* 0x00007400ff0c77ac */ /* 0x000e220008000800 */
[----:B------:R-:W-:Y:S01]  /*0e60*/  IADD3 R3, PT, PT, R22, UR5, RZ ;  /* 0x0000000516037c10 */ /* 0x000fe2000fffe0ff */
[----:B------:R-:W1:Y:S01]  /*0e70*/  LDCU UR13, c[0x0][0x388] ;  /* 0x00007100ff0d77ac */ /* 0x000e620008000800 */
[----:B------:R-:W2:Y:S01]  /*0e80*/  LDCU UR9, c[0x0][0x398] ;  /* 0x00007300ff0977ac */ /* 0x000ea20008000800 */
[----:B------:R-:W-:Y:S02]  /*0e90*/  ULOP3.LUT UR6, URZ, UR5, URZ, 0x33, !UPT ;  /* 0x00000005ff067292 */ /* 0x000fe4000f8e33ff */
[----:B------:R-:W-:Y:S01]  /*0ea0*/  UIADD3 UR5, UPT, UPT, UR5, 0x1, URZ ;  /* 0x0000000105057890 */ /* 0x000fe2000fffe0ff */
[----:B------:R-:W-:Y:S01]  /*0eb0*/  UMOV UR7, UR8 ;  /* 0x0000000800077c82 */ /* 0x000fe20008000000 */
[----:B0-----:R-:W-:Y:S02]  /*0ec0*/  UISETP.GE.U32.AND UP3, UPT, UR12, 0x4, UPT ;  /* 0x000000040c00788c */ /* 0x001fe4000bf66070 */
[----:B------:R-:W-:Y:S01]  /*0ed0*/  UIADD3 UR6, UPT, UPT, UR6, UR12, URZ ;  /* 0x0000000c06067290 */ /* 0x000fe2000fffe0ff */
[----:B-1----:R-:W-:Y:S01]  /*0ee0*/  IMAD R0, R3, UR13, R2 ;  /* 0x0000000d03007c24 */ /* 0x002fe2000f8e0202 */
[----:B------:R-:W-:-:S02]  /*0ef0*/  ULOP3.LUT UP1, URZ, UR12, 0x3, URZ, 0xc0, !UPT ;  /* 0x000000030cff7892 */ /* 0x000fc4000f82c0ff */
[----:B------:R-:W-:Y:S02]  /*0f00*/  UISETP.NE.AND UP2, UPT, UR5, UR12, UPT ;  /* 0x0000000c0500728c */ /* 0x000fe4000bf45270 */
[----:B--2---:R-:W-:Y:S01]  /*0f10*/  UIMAD UR6, UR6, UR9, UR12 ;  /* 0x00000009060672a4 */ /* 0x004fe2000f8e020c */
[----:B------:R-:W-:Y:S11]  /*0f20*/  BRA.U !UP3, `(.L_x_322) ;  /* 0x000000050b307547 */ /* 0x000ff6000b800000 */
[----:B------:R-:W-:-:S05]  /*0f30*/  UMOV UR7, UR8 ;  /* 0x0000000800077c82 */ /* 0x000fca0008000000 */
.L_x_323:
        /* <DEDUP_REMOVED lines=16> */
[----:B------:R-:W-:Y:S02]  /*1040*/  FFMA R24, R8, R5, R24 ;  /* 0x0000000508187223 */ /* 0x000fe40000000018 */
[----:B------:R-:W2:Y:S04]  /*1050*/  LDG.E.64.CONSTANT R4, desc[UR10][R12.64+0x18] ;  /* 0x0000180a0c047981 */ /* 0x000ea8000c1e9b00 */
[----:B------:R-:W2:Y:S01]  /*1060*/  LDG.E.64.CONSTANT R8, desc[UR10][R10.64+-0x18] ;  /* 0xffffe80a0a087981 */ /* 0x000ea2000c1e9b00 */
[C---:B---3--:R-:W-:Y:S01]  /*1070*/  FMUL R23, R15.reuse, R21 ;  /* 0x000000150f177220 */ /* 0x048fe20000400000 */
[-C--:B------:R-:W-:Y:S01]  /*1080*/  FMUL R28, R15, R20.reuse ;  /* 0x000000140f1c7220 */ /* 0x080fe20000400000 */
[----:B----4-:R-:W-:Y:S01]  /*1090*/  FMUL R15, R17, R19 ;  /* 0x00000013110f7220 */ /* 0x010fe20000400000 */
[----:B------:R-:W-:Y:S01]  /*10a0*/  FADD R3, R3, R6 ;  /* 0x0000000603037221 */ /* 0x000fe20000000000 */
[----:B------:R-:W-:Y:S01]  /*10b0*/  FFMA R20, R14, R20, -R23 ;  /* 0x000000140e147223 */ /* 0x000fe20000000817 */
[----:B------:R-:W-:Y:S01]  /*10c0*/  FADD R6, R24, R7 ;  /* 0x0000000718067221 */ /* 0x000fe20000000000 */
[-C--:B------:R-:W-:Y:S01]  /*10d0*/  FMUL R17, R17, R18.reuse ;  /* 0x0000001211117220 */ /* 0x080fe20000400000 */
[----:B------:R-:W-:Y:S01]  /*10e0*/  FFMA R7, R14, R21, R28 ;  /* 0x000000150e077223 */ /* 0x000fe2000000001c */
[----:B------:R-:W-:Y:S01]  /*10f0*/  FADD R3, R3, R20 ;  /* 0x0000001403037221 */ /* 0x000fe20000000000 */
[----:B------:R-:W-:Y:S01]  /*1100*/  FFMA R18, R16, R18, -R15 ;  /* 0x0000001210127223 */ /* 0x000fe2000000080f */
[----:B------:R-:W3:Y:S04]  /*1110*/  LDG.E.64.CONSTANT R20, desc[UR10][R12.64+0x20] ;  /* 0x0000200a0c147981 */ /* 0x000ee8000c1e9b00 */
[----:B------:R-:W3:Y:S01]  /*1120*/  LDG.E.64.CONSTANT R14, desc[UR10][R10.64+-0x20] ;  /* 0xffffe00a0a0e7981 */ /* 0x000ee2000c1e9b00 */
[----:B------:R-:W-:Y:S01]  /*1130*/  FADD R6, R6, R7 ;  /* 0x0000000706067221 */ /* 0x000fe20000000000 */
[----:B------:R-:W-:Y:S01]  /*1140*/  FFMA R7, R16, R19, R17 ;  /* 0x0000001310077223 */ /* 0x000fe20000000011 */
[----:B------:R-:W-:Y:S01]  /*1150*/  FADD R3, R3, R18 ;  /* 0x0000001203037221 */ /* 0x000fe20000000000 */
[----:B------:R-:W4:Y:S04]  /*1160*/  LDG.E.64.CONSTANT R16, desc[UR10][R12.64+0x28] ;  /* 0x0000280a0c107981 */ /* 0x000f28000c1e9b00 */
[----:B------:R-:W4:Y:S01]  /*1170*/  LDG.E.64.CONSTANT R18, desc[UR10][R10.64+-0x28] ;  /* 0xffffd80a0a127981 */ /* 0x000f22000c1e9b00 */
[C---:B--2---:R-:W-:Y:S01]  /*1180*/  FMUL R23, R5.reuse, R9 ;  /* 0x0000000905177220 */ /* 0x044fe20000400000 */
[----:B------:R-:W-:-:S03]  /*1190*/  FMUL R24, R5, R8 ;  /* 0x0000000805187220 */ /* 0x000fc60000400000 */
[C---:B------:R-:W-:Y:S01]  /*11a0*/  FFMA R23, R4.reuse, R8, -R23 ;  /* 0x0000000804177223 */ /* 0x040fe20000000817 */
[----:B------:R-:W-:Y:S02]  /*11b0*/  FFMA R24, R4, R9, R24 ;  /* 0x0000000904187223 */ /* 0x000fe40000000018 */
[----:B------:R-:W2:Y:S04]  /*11c0*/  LDG.E.64.CONSTANT R4, desc[UR10][R12.64+0x30] ;  /* 0x0000300a0c047981 */ /* 0x000ea8000c1e9b00 */
[----:B------:R-:W2:Y:S04]  /*11d0*/  LDG.E.64.CONSTANT R8, desc[UR10][R10.64+-0x30] ;  /* 0xffffd00a0a087981 */ /* 0x000ea8000c1e9b00 */
[----:B------:R-:W5:Y:S04]  /*11e0*/  LDG.E.64.CONSTANT R12, desc[UR10][R12.64+0x38] ;  /* 0x0000380a0c0c7981 */ /* 0x000f68000c1e9b00 */
[----:B------:R-:W5:Y:S01]  /*11f0*/  LDG.E.64.CONSTANT R10, desc[UR10][R10.64+-0x38] ;  /* 0xffffc80a0a0a7981 */ /* 0x000f62000c1e9b00 */
[----:B------:R-:W-:Y:S01]  /*1200*/  FADD R3, R3, R23 ;  /* 0x0000001703037221 */ /* 0x000fe20000000000 */
[C---:B---3--:R-:W-:Y:S01]  /*1210*/  FMUL R23, R21.reuse, R15 ;  /* 0x0000000f15177220 */ /* 0x048fe20000400000 */
[----:B------:R-:W-:Y:S01]  /*1220*/  FADD R7, R6, R7 ;  /* 0x0000000706077221 */ /* 0x000fe20000000000 */
[----:B------:R-:W-:-:S02]  /*1230*/  FMUL R6, R21, R14 ;  /* 0x0000000e15067220 */ /* 0x000fc40000400000 */
[C---:B------:R-:W-:Y:S01]  /*1240*/  FFMA R14, R20.reuse, R14, -R23 ;  /* 0x0000000e140e7223 */ /* 0x040fe20000000817 */
[----:B------:R-:W-:Y:S01]  /*1250*/  UIADD3 UR7, UPT, UPT, UR7, 0x8, URZ ;  /* 0x0000000807077890 */ /* 0x000fe2000fffe0ff */
[----:B------:R-:W-:Y:S01]  /*1260*/  FADD R7, R7, R24 ;  /* 0x0000001807077221 */ /* 0x000fe20000000000 */
[----:B------:R-:W-:Y:S01]  /*1270*/  FFMA R6, R20, R15, R6 ;  /* 0x0000000f14067223 */ /* 0x000fe20000000006 */
[----:B------:R-:W-:Y:S01]  /*1280*/  FADD R3, R3, R14 ;  /* 0x0000000e03037221 */ /* 0x000fe20000000000 */
[CC--:B----4-:R-:W-:Y:S01]  /*1290*/  FMUL R14, R17.reuse, R18.reuse ;  /* 0x00000012110e7220 */ /* 0x0d0fe20000400000 */
[-C--:B------:R-:W-:Y:S01]  /*12a0*/  FMUL R15, R17, R19.reuse ;  /* 0x00000013110f7220 */ /* 0x080fe20000400000 */
[----:B------:R-:W-:Y:S01]  /*12b0*/  UIADD3 UR9, UPT, UPT, UR7, UR12, URZ ;  /* 0x0000000c07097290 */ /* 0x000fe2000fffe0ff */
[----:B------:R-:W-:Y:S01]  /*12c0*/  FADD R6, R7, R6 ;  /* 0x0000000607067221 */ /* 0x000fe20000000000 */
[C---:B------:R-:W-:Y:S01]  /*12d0*/  FFMA R19, R16.reuse, R19, R14 ;  /* 0x0000001310137223 */ /* 0x040fe2000000000e */
[----:B------:R-:W-:Y:S01]  /*12e0*/  FFMA R18, R16, R18, -R15 ;  /* 0x0000001210127223 */ /* 0x000fe2000000080f */
[----:B------:R-:W-:-:S02]  /*12f0*/  UISETP.NE.AND UP3, UPT, UR9, UR4, UPT ;  /* 0x000000040900728c */ /* 0x000fc4000bf65270 */
[----:B------:R-:W-:Y:S01]  /*1300*/  FADD R6, R6, R19 ;  /* 0x0000001306067221 */ /* 0x000fe20000000000 */
[----:B------:R-:W-:Y:S01]  /*1310*/  FADD R3, R3, R18 ;  /* 0x0000001203037221 */ /* 0x000fe20000000000 */
[C---:B--2---:R-:W-:Y:S01]  /*1320*/  FMUL R7, R5.reuse, R9 ;  /* 0x0000000905077220 */ /* 0x044fe20000400000 */
[----:B------:R-:W-:-:S03]  /*1330*/  FMUL R14, R5, R8 ;  /* 0x00000008050e7220 */ /* 0x000fc60000400000 */
[C---:B------:R-:W-:Y:S01]  /*1340*/  FFMA R8, R4.reuse, R8, -R7 ;  /* 0x0000000804087223 */ /* 0x040fe20000000807 */
[----:B------:R-:W-:Y:S01]  /*1350*/  FFMA R9, R4, R9, R14 ;  /* 0x0000000904097223 */ /* 0x000fe2000000000e */
[CC--:B-----5:R-:W-:Y:S01]  /*1360*/  FMUL R5, R13.reuse, R11.reuse ;  /* 0x0000000b0d057220 */ /* 0x0e0fe20000400000 */
        /* <DEDUP_REMOVED lines=8> */
.L_x_322:
[----:B------:R-:W-:Y:S05]  /*13f0*/  BRA.U !UP1, `(.L_x_324) ;  /* 0x0000000509087547 */ /* 0x000fea000b800000 */
[----:B------:R-:W-:Y:S01]  /*1400*/  ULOP3.LUT UP1, URZ, UR12, 0x1, URZ, 0xc0, !UPT ;  /* 0x000000010cff7892 */ /* 0x000fe2000f82c0ff */
[----:B------:R-:W-:Y:S10]  /*1410*/  BRA.U !UP0, `(.L_x_325) ;  /* 0x0000000108a07547 */ /* 0x000ff4000b800000 */
        /* <DEDUP_REMOVED lines=14> */
[----:B------:R4:W5:Y:S01]  /*1500*/  LDG.E.64.CONSTANT R28, desc[UR10][R4.64+-0x18] ;  /* 0xffffe80a041c7981 */ /* 0x000962000c1e9b00 */
[----:B------:R-:W-:Y:S01]  /*1510*/  UIADD3 UR7, UPT, UPT, UR7, 0x4, URZ ;  /* 0x0000000407077890 */ /* 0x000fe2000fffe0ff */
[C---:B--2---:R-:W-:Y:S01]  /*1520*/  FMUL R3, R9.reuse, R11 ;  /* 0x0000000b09037220 */ /* 0x044fe20000400000 */
[----:B------:R-:W-:-:S03]  /*1530*/  FMUL R9, R9, R10 ;  /* 0x0000000a09097220 */ /* 0x000fc60000400000 */
[C---:B------:R-:W-:Y:S01]  /*1540*/  FFMA R3, R8.reuse, R10, -R3 ;  /* 0x0000000a08037223 */ /* 0x040fe20000000803 */
[----:B------:R-:W-:Y:S01]  /*1550*/  FFMA R8, R8, R11, R9 ;  /* 0x0000000b08087223 */ /* 0x000fe20000000009 */
[C---:B---3--:R-:W-:Y:S02]  /*1560*/  FMUL R9, R13.reuse, R15 ;  /* 0x0000000f0d097220 */ /* 0x048fe40000400000 */
[----:B------:R-:W-:Y:S01]  /*1570*/  FADD R3, R6, R3 ;  /* 0x0000000306037221 */ /* 0x000fe20000000000 */
[-C--:B------:R-:W-:Y:S01]  /*1580*/  FMUL R6, R13, R14.reuse ;  /* 0x0000000e0d067220 */ /* 0x080fe20000400000 */
[----:B------:R-:W-:Y:S01]  /*1590*/  FADD R8, R7, R8 ;  /* 0x0000000807087221 */ /* 0x000fe20000000000 */
[C---:B------:R-:W-:Y:S01]  /*15a0*/  FFMA R14, R12.reuse, R14, -R9 ;  /* 0x0000000e0c0e7223 */ /* 0x040fe20000000809 */
[CC--:B----4-:R-:W-:Y:S01]  /*15b0*/  FMUL R4, R17.reuse, R18.reuse ;  /* 0x0000001211047220 */ /* 0x0d0fe20000400000 */
[----:B------:R-:W-:Y:S01]  /*15c0*/  FMUL R7, R17, R19 ;  /* 0x0000001311077220 */ /* 0x000fe20000400000 */
[----:B------:R-:W-:Y:S01]  /*15d0*/  FFMA R15, R12, R15, R6 ;  /* 0x0000000f0c0f7223 */ /* 0x000fe20000000006 */
[----:B------:R-:W-:Y:S01]  /*15e0*/  FADD R3, R3, R14 ;  /* 0x0000000e03037221 */ /* 0x000fe20000000000 */
[C---:B------:R-:W-:Y:S01]  /*15f0*/  FFMA R19, R16.reuse, R19, R4 ;  /* 0x0000001310137223 */ /* 0x040fe20000000004 */
[----:B------:R-:W-:Y:S01]  /*1600*/  FFMA R18, R16, R18, -R7 ;  /* 0x0000001210127223 */ /* 0x000fe20000000807 */
        /* <DEDUP_REMOVED lines=9> */
.L_x_325:
        /* <DEDUP_REMOVED lines=24> */
.L_x_324:
[----:B------:R-:W-:Y:S05]  /*1820*/  BRA.U UP2, `(.L_x_326) ;  /* 0xfffffff502887547 */ /* 0x000fea000b83ffff */
[----:B------:R-:W-:Y:S05]  /*1830*/  BRA `(.L_x_315) ;  /* 0x0000000800c07947 */ /* 0x000fea0003800000 */
.L_x_313:
        /* <DEDUP_REMOVED lines=8> */
.L_x_331:
[----:B------:R-:W0:Y:S01]  /*18c0*/  LDCU UR12, c[0x0][0x3a0] ;  /* 0x00007400ff0c77ac */ /* 0x000e220008000800 */
[----:B------:R-:W-:Y:S02]  /*18d0*/  IADD3 R3, PT, PT, R22, UR4, RZ ;  /* 0x0000000416037c10 */ /* 0x000fe4000fffe0ff */
[----:B------:R-:W-:Y:S01]  /*18e0*/  MOV R0, UR8 ;  /* 0x0000000800007c02 */ /* 0x000fe20008000f00 */
[----:B------:R-:W1:Y:S01]  /*18f0*/  LDCU UR13, c[0x0][0x388] ;  /* 0x00007100ff0d77ac */ /* 0x000e620008000800 */
[----:B------:R-:W2:Y:S01]  /*1900*/  LDCU UR7, c[0x0][0x398] ;  /* 0x00007300ff0777ac */ /* 0x000ea20008000800 */
[----:B------:R-:W-:Y:S02]  /*1910*/  UISETP.GE.U32.AND UP0, UPT, UR6, 0x7, UPT ;  /* 0x000000070600788c */ /* 0x000fe4000bf06070 */
[----:B0-----:R-:W-:Y:S02]  /*1920*/  UIADD3 UR5, UPT, UPT, -UR4, UR12, URZ ;  /* 0x0000000c04057290 */ /* 0x001fe4000fffe1ff */
[----:B------:R-:W-:Y:S01]  /*1930*/  ULOP3.LUT UP2, URZ, UR12, 0x1, URZ, 0xc0, !UPT ;  /* 0x000000010cff7892 */ /* 0x000fe2000f84c0ff */
[----:B-1----:R-:W-:Y:S01]  /*1940*/  IMAD R3, R3, UR13, R2 ;  /* 0x0000000d03037c24 */ /* 0x002fe2000f8e0202 */
[----:B--2---:R-:W-:-:S03]  /*1950*/  UIMAD UR5, UR5, UR7, UR12 ;  /* 0x00000007050572a4 */ /* 0x004fc6000f8e020c */
[----:B------:R-:W-:Y:S09]  /*1960*/  BRA.U !UP0, `(.L_x_327) ;  /* 0x00000005082c7547 */ /* 0x000ff2000b800000 */
[----:B------:R-:W-:-:S07]  /*1970*/  MOV R0, UR8 ;  /* 0x0000000800007c02 */ /* 0x000fce0008000f00 */
.L_x_328:
[----:B------:R-:W0:Y:S01]  /*1980*/  LDC.64 R10, c[0x0][0x380] ;  /* 0x0000e000ff0a7b82 */ /* 0x000e220000000a00 */
[----:B------:R-:W-:Y:S02]  /*1990*/  IADD3 R5, PT, PT, R3, R0, RZ ;  /* 0x0000000003057210 */ /* 0x000fe40007ffe0ff */
[----:B------:R-:W-:-:S05]  /*19a0*/  IADD3 R13, PT, PT, -R0, UR5, RZ ;  /* 0x00000005000d7c10 */ /* 0x000fca000fffe1ff */
        /* <DEDUP_REMOVED lines=15> */
[----:B------:R-:W-:Y:S01]  /*1aa0*/  FADD R24, R24, R7 ;  /* 0x0000000718187221 */ /* 0x000fe20000000000 */
[C---:B---3--:R-:W-:Y:S01]  /*1ab0*/  FMUL R7, R19.reuse, R21 ;  /* 0x0000001513077220 */ /* 0x048fe20000400000 */
[----:B------:R-:W-:Y:S01]  /*1ac0*/  FMUL R28, R19, R20 ;  /* 0x00000014131c7220 */ /* 0x000fe20000400000 */
[----:B------:R-:W-:-:S02]  /*1ad0*/  FADD R6, R23, R6 ;  /* 0x0000000617067221 */ /* 0x000fc40000000000 */
[C---:B------:R-:W-:Y:S01]  /*1ae0*/  FFMA R7, R18.reuse, R20, -R7 ;  /* 0x0000001412077223 */ /* 0x040fe20000000807 */
[----:B------:R-:W-:Y:S01]  /*1af0*/  FFMA R21, R18, R21, R28 ;  /* 0x0000001512157223 */ /* 0x000fe2000000001c */
[CC--:B----4-:R-:W-:Y:S01]  /*1b00*/  FMUL R28, R15.reuse, R16.reuse ;  /* 0x000000100f1c7220 */ /* 0x0d0fe20000400000 */
[----:B------:R-:W3:Y:S01]  /*1b10*/  LDG.E.64.CONSTANT R18, desc[UR10][R8.64+-0x20] ;  /* 0xffffe00a08127981 */ /* 0x000ee2000c1e9b00 */
[----:B------:R-:W-:Y:S01]  /*1b20*/  FADD R6, R6, R7 ;  /* 0x0000000706067221 */ /* 0x000fe20000000000 */
[-C--:B------:R-:W-:Y:S01]  /*1b30*/  FMUL R7, R15, R17.reuse ;  /* 0x000000110f077220 */ /* 0x080fe20000400000 */
[----:B------:R-:W-:Y:S01]  /*1b40*/  FADD R24, R24, R21 ;  /* 0x0000001518187221 */ /* 0x000fe20000000000 */
[C---:B------:R-:W-:Y:S01]  /*1b50*/  FFMA R17, R14.reuse, R17, R28 ;  /* 0x000000110e117223 */ /* 0x040fe2000000001c */
[----:B------:R-:W3:Y:S01]  /*1b60*/  LDG.E.64.CONSTANT R20, desc[UR10][R10.64+0x20] ;  /* 0x0000200a0a147981 */ /* 0x000ee2000c1e9b00 */
[----:B------:R-:W-:-:S03]  /*1b70*/  FFMA R7, R14, R16, -R7 ;  /* 0x000000100e077223 */ /* 0x000fc60000000807 */
[----:B------:R-:W4:Y:S01]  /*1b80*/  LDG.E.64.CONSTANT R14, desc[UR10][R10.64+0x28] ;  /* 0x0000280a0a0e7981 */ /* 0x000f22000c1e9b00 */
[----:B------:R-:W-:Y:S01]  /*1b90*/  FADD R7, R6, R7 ;  /* 0x0000000706077221 */ /* 0x000fe20000000000 */
[----:B------:R-:W-:Y:S02]  /*1ba0*/  FADD R6, R24, R17 ;  /* 0x0000001118067221 */ /* 0x000fe40000000000 */
        /* <DEDUP_REMOVED lines=9> */
[----:B------:R-:W-:Y:S01]  /*1c40*/  IADD3 R0, PT, PT, R0, 0x8, RZ ;  /* 0x0000000800007810 */ /* 0x000fe20007ffe0ff */
[----:B------:R-:W-:Y:S01]  /*1c50*/  FADD R7, R7, R23 ;  /* 0x0000001707077221 */ /* 0x000fe20000000000 */
[----:B------:R-:W-:Y:S01]  /*1c60*/  FADD R6, R6, R24 ;  /* 0x0000001806067221 */ /* 0x000fe20000000000 */
[C---:B---3--:R-:W-:Y:S01]  /*1c70*/  FMUL R23, R21.reuse, R19 ;  /* 0x0000001315177220 */ /* 0x048fe20000400000 */
[----:B------:R-:W-:Y:S01]  /*1c80*/  FMUL R24, R21, R18 ;  /* 0x0000001215187220 */ /* 0x000fe20000400000 */
[----:B------:R-:W-:-:S02]  /*1c90*/  IADD3 R21, PT, PT, R0, UR12, RZ ;  /* 0x0000000c00157c10 */ /* 0x000fc4000fffe0ff */
[C---:B------:R-:W-:Y:S01]  /*1ca0*/  FFMA R18, R20.reuse, R18, -R23 ;  /* 0x0000001214127223 */ /* 0x040fe20000000817 */
[----:B------:R-:W-:Y:S01]  /*1cb0*/  FFMA R19, R20, R19, R24 ;  /* 0x0000001314137223 */ /* 0x000fe20000000018 */
[----:B------:R-:W-:Y:S01]  /*1cc0*/  ISETP.NE.AND P0, PT, R21, UR9, PT ;  /* 0x0000000915007c0c */ /* 0x000fe2000bf05270 */
[CC--:B----4-:R-:W-:Y:S01]  /*1cd0*/  FMUL R21, R15.reuse, R17.reuse ;  /* 0x000000110f157220 */ /* 0x0d0fe20000400000 */
[-C--:B------:R-:W-:Y:S01]  /*1ce0*/  FMUL R20, R15, R16.reuse ;  /* 0x000000100f147220 */ /* 0x080fe20000400000 */
[----:B------:R-:W-:Y:S02]  /*1cf0*/  FADD R6, R6, R19 ;  /* 0x0000001306067221 */ /* 0x000fe40000000000 */
[C---:B------:R-:W-:Y:S01]  /*1d00*/  FFMA R16, R14.reuse, R16, -R21 ;  /* 0x000000100e107223 */ /* 0x040fe20000000815 */
[----:B------:R-:W-:Y:S01]  /*1d10*/  FFMA R17, R14, R17, R20 ;  /* 0x000000110e117223 */ /* 0x000fe20000000014 */
[----:B------:R-:W-:-:S03]  /*1d20*/  FADD R7, R7, R18 ;  /* 0x0000001207077221 */ /* 0x000fc60000000000 */
[----:B------:R-:W-:Y:S01]  /*1d30*/  FADD R6, R6, R17 ;  /* 0x0000001106067221 */ /* 0x000fe20000000000 */
[----:B------:R-:W-:Y:S01]  /*1d40*/  FADD R7, R7, R16 ;  /* 0x0000001007077221 */ /* 0x000fe20000000000 */
[C---:B--2---:R-:W-:Y:S01]  /*1d50*/  FMUL R14, R5.reuse, R12 ;  /* 0x0000000c050e7220 */ /* 0x044fe20000400000 */
[----:B------:R-:W-:-:S03]  /*1d60*/  FMUL R15, R5, R13 ;  /* 0x0000000d050f7220 */ /* 0x000fc60000400000 */
[C---:B------:R-:W-:Y:S01]  /*1d70*/  FFMA R13, R4.reuse, R13, R14 ;  /* 0x0000000d040d7223 */ /* 0x040fe2000000000e */
[----:B------:R-:W-:Y:S01]  /*1d80*/  FFMA R12, R4, R12, -R15 ;  /* 0x0000000c040c7223 */ /* 0x000fe2000000080f */
        /* <DEDUP_REMOVED lines=9> */
.L_x_327:
[----:B------:R-:W-:Y:S05]  /*1e20*/  BRA.U !UP1, `(.L_x_329) ;  /* 0x00000001099c7547 */ /* 0x000fea000b800000 */
        /* <DEDUP_REMOVED lines=39> */
.L_x_329:
        /* <DEDUP_REMOVED lines=24> */
.L_x_330:
[----:B------:R-:W0:Y:S01]  /*2220*/  LDC.64 R4, c[0x0][0x380] ;  /* 0x0000e000ff047b82 */ /* 0x000e220000000a00 */
[----:B------:R-:W-:Y:S02]  /*2230*/  IADD3 R3, PT, PT, R3, R0, RZ ;  /* 0x0000000003037210 */ /* 0x000fe40007ffe0ff */
[----:B------:R-:W-:-:S05]  /*2240*/  IADD3 R11, PT, PT, -R0, UR5, RZ ;  /* 0x00000005000b7c10 */ /* 0x000fca000fffe1ff */
        /* <DEDUP_REMOVED lines=15> */
.L_x_315:
[----:B------:R-:W0:Y:S01]  /*2340*/  LDC.64 R2, c[0x0][0x3a8] ;  /* 0x0000ea00ff027b82 */ /* 0x000e220000000a00 */
[----:B------:R-:W1:Y:S02]  /*2350*/  LDCU UR4, c[0x0][0x3b0] ;  /* 0x00007600ff0477ac */ /* 0x000e640008000800 */
[----:B-1----:R-:W-:-:S04]  /*2360*/  IMAD R27, R27, UR4, R26 ;  /* 0x000000041b1b7c24 */ /* 0x002fc8000f8e021a */
[----:B0-----:R-:W-:-:S05]  /*2370*/  IMAD.WIDE R2, R27, 0x8, R2 ;  /* 0x000000081b027825 */ /* 0x001fca00078e0202 */
[----:B------:R-:W-:Y:S01]  /*2380*/  STG.E.64 desc[UR10][R2.64], R6 ;  /* 0x0000000602007986 */ /* 0x000fe2000c101b0a */
[----:B------:R-:W-:Y:S05]  /*2390*/  EXIT ;  /* 0x000000000000794d */ /* 0x000fea0003800000 */
.L_x_332:
        /* <DEDUP_REMOVED lines=14> */
.L_x_972:


//--------------------- .text._cupy_convolve2D_float64 --------------------------
	.section	.text._cupy_convolve2D_float64,"ax",@progbits
	.align	128
        .global         _cupy_convolve2D_float64
        .type           _cupy_convolve2D_float64,@function
        .size           _cupy_convolve2D_float64,(.L_x_973 - _cupy_convolve2D_float64)
        .other          _cupy_convolve2D_float64,@"STO_CUDA_ENTRY STV_DEFAULT"
_cupy_convolve2D_float64:
.text._cupy_convolve2D_float64:
        /* <DEDUP_REMOVED lines=31> */
[----:B------:R-:W-:Y:S02]  /*01f0*/  HFMA2 R22, -RZ, RZ, 0, 0 ;  /* 0x00000000ff167431 */ /* 0x000fe400000001ff */
[----:B------:R-:W-:Y:S01]  /*0200*/  IMAD.IADD R5, R4, 0x1, -R11 ;  /* 0x0000000104057824 */ /* 0x000fe200078e0a0b */
[C---:B------:R-:W-:Y:S02]  /*0210*/  LOP3.LUT R6, R11.reuse, 0x7, RZ, 0xc0, !PT ;  /* 0x000000070b067812 */ /* 0x040fe400078ec0ff */
[----:B------:R-:W-:Y:S02]  /*0220*/  CS2R R8, SRZ ;  /* 0x0000000000087805 */ /* 0x000fe4000001ff00 */
[C---:B------:R-:W-:Y:S01]  /*0230*/  LOP3.LUT R7, R11.reuse, 0x3, RZ, 0xc0, !PT ;  /* 0x000000030b077812 */ /* 0x040fe200078ec0ff */
[----:B------:R-:W-:-:S02]  /*0240*/  VIADD R11, R11, 0xffffffff ;  /* 0xffffffff0b0b7836 */ /* 0x000fc40000000000 */
[----:B------:R-:W-:Y:S01]  /*0250*/  IMAD.MOV R23, RZ, RZ, -R10 ;  /* 0x000000ffff177224 */ /* 0x000fe200078e0a0a */
[----:B0-----:R-:W-:-:S04]  /*0260*/  UIADD3 UR4, UP0, UPT, UR4, -0x18, URZ ;  /* 0xffffffe804047890 */ /* 0x001fc8000ff1e0ff */
[----:B------:R-:W-:-:S12]  /*0270*/  UIADD3.X UR5, UPT, UPT, UR5, -0x1, URZ, UP0, !UPT ;  /* 0xffffffff05057890 */ /* 0x000fd800087fe4ff */
.L_x_340:
[----:B------:R-:W0:Y:S01]  /*0280*/  LDC.64 R12, c[0x0][0x3a0] ;  /* 0x0000e800ff0c7b82 */ /* 0x000e220000000a00 */
[----:B------:R-:W1:Y:S01]  /*0290*/  LDCU UR8, c[0x0][0x388] ;  /* 0x00007100ff0877ac */ /* 0x000e620008000800 */
[----:B------:R-:W-:Y:S01]  /*02a0*/  LOP3.LUT R15, RZ, R22, RZ, 0x33, !PT ;  /* 0x00000016ff0f7212 */ /* 0x000fe200078e33ff */
[----:B------:R-:W-:Y:S02]  /*02b0*/  IMAD.IADD R24, R5, 0x1, R22 ;  /* 0x0000000105187824 */ /* 0x000fe400078e0216 */
[----:B------:R-:W-:-:S03]  /*02c0*/  IMAD.MOV.U32 R2, RZ, RZ, RZ ;  /* 0x000000ffff027224 */ /* 0x000fc600078e00ff */
[----:B------:R-:W2:Y:S01]  /*02d0*/  LDC R26, c[0x0][0x39c] ;  /* 0x0000e700ff1a7b82 */ /* 0x000ea20000000800 */
[----:B-1----:R-:W-:Y:S01]  /*02e0*/  IMAD R24, R24, UR8, R3 ;  /* 0x0000000818187c24 */ /* 0x002fe2000f8e0203 */
[----:B0-----:R-:W-:Y:S02]  /*02f0*/  ISETP.GE.U32.AND P0, PT, R13, 0x8, PT ;  /* 0x000000080d00780c */ /* 0x001fe40003f06070 */
[----:B------:R-:W-:-:S05]  /*0300*/  IADD3 R15, PT, PT, R15, R12, RZ ;  /* 0x0000000c0f0f7210 */ /* 0x000fca0007ffe0ff */
[----:B--2---:R-:W-:-:S06]  /*0310*/  IMAD R25, R15, R26, R13 ;  /* 0x0000001a0f197224 */ /* 0x004fcc00078e020d */
[----:B------:R-:W-:Y:S05]  /*0320*/  @!P0 BRA `(.L_x_336) ;  /* 0x0000000000988947 */ /* 0x000fea0003800000 */
[----:B------:R-:W-:Y:S01]  /*0330*/  IMAD R26, R15, R26, R11 ;  /* 0x0000001a0f1a7224 */ /* 0x000fe200078e020b */
[----:B------:R-:W-:Y:S01]  /*0340*/  MOV R2, R23 ;  /* 0x0000001700027202 */ /* 0x000fe20000000f00 */
[----:B------:R-:W-:-:S07]  /*0350*/  IMAD.MOV.U32 R4, RZ, RZ, R24 ;  /* 0x000000ffff047224 */ /* 0x000fce00078e0018 */
.L_x_337:
[----:B------:R-:W0:Y:S01]  /*0360*/  LDC.64 R16, c[0x0][0x380] ;  /* 0x0000e000ff107b82 */ /* 0x000e220000000a00 */
[----:B------:R-:W-:Y:S02]  /*0370*/  IMAD.U32 R14, RZ, RZ, UR4 ;  /* 0x00000004ff0e7e24 */ /* 0x000fe4000f8e00ff */
[----:B------:R-:W-:Y:S02]  /*0380*/  IMAD.U32 R15, RZ, RZ, UR5 ;  /* 0x00000005ff0f7e24 */ /* 0x000fe4000f8e00ff */
[----:B------:R-:W-:-:S05]  /*0390*/  IMAD.WIDE R14, R26, 0x8, R14 ;  /* 0x000000081a0e7825 */ /* 0x000fca00078e020e */
[----:B------:R-:W2:Y:S01]  /*03a0*/  LDG.E.64.CONSTANT R20, desc[UR6][R14.64+0x18] ;  /* 0x000018060e147981 */ /* 0x000ea2000c1e9b00 */
[----:B0-----:R-:W-:-:S05]  /*03b0*/  IMAD.WIDE R16, R4, 0x8, R16 ;  /* 0x0000000804107825 */ /* 0x001fca00078e0210 */
[----:B------:R-:W2:Y:S04]  /*03c0*/  LDG.E.64.CONSTANT R18, desc[UR6][R16.64] ;  /* 0x0000000610127981 */ /* 0x000ea8000c1e9b00 */
[----:B------:R-:W3:Y:S01]  /*03d0*/  LDG.E.64.CONSTANT R28, desc[UR6][R16.64+0x38] ;  /* 0x00003806101c7981 */ /* 0x000ee2000c1e9b00 */
[----:B--2---:R-:W-:-:S03]  /*03e0*/  DFMA R20, R18, R20, R8 ;  /* 0x000000141214722b */ /* 0x004fc60000000008 */
[----:B------:R-:W2:Y:S04]  /*03f0*/  LDG.E.64.CONSTANT R8, desc[UR6][R16.64+0x8] ;  /* 0x0000080610087981 */ /* 0x000ea8000c1e9b00 */
[----:B------:R-:W2:Y:S02]  /*0400*/  LDG.E.64.CONSTANT R18, desc[UR6][R14.64+0x10] ;  /* 0x000010060e127981 */ /* 0x000ea4000c1e9b00 */
[----:B--2---:R-:W-:Y:S02]  /*0410*/  DFMA R18, R8, R18, R20 ;  /* 0x000000120812722b */ /* 0x004fe40000000014 */
[----:B------:R-:W2:Y:S04]  /*0420*/  LDG.E.64.CONSTANT R8, desc[UR6][R16.64+0x10] ;  /* 0x0000100610087981 */ /* 0x000ea8000c1e9b00 */
[----:B------:R-:W2:Y:S02]  /*0430*/  LDG.E.64.CONSTANT R20, desc[UR6][R14.64+0x8] ;  /* 0x000008060e147981 */ /* 0x000ea4000c1e9b00 */
[----:B--2---:R-:W-:-:S02]  /*0440*/  DFMA R20, R8, R20, R18 ;  /* 0x000000140814722b */ /* 0x004fc40000000012 */
[----:B------:R-:W2:Y:S04]  /*0450*/  LDG.E.64.CONSTANT R8, desc[UR6][R16.64+0x18] ;  /* 0x0000180610087981 */ /* 0x000ea8000c1e9b00 */
[----:B------:R-:W2:Y:S02]  /*0460*/  LDG.E.64.CONSTANT R18, desc[UR6][R14.64] ;  /* 0x000000060e127981 */ /* 0x000ea4000c1e9b00 */
[----:B--2---:R-:W-:Y:S02]  /*0470*/  DFMA R18, R8, R18, R20 ;  /* 0x000000120812722b */ /* 0x004fe40000000014 */
[----:B------:R-:W2:Y:S04]  /*0480*/  LDG.E.64.CONSTANT R8, desc[UR6][R16.64+0x20] ;  /* 0x0000200610087981 */ /* 0x000ea8000c1e9b00 */
[----:B------:R-:W2:Y:S02]  /*0490*/  LDG.E.64.CONSTANT R20, desc[UR6][R14.64+-0x8] ;  /* 0xfffff8060e147981 */ /* 0x000ea4000c1e9b00 */
[----:B--2---:R-:W-:-:S02]  /*04a0*/  DFMA R20, R8, R20, R18 ;  /* 0x000000140814722b */ /* 0x004fc40000000012 */
[----:B------:R-:W2:Y:S04]  /*04b0*/  LDG.E.64.CONSTANT R18, desc[UR6][R16.64+0x28] ;  /* 0x0000280610127981 */ /* 0x000ea8000c1e9b00 */
[----:B------:R-:W2:Y:S01]  /*04c0*/  LDG.E.64.CONSTANT R8, desc[UR6][R14.64+-0x10] ;  /* 0xfffff0060e087981 */ /* 0x000ea2000c1e9b00 */
[----:B------:R-:W-:Y:S01]  /*04d0*/  IADD3 R2, PT, PT, R2, 0x8, RZ ;  /* 0x0000000802027810 */ /* 0x000fe20007ffe0ff */
[----:B--2---:R-:W-:Y:S02]  /*04e0*/  DFMA R8, R18, R8, R20 ;  /* 0x000000081208722b */ /* 0x004fe40000000014 */
[----:B------:R-:W2:Y:S04]  /*04f0*/  LDG.E.64.CONSTANT R18, desc[UR6][R16.64+0x30] ;  /* 0x0000300610127981 */ /* 0x000ea8000c1e9b00 */
[----:B------:R-:W2:Y:S04]  /*0500*/  LDG.E.64.CONSTANT R20, desc[UR6][R14.64+-0x18] ;  /* 0xffffe8060e147981 */ /* 0x000ea8000c1e9b00 */
[----:B------:R-:W3:Y:S01]  /*0510*/  LDG.E.64.CONSTANT R14, desc[UR6][R14.64+-0x20] ;  /* 0xffffe0060e0e7981 */ /* 0x000ee2000c1e9b00 */
[----:B------:R-:W-:Y:S01]  /*0520*/  ISETP.NE.AND P0, PT, R2, RZ, PT ;  /* 0x000000ff0200720c */ /* 0x000fe20003f05270 */
[----:B------:R-:W-:-:S02]  /*0530*/  VIADD R4, R4, 0x8 ;  /* 0x0000000804047836 */ /* 0x000fc40000000000 */
[----:B------:R-:W-:Y:S01]  /*0540*/  VIADD R26, R26, 0xfffffff8 ;  /* 0xfffffff81a1a7836 */ /* 0x000fe20000000000 */
[----:B--2---:R-:W-:-:S08]  /*0550*/  DFMA R8, R18, R20, R8 ;  /* 0x000000141208722b */ /* 0x004fd00000000008 */
[----:B---3--:R-:W-:Y:S01]  /*0560*/  DFMA R8, R28, R14, R8 ;  /* 0x0000000e1c08722b */ /* 0x008fe20000000008 */
[----:B------:R-:W-:Y:S10]  /*0570*/  @P0 BRA `(.L_x_337) ;  /* 0xfffffffc00780947 */ /* 0x000ff4000383ffff */
[----:B------:R-:W-:-:S07]  /*0580*/  MOV R2, R10 ;  /* 0x0000000a00027202 */ /* 0x000fce0000000f00 */
.L_x_336:
[----:B------:R-:W-:-:S13]  /*0590*/  ISETP.NE.AND P0, PT, R6, RZ, PT ;  /* 0x000000ff0600720c */ /* 0x000fda0003f05270 */
[----:B------:R-:W-:Y:S05]  /*05a0*/  @!P0 BRA `(.L_x_338) ;  /* 0x0000000000cc8947 */ /* 0x000fea0003800000 */
[----:B------:R-:W-:Y:S01]  /*05b0*/  VIADD R4, R6, 0xffffffff ;  /* 0xffffffff06047836 */ /* 0x000fe20000000000 */
[----:B------:R-:W-:-:S04]  /*05c0*/  ISETP.NE.AND P1, PT, R7, RZ, PT ;  /* 0x000000ff0700720c */ /* 0x000fc80003f25270 */
[----:B------:R-:W-:-:S13]  /*05d0*/  ISETP.GE.U32.AND P0, PT, R4, 0x3, PT ;  /* 0x000000030400780c */ /* 0x000fda0003f06070 */
[----:B------:R-:W-:Y:S05]  /*05e0*/  @!P0 BRA `(.L_x_339) ;  /* 0x0000000000508947 */ /* 0x000fea0003800000 */
[----:B------:R-:W0:Y:S01]  /*05f0*/  LDC.64 R28, c[0x0][0x380] ;  /* 0x0000e000ff1c7b82 */ /* 0x000e220000000a00 */
[----:B------:R-:W-:Y:S01]  /*0600*/  LOP3.LUT R4, RZ, R2, RZ, 0x33, !PT ;  /* 0x00000002ff047212 */ /* 0x000fe200078e33ff */
[----:B------:R-:W-:-:S03]  /*0610*/  IMAD.IADD R15, R24, 0x1, R2 ;  /* 0x00000001180f7824 */ /* 0x000fc600078e0202 */
[----:B------:R-:W-:-:S03]  /*0620*/  IADD3 R17, PT, PT, R25, R4, RZ ;  /* 0x0000000419117210 */ /* 0x000fc60007ffe0ff */
[----:B------:R-:W1:Y:S01]  /*0630*/  LDC.64 R20, c[0x0][0x390] ;  /* 0x0000e400ff147b82 */ /* 0x000e620000000a00 */
[----:B0-----:R-:W-:-:S05]  /*0640*/  IMAD.WIDE R28, R15, 0x8, R28 ;  /* 0x000000080f1c7825 */ /* 0x001fca00078e021c */
[----:B------:R-:W2:Y:S01]  /*0650*/  LDG.E.64.CONSTANT R26, desc[UR6][R28.64] ;  /* 0x000000061c1a7981 */ /* 0x000ea2000c1e9b00 */
[----:B-1----:R-:W-:-:S03]  /*0660*/  IMAD.WIDE R20, R17, 0x8, R20 ;  /* 0x0000000811147825 */ /* 0x002fc600078e0214 */
[----:B------:R-:W3:Y:S04]  /*0670*/  LDG.E.64.CONSTANT R16, desc[UR6][R28.64+0x8] ;  /* 0x000008061c107981 */ /* 0x000ee8000c1e9b00 */
[----:B------:R-:W2:Y:S04]  /*0680*/  LDG.E.64.CONSTANT R18, desc[UR6][R20.64] ;  /* 0x0000000614127981 */ /* 0x000ea8000c1e9b00 */
[----:B------:R-:W3:Y:S01]  /*0690*/  LDG.E.64.CONSTANT R14, desc[UR6][R20.64+-0x8] ;  /* 0xfffff806140e7981 */ /* 0x000ee2000c1e9b00 */
[----:B--2---:R-:W-:-:S03]  /*06a0*/  DFMA R18, R26, R18, R8 ;  /* 0x000000121a12722b */ /* 0x004fc60000000008 */
[----:B------:R-:W2:Y:S04]  /*06b0*/  LDG.E.64.CONSTANT R8, desc[UR6][R20.64+-0x10] ;  /* 0xfffff00614087981 */ /* 0x000ea8000c1e9b00 */
[----:B------:R-:W4:Y:S01]  /*06c0*/  LDG.E.64.CONSTANT R26, desc[UR6][R20.64+-0x18] ;  /* 0xffffe806141a7981 */ /* 0x000f22000c1e9b00 */
[----:B---3--:R-:W-:-:S03]  /*06d0*/  DFMA R16, R16, R14, R18 ;  /* 0x0000000e1010722b */ /* 0x008fc60000000012 */
[----:B------:R-:W2:Y:S04]  /*06e0*/  LDG.E.64.CONSTANT R14, desc[UR6][R28.64+0x10] ;  /* 0x000010061c0e7981 */ /* 0x000ea8000c1e9b00 */
[----:B------:R-:W4:Y:S01]  /*06f0*/  LDG.E.64.CONSTANT R18, desc[UR6][R28.64+0x18] ;  /* 0x000018061c127981 */ /* 0x000f22000c1e9b00 */
[----:B------:R-:W-:Y:S01]  /*0700*/  VIADD R2, R2, 0x4 ;  /* 0x0000000402027836 */ /* 0x000fe20000000000 */
[----:B--2---:R-:W-:-:S08]  /*0710*/  DFMA R8, R14, R8, R16 ;  /* 0x000000080e08722b */ /* 0x004fd00000000010 */
[----:B----4-:R-:W-:-:S11]  /*0720*/  DFMA R8, R18, R26, R8 ;  /* 0x0000001a1208722b */ /* 0x010fd60000000008 */
.L_x_339:
[----:B------:R-:W-:Y:S05]  /*0730*/  @!P1 BRA `(.L_x_338) ;  /* 0x0000000000689947 */ /* 0x000fea0003800000 */
[----:B------:R-:W-:Y:S02]  /*0740*/  ISETP.NE.AND P0, PT, R7, 0x1, PT ;  /* 0x000000010700780c */ /* 0x000fe40003f05270 */
[----:B------:R-:W-:-:S11]  /*0750*/  LOP3.LUT P1, RZ, R13, 0x1, RZ, 0xc0, !PT ;  /* 0x000000010dff7812 */ /* 0x000fd6000782c0ff */
[----:B------:R-:W0:Y:S01]  /*0760*/  @P0 LDC.64 R20, c[0x0][0x380] ;  /* 0x0000e000ff140b82 */ /* 0x000e220000000a00 */
[----:B------:R-:W-:Y:S01]  /*0770*/  @P0 LOP3.LUT R4, RZ, R2, RZ, 0x33, !PT ;  /* 0x00000002ff040212 */ /* 0x000fe200078e33ff */
[----:B------:R-:W-:Y:S02]  /*0780*/  @P0 IMAD.IADD R13, R24, 0x1, R2 ;  /* 0x00000001180d0824 */ /* 0x000fe400078e0202 */
[----:B------:R-:W-:Y:S01]  /*0790*/  @P0 VIADD R2, R2, 0x2 ;  /* 0x0000000202020836 */ /* 0x000fe20000000000 */
[----:B------:R-:W-:-:S03]  /*07a0*/  @P0 IADD3 R27, PT, PT, R25, R4, RZ ;  /* 0x00000004191b0210 */ /* 0x000fc60007ffe0ff */
[----:B------:R-:W1:Y:S01]  /*07b0*/  @P0 LDC.64 R18, c[0x0][0x390] ;  /* 0x0000e400ff120b82 */ /* 0x000e620000000a00 */
[----:B------:R-:W-:-:S07]  /*07c0*/  @P1 LOP3.LUT R4, RZ, R2, RZ, 0x33, !PT ;  /* 0x00000002ff041212 */ /* 0x000fce00078e33ff */
[----:B------:R-:W2:Y:S08]  /*07d0*/  @P1 LDC.64 R16, c[0x0][0x380] ;  /* 0x0000e000ff101b82 */ /* 0x000eb00000000a00 */
[----:B------:R-:W3:Y:S01]  /*07e0*/  @P1 LDC.64 R14, c[0x0][0x390] ;  /* 0x0000e400ff0e1b82 */ /* 0x000ee20000000a00 */
[----:B0-----:R-:W-:-:S04]  /*07f0*/  @P0 IMAD.WIDE R20, R13, 0x8, R20 ;  /* 0x000000080d140825 */ /* 0x001fc800078e0214 */
[----:B------:R-:W-:Y:S01]  /*0800*/  @P1 IMAD.IADD R13, R24, 0x1, R2 ;  /* 0x00000001180d1824 */ /* 0x000fe200078e0202 */
[----:B------:R-:W-:Y:S01]  /*0810*/  @P1 IADD3 R2, PT, PT, R25, R4, RZ ;  /* 0x0000000419021210 */ /* 0x000fe20007ffe0ff */
[----:B------:R-:W4:Y:S01]  /*0820*/  @P0 LDG.E.64.CONSTANT R28, desc[UR6][R20.64+0x8] ;  /* 0x00000806141c0981 */ /* 0x000f22000c1e9b00 */
[----:B-1----:R-:W-:-:S03]  /*0830*/  @P0 IMAD.WIDE R18, R27, 0x8, R18 ;  /* 0x000000081b120825 */ /* 0x002fc600078e0212 */
[----:B------:R-:W5:Y:S04]  /*0840*/  @P0 LDG.E.64.CONSTANT R26, desc[UR6][R20.64] ;  /* 0x00000006141a0981 */ /* 0x000f68000c1e9b00 */
[----:B------:R-:W5:Y:S01]  /*0850*/  @P0 LDG.E.64.CONSTANT R24, desc[UR6][R18.64] ;  /* 0x0000000612180981 */ /* 0x000f62000c1e9b00 */
[----:B--2---:R-:W-:-:S06]  /*0860*/  @P1 IMAD.WIDE R16, R13, 0x8, R16 ;  /* 0x000000080d101825 */ /* 0x004fcc00078e0210 */
[----:B------:R-:W2:Y:S01]  /*0870*/  @P1 LDG.E.64.CONSTANT R16, desc[UR6][R16.64] ;  /* 0x0000000610101981 */ /* 0x000ea2000c1e9b00 */
[----:B---3--:R-:W-:-:S03]  /*0880*/  @P1 IMAD.WIDE R14, R2, 0x8, R14 ;  /* 0x00000008020e1825 */ /* 0x008fc600078e020e */
[----:B------:R-:W4:Y:S04]  /*0890*/  @P0 LDG.E.64.CONSTANT R18, desc[UR6][R18.64+-0x8] ;  /* 0xfffff80612120981 */ /* 0x000f28000c1e9b00 */
[----:B------:R-:W2:Y:S01]  /*08a0*/  @P1 LDG.E.64.CONSTANT R14, desc[UR6][R14.64] ;  /* 0x000000060e0e1981 */ /* 0x000ea2000c1e9b00 */
[----:B-----5:R-:W-:-:S08]  /*08b0*/  @P0 DFMA R24, R26, R24, R8 ;  /* 0x000000181a18022b */ /* 0x020fd00000000008 */
[----:B----4-:R-:W-:-:S08]  /*08c0*/  @P0 DFMA R8, R28, R18, R24 ;  /* 0x000000121c08022b */ /* 0x010fd00000000018 */
[----:B--2---:R-:W-:-:S11]  /*08d0*/  @P1 DFMA R8, R16, R14, R8 ;  /* 0x0000000e1008122b */ /* 0x004fd60000000008 */
.L_x_338:
[----:B------:R-:W-:-:S05]  /*08e0*/  VIADD R22, R22, 0x1 ;  /* 0x0000000116167836 */ /* 0x000fca0000000000 */
[----:B------:R-:W-:-:S13]  /*08f0*/  ISETP.NE.AND P0, PT, R22, R12, PT ;  /* 0x0000000c1600720c */ /* 0x000fda0003f05270 */
[----:B------:R-:W-:Y:S05]  /*0900*/  @!P0 BRA `(.L_x_335) ;  /* 0x0000000c00d08947 */ /* 0x000fea0003800000 */
[----:B------:R-:W-:Y:S05]  /*0910*/  BRA `(.L_x_340) ;  /* 0xfffffff800587947 */ /* 0x000fea000383ffff */
.L_x_334:
[----:B------:R-:W-:-:S13]  /*0920*/  ISETP.GE.AND P0, PT, R10, 0x1, PT ;  /* 0x000000010a00780c */ /* 0x000fda0003f06270 */
[----:B------:R-:W-:Y:S05]  /*0930*/  @!P0 BRA `(.L_x_335) ;  /* 0x0000000c00c48947 */ /* 0x000fea0003800000 */
[----:B------:R-:W-:Y:S01]  /*0940*/  IMAD.SHL.U32 R6, R10, 0x2, RZ ;  /* 0x000000020a067824 */ /* 0x000fe200078e00ff */
[----:B------:R-:W-:-:S04]  /*0950*/  CS2R R8, SRZ ;  /* 0x0000000000087805 */ /* 0x000fc8000001ff00 */
[C---:B------:R-:W-:Y:S02]  /*0960*/  LOP3.LUT R7, R6.reuse, 0x6, RZ, 0xc0, !PT ;  /* 0x0000000606077812 */ /* 0x040fe400078ec0ff */
[----:B------:R-:W-:Y:S02]  /*0970*/  LOP3.LUT R6, R6, 0xfffffff8, RZ, 0xc0, !PT ;  /* 0xfffffff806067812 */ /* 0x000fe400078ec0ff */
[----:B------:R-:W-:-:S04]  /*0980*/  IADD3 R7, PT, PT, R7, -0x1, RZ ;  /* 0xffffffff07077810 */ /* 0x000fc80007ffe0ff */
[----:B------:R-:W-:Y:S01]  /*0990*/  ISETP.GE.U32.AND P0, PT, R7, 0x3, PT ;  /* 0x000000030700780c */ /* 0x000fe20003f06070 */
[----:B------:R-:W-:-:S12]  /*09a0*/  IMAD.MOV.U32 R7, RZ, RZ, R5 ;  /* 0x000000ffff077224 */ /* 0x000fd800078e0005 */
.L_x_344:
[----:B------:R-:W0:Y:S01]  /*09b0*/  LDC R27, c[0x0][0x3a0] ;  /* 0x0000e800ff1b7b82 */ /* 0x000e220000000800 */
[----:B------:R-:W1:Y:S01]  /*09c0*/  LDCU UR4, c[0x0][0x388] ;  /* 0x00007100ff0477ac */ /* 0x000e620008000800 */
[----:B------:R-:W-:Y:S01]  /*09d0*/  LOP3.LUT R10, RZ, R7, RZ, 0x33, !PT ;  /* 0x00000007ff0a7212 */ /* 0x000fe200078e33ff */
[----:B------:R-:W-:Y:S01]  /*09e0*/  IMAD.IADD R25, R4, 0x1, R7 ;  /* 0x0000000104197824 */ /* 0x000fe200078e0207 */
[----:B------:R-:W-:Y:S01]  /*09f0*/  IADD3 R7, PT, PT, R7, 0x1, RZ ;  /* 0x0000000107077810 */ /* 0x000fe20007ffe0ff */
[----:B------:R-:W-:-:S03]  /*0a00*/  IMAD.MOV.U32 R26, RZ, RZ, R5 ;  /* 0x000000ffff1a7224 */ /* 0x000fc600078e0005 */
[----:B------:R-:W2:Y:S01]  /*0a10*/  LDC R24, c[0x0][0x398] ;  /* 0x0000e600ff187b82 */ /* 0x000ea20000000800 */
[----:B-1----:R-:W-:Y:S01]  /*0a20*/  IMAD R25, R25, UR4, R2 ;  /* 0x0000000419197c24 */ /* 0x002fe2000f8e0202 */
[C---:B0-----:R-:W-:Y:S01]  /*0a30*/  ISETP.GE.U32.AND P3, PT, R27.reuse, 0x4, PT ;  /* 0x000000041b00780c */ /* 0x041fe20003f66070 */
[--C-:B------:R-:W-:Y:S01]  /*0a40*/  IMAD.IADD R10, R10, 0x1, R27.reuse ;  /* 0x000000010a0a7824 */ /* 0x100fe200078e021b */
[----:B------:R-:W-:Y:S02]  /*0a50*/  LOP3.LUT P1, RZ, R27, 0x3, RZ, 0xc0, !PT ;  /* 0x000000031bff7812 */ /* 0x000fe4000782c0ff */
[----:B------:R-:W-:Y:S01]  /*0a60*/  ISETP.NE.AND P2, PT, R7, R27, PT ;  /* 0x0000001b0700720c */ /* 0x000fe20003f45270 */
[----:B--2---:R-:W-:-:S08]  /*0a70*/  IMAD R24, R10, R24, R27 ;  /* 0x000000180a187224 */ /* 0x004fd000078e021b */
[----:B------:R-:W-:Y:S05]  /*0a80*/  @!P3 BRA `(.L_x_341) ;  /* 0x000000000090b947 */ /* 0x000fea0003800000 */
[----:B------:R-:W-:-:S07]  /*0a90*/  MOV R26, R5 ;  /* 0x00000005001a7202 */ /* 0x000fce0000000f00 */
.L_x_342:
[----:B------:R-:W0:Y:S01]  /*0aa0*/  LDC.64 R12, c[0x0][0x380] ;  /* 0x0000e000ff0c7b82 */ /* 0x000e220000000a00 */
[----:B------:R-:W-:Y:S01]  /*0ab0*/  LOP3.LUT R15, RZ, R26, RZ, 0x33, !PT ;  /* 0x0000001aff0f7212 */ /* 0x000fe200078e33ff */
[----:B------:R-:W-:-:S04]  /*0ac0*/  IMAD.IADD R17, R25, 0x1, R26 ;  /* 0x0000000119117824 */ /* 0x000fc800078e021a */
[----:B------:R-:W-:Y:S02]  /*0ad0*/  IMAD.IADD R15, R24, 0x1, R15 ;  /* 0x00000001180f7824 */ /* 0x000fe400078e020f */
        /* <DEDUP_REMOVED lines=24> */
[----:B----4-:R-:W-:Y:S01]  /*0c60*/  DFMA R16, R18, R16, R20 ;  /* 0x000000101210722b */ /* 0x010fe20000000014 */
[----:B------:R-:W-:-:S07]  /*0c70*/  IADD3 R26, PT, PT, R26, 0x8, RZ ;  /* 0x000000081a1a7810 */ /* 0x000fce0007ffe0ff */
[----:B--2---:R-:W-:Y:S01]  /*0c80*/  DFMA R8, R14, R8, R16 ;  /* 0x000000080e08722b */ /* 0x004fe20000000010 */
[----:B------:R-:W-:-:S05]  /*0c90*/  IMAD.IADD R15, R26, 0x1, R27 ;  /* 0x000000011a0f7824 */ /* 0x000fca00078e021b */
[----:B------:R-:W-:Y:S02]  /*0ca0*/  ISETP.NE.AND P3, PT, R15, R6, PT ;  /* 0x000000060f00720c */ /* 0x000fe40003f65270 */
[----:B---3--:R-:W-:-:S11]  /*0cb0*/  DFMA R8, R22, R28, R8 ;  /* 0x0000001c1608722b */ /* 0x008fd60000000008 */
[----:B------:R-:W-:Y:S05]  /*0cc0*/  @P3 BRA `(.L_x_342) ;  /* 0xfffffffc00743947 */ /* 0x000fea000383ffff */
.L_x_341:
[----:B------:R-:W-:Y:S05]  /*0cd0*/  @!P1 BRA `(.L_x_343) ;  /* 0x0000000000889947 */ /* 0x000fea0003800000 */
[----:B------:R-:W0:Y:S01]  /*0ce0*/  @P0 LDC.64 R10, c[0x0][0x380] ;  /* 0x0000e000ff0a0b82 */ /* 0x000e220000000a00 */
[----:B------:R-:W-:Y:S01]  /*0cf0*/  @P0 LOP3.LUT R15, RZ, R26, RZ, 0x33, !PT ;  /* 0x0000001aff0f0212 */ /* 0x000fe200078e33ff */
[----:B------:R-:W-:-:S03]  /*0d00*/  @P0 IMAD.IADD R17, R25, 0x1, R26 ;  /* 0x0000000119110824 */ /* 0x000fc600078e021a */
[----:B------:R-:W-:-:S03]  /*0d10*/  @P0 IADD3 R15, PT, PT, R24, R15, RZ ;  /* 0x0000000f180f0210 */ /* 0x000fc60007ffe0ff */
[----:B------:R-:W1:Y:S01]  /*0d20*/  @P0 LDC.64 R12, c[0x0][0x390] ;  /* 0x0000e400ff0c0b82 */ /* 0x000e620000000a00 */
[----:B0-----:R-:W-:-:S05]  /*0d30*/  @P0 IMAD.WIDE R10, R17, 0x8, R10 ;  /* 0x00000008110a0825 */ /* 0x001fca00078e020a */
[----:B------:R-:W2:Y:S01]  /*0d40*/  @P0 LDG.E.64.CONSTANT R20, desc[UR6][R10.64+0x8] ;  /* 0x000008060a140981 */ /* 0x000ea2000c1e9b00 */
[----:B-1----:R-:W-:-:S03]  /*0d50*/  @P0 IMAD.WIDE R12, R15, 0x8, R12 ;  /* 0x000000080f0c0825 */ /* 0x002fc600078e020c */
[----:B------:R-:W3:Y:S04]  /*0d60*/  @P0 LDG.E.64.CONSTANT R14, desc[UR6][R10.64] ;  /* 0x000000060a0e0981 */ /* 0x000ee8000c1e9b00 */
[----:B------:R-:W3:Y:S04]  /*0d70*/  @P0 LDG.E.64.CONSTANT R22, desc[UR6][R12.64] ;  /* 0x000000060c160981 */ /* 0x000ee8000c1e9b00 */
[----:B------:R-:W2:Y:S04]  /*0d80*/  @P0 LDG.E.64.CONSTANT R18, desc[UR6][R12.64+-0x8] ;  /* 0xfffff8060c120981 */ /* 0x000ea8000c1e9b00 */
[----:B------:R-:W4:Y:S01]  /*0d90*/  @P0 LDG.E.64.CONSTANT R16, desc[UR6][R12.64+-0x10] ;  /* 0xfffff0060c100981 */ /* 0x000f22000c1e9b00 */
[----:B------:R-:W-:Y:S01]  /*0da0*/  LOP3.LUT P1, RZ, R27, 0x1, RZ, 0xc0, !PT ;  /* 0x000000011bff7812 */ /* 0x000fe2000782c0ff */
[----:B------:R-:W-:-:S02]  /*0db0*/  @P0 VIADD R26, R26, 0x4 ;  /* 0x000000041a1a0836 */ /* 0x000fc40000000000 */
[----:B------:R-:W5:Y:S01]  /*0dc0*/  @P0 LDG.E.64.CONSTANT R28, desc[UR6][R12.64+-0x18] ;  /* 0xffffe8060c1c0981 */ /* 0x000f62000c1e9b00 */
[----:B---3--:R-:W-:-:S03]  /*0dd0*/  @P0 DFMA R22, R14, R22, R8 ;  /* 0x000000160e16022b */ /* 0x008fc60000000008 */
[----:B------:R-:W4:Y:S05]  /*0de0*/  @P0 LDG.E.64.CONSTANT R14, desc[UR6][R10.64+0x10] ;  /* 0x000010060a0e0981 */ /* 0x000f2a000c1e9b00 */
[----:B--2---:R-:W-:Y:S01]  /*0df0*/  @P0 DFMA R18, R20, R18, R22 ;  /* 0x000000121412022b */ /* 0x004fe20000000016 */
[----:B------:R-:W0:Y:S08]  /*0e00*/  @P1 LDC.64 R20, c[0x0][0x380] ;  /* 0x0000e000ff141b82 */ /* 0x000e300000000a00 */
[----:B------:R-:W1:Y:S01]  /*0e10*/  @P1 LDC.64 R22, c[0x0][0x390] ;  /* 0x0000e400ff161b82 */ /* 0x000e620000000a00 */
[----:B------:R-:W-:-:S02]  /*0e20*/  @P1 IADD3 R27, PT, PT, R25, R26, RZ ;  /* 0x0000001a191b1210 */ /* 0x000fc40007ffe0ff */
[----:B------:R-:W-:-:S05]  /*0e30*/  @P1 LOP3.LUT R25, RZ, R26, RZ, 0x33, !PT ;  /* 0x0000001aff191212 */ /* 0x000fca00078e33ff */
[----:B------:R-:W-:Y:S02]  /*0e40*/  @P1 IMAD.IADD R26, R24, 0x1, R25 ;  /* 0x00000001181a1824 */ /* 0x000fe400078e0219 */
[----:B------:R-:W5:Y:S01]  /*0e50*/  @P0 LDG.E.64.CONSTANT R24, desc[UR6][R10.64+0x18] ;  /* 0x000018060a180981 */ /* 0x000f62000c1e9b00 */
        /* <DEDUP_REMOVED lines=10> */
.L_x_343:
[----:B------:R-:W-:Y:S05]  /*0f00*/  @P2 BRA `(.L_x_344) ;  /* 0xfffffff800a82947 */ /* 0x000fea000383ffff */
[----:B------:R-:W-:Y:S05]  /*0f10*/  BRA `(.L_x_335) ;  /* 0x00000008004c7947 */ /* 0x000fea0003800000 */
.L_x_333:
        /* <DEDUP_REMOVED lines=10> */
.L_x_348:
[----:B------:R-:W0:Y:S01]  /*0fc0*/  LDC R26, c[0x0][0x3a0] ;  /* 0x0000e800ff1a7b82 */ /* 0x000e220000000800 */
[----:B------:R-:W1:Y:S01]  /*0fd0*/  LDCU UR4, c[0x0][0x388] ;  /* 0x00007100ff0477ac */ /* 0x000e620008000800 */
[----:B------:R-:W-:Y:S01]  /*0fe0*/  ISETP.GE.U32.AND P3, PT, R6, 0xf, PT ;  /* 0x0000000f0600780c */ /* 0x000fe20003f66070 */
[----:B------:R-:W-:Y:S01]  /*0ff0*/  IMAD.IADD R25, R4, 0x1, R7 ;  /* 0x0000000104197824 */ /* 0x000fe200078e0207 */
[----:B------:R-:W-:-:S04]  /*1000*/  MOV R28, R5 ;  /* 0x00000005001c7202 */ /* 0x000fc80000000f00 */
[----:B------:R-:W2:Y:S01]  /*1010*/  LDC R10, c[0x0][0x398] ;  /* 0x0000e600ff0a7b82 */ /* 0x000ea20000000800 */
[----:B-1----:R-:W-:Y:S01]  /*1020*/  IMAD R25, R25, UR4, R2 ;  /* 0x0000000419197c24 */ /* 0x002fe2000f8e0202 */
[CC--:B0-----:R-:W-:Y:S02]  /*1030*/  IADD3 R27, PT, PT, -R7.reuse, R26.reuse, RZ ;  /* 0x0000001a071b7210 */ /* 0x0c1fe40007ffe1ff */
[----:B------:R-:W-:-:S03]  /*1040*/  ISETP.NE.AND P2, PT, R7, R26, PT ;  /* 0x0000001a0700720c */ /* 0x000fc60003f45270 */
[----:B--2---:R-:W-:Y:S01]  /*1050*/  IMAD R27, R27, R10, R26 ;  /* 0x0000000a1b1b7224 */ /* 0x004fe200078e021a */
[----:B------:R-:W-:Y:S09]  /*1060*/  @!P3 BRA `(.L_x_345) ;  /* 0x0000000000ecb947 */ /* 0x000ff20003800000 */
[----:B------:R-:W-:-:S07]  /*1070*/  IMAD.MOV.U32 R28, RZ, RZ, R5 ;  /* 0x000000ffff1c7224 */ /* 0x000fce00078e0005 */
.L_x_346:
[----:B------:R-:W0:Y:S01]  /*1080*/  LDC.64 R12, c[0x0][0x380] ;  /* 0x0000e000ff0c7b82 */ /* 0x000e220000000a00 */
[----:B------:R-:W-:Y:S01]  /*1090*/  IADD3 R15, PT, PT, R25, R28, RZ ;  /* 0x0000001c190f7210 */ /* 0x000fe20007ffe0ff */
[----:B------:R-:W-:-:S06]  /*10a0*/  IMAD.IADD R17, R27, 0x1, -R28 ;  /* 0x000000011b117824 */ /* 0x000fcc00078e0a1c */
        /* <DEDUP_REMOVED lines=55> */
.L_x_345:
[----:B------:R-:W-:Y:S01]  /*1420*/  IADD3 R7, PT, PT, R7, 0x1, RZ ;  /* 0x0000000107077810 */ /* 0x000fe20007ffe0ff */
[----:B------:R-:W-:Y:S06]  /*1430*/  @!P0 BRA `(.L_x_347) ;  /* 0x00000000007c8947 */ /* 0x000fec0003800000 */
[----:B------:R-:W0:Y:S01]  /*1440*/  LDC.64 R12, c[0x0][0x380] ;  /* 0x0000e000ff0c7b82 */ /* 0x000e220000000a00 */
[----:B------:R-:W-:Y:S01]  /*1450*/  IADD3 R17, PT, PT, R27, -R28, RZ ;  /* 0x8000001c1b117210 */ /* 0x000fe20007ffe0ff */
        /* <DEDUP_REMOVED lines=29> */
.L_x_347:
[----:B------:R-:W0:Y:S01]  /*1630*/  LDC.64 R10, c[0x0][0x380] ;  /* 0x0000e000ff0a7b82 */ /* 0x000e220000000a00 */
[----:B------:R-:W-:Y:S01]  /*1640*/  @P1 IADD3 R15, PT, PT, R25, R28, RZ ;  /* 0x0000001c190f1210 */ /* 0x000fe20007ffe0ff */
[----:B------:R-:W-:-:S06]  /*1650*/  @P1 IMAD.IADD R17, R27, 0x1, -R28 ;  /* 0x000000011b111824 */ /* 0x000fcc00078e0a1c */
        /* <DEDUP_REMOVED lines=12> */
[----:B------:R-:W-:Y:S01]  /*1720*/  IADD3 R27, PT, PT, R27, -R28, RZ ;  /* 0x8000001c1b1b7210 */ /* 0x000fe20007ffe0ff */
        /* <DEDUP_REMOVED lines=18> */
.L_x_335:
[----:B------:R-:W0:Y:S01]  /*1850*/  LDC.64 R4, c[0x0][0x3a8] ;  /* 0x0000ea00ff047b82 */ /* 0x000e220000000a00 */
[----:B------:R-:W1:Y:S02]  /*1860*/  LDCU UR4, c[0x0][0x3b0] ;  /* 0x00007600ff0477ac */ /* 0x000e640008000800 */
[----:B-1----:R-:W-:-:S04]  /*1870*/  IMAD R3, R0, UR4, R3 ;  /* 0x0000000400037c24 */ /* 0x002fc8000f8e0203 */
[----:B0-----:R-:W-:-:S05]  /*1880*/  IMAD.WIDE R2, R3, 0x8, R4 ;  /* 0x0000000803027825 */ /* 0x001fca00078e0204 */
[----:B------:R-:W-:Y:S01]  /*1890*/  STG.E.64 desc[UR6][R2.64], R8 ;  /* 0x0000000802007986 */ /* 0x000fe2000c101b06 */
[----:B------:R-:W-:Y:S05]  /*18a0*/  EXIT ;  /* 0x000000000000794d */ /* 0x000fea0003800000 */
.L_x_349:
        /* <DEDUP_REMOVED lines=13> */
.L_x_973:


//--------------------- .text._cupy_convolve2D_float32 --------------------------
	.section	.text._cupy_convolve2D_float32,"ax",@progbits
	.align	128
        .global         _cupy_convolve2D_float32
        .type           _cupy_convolve2D_float32,@function
        .size           _cupy_convolve2D_float32,(.L_x_974 - _cupy_convolve2D_float32)
        .other          _cupy_convolve2D_float32,@"STO_CUDA_ENTRY STV_DEFAULT"
_cupy_convolve2D_float32:
.text._cupy_convolve2D_float32:
        /* <DEDUP_REMOVED lines=30> */
[----:B------:R-:W-:Y:S01]  /*01e0*/  HFMA2 R9, -RZ, RZ, 0, 0 ;  /* 0x00000000ff097431 */ /* 0x000fe200000001ff */
[----:B------:R-:W-:Y:S01]  /*01f0*/  IADD3 R4, PT, PT, R12, -R15, RZ ;  /* 0x8000000f0c047210 */ /* 0x000fe20007ffe0ff */
[C---:B------:R-:W-:Y:S01]  /*0200*/  VIADD R8, R15.reuse, 0xffffffff ;  /* 0xffffffff0f087836 */ /* 0x040fe20000000000 */
[C---:B------:R-:W-:Y:S02]  /*0210*/  LOP3.LUT R5, R15.reuse, 0x7, RZ, 0xc0, !PT ;  /* 0x000000070f057812 */ /* 0x040fe400078ec0ff */
[----:B------:R-:W-:Y:S02]  /*0220*/  LOP3.LUT R6, R15, 0x3, RZ, 0xc0, !PT ;  /* 0x000000030f067812 */ /* 0x000fe400078ec0ff */
[----:B------:R-:W-:Y:S02]  /*0230*/  MOV R23, RZ ;  /* 0x000000ff00177202 */ /* 0x000fe40000000f00 */
[----:B------:R-:W-:-:S07]  /*0240*/  IADD3 R20, PT, PT, -R7, RZ, RZ ;  /* 0x000000ff07147210 */ /* 0x000fce0007ffe1ff */
.L_x_357:
[----:B------:R-:W0:Y:S01]  /*0250*/  LDC.64 R10, c[0x0][0x3a0] ;  /* 0x0000e800ff0a7b82 */ /* 0x000e220000000a00 */
[----:B------:R-:W1:Y:S01]  /*0260*/  LDCU UR6, c[0x0][0x388] ;  /* 0x00007100ff0677ac */ /* 0x000e620008000800 */
[-C--:B------:R-:W-:Y:S01]  /*0270*/  LOP3.LUT R13, RZ, R9.reuse, RZ, 0x33, !PT ;  /* 0x00000009ff0d7212 */ /* 0x080fe200078e33ff */
[----:B------:R-:W-:Y:S01]  /*0280*/  IMAD.MOV.U32 R21, RZ, RZ, RZ ;  /* 0x000000ffff157224 */ /* 0x000fe200078e00ff */
[----:B------:R-:W-:-:S04]  /*0290*/  IADD3 R22, PT, PT, R4, R9, RZ ;  /* 0x0000000904167210 */ /* 0x000fc80007ffe0ff */
[----:B------:R-:W2:Y:S01]  /*02a0*/  LDC R19, c[0x0][0x39c] ;  /* 0x0000e700ff137b82 */ /* 0x000ea20000000800 */
[----:B-1----:R-:W-:Y:S01]  /*02b0*/  IMAD R22, R22, UR6, R3 ;  /* 0x0000000616167c24 */ /* 0x002fe2000f8e0203 */
[----:B0-----:R-:W-:Y:S02]  /*02c0*/  ISETP.GE.U32.AND P0, PT, R11, 0x8, PT ;  /* 0x000000080b00780c */ /* 0x001fe40003f06070 */
[----:B------:R-:W-:-:S05]  /*02d0*/  IADD3 R12, PT, PT, R13, R10, RZ ;  /* 0x0000000a0d0c7210 */ /* 0x000fca0007ffe0ff */
[----:B--2---:R-:W-:-:S06]  /*02e0*/  IMAD R2, R12, R19, R11 ;  /* 0x000000130c027224 */ /* 0x004fcc00078e020b */
[----:B------:R-:W-:Y:S05]  /*02f0*/  @!P0 BRA `(.L_x_353) ;  /* 0x0000000000948947 */ /* 0x000fea0003800000 */
[----:B------:R-:W-:Y:S01]  /*0300*/  IMAD R19, R12, R19, R8 ;  /* 0x000000130c137224 */ /* 0x000fe200078e0208 */
[----:B------:R-:W-:Y:S02]  /*0310*/  MOV R17, R22 ;  /* 0x0000001600117202 */ /* 0x000fe40000000f00 */
[----:B------:R-:W-:-:S07]  /*0320*/  MOV R16, R20 ;  /* 0x0000001400107202 */ /* 0x000fce0000000f00 */
.L_x_354:
        /* <DEDUP_REMOVED lines=18> */
[----:B--2---:R-:W-:-:S03]  /*0450*/  FFMA R21, R21, R23, R18 ;  /* 0x0000001715157223 */ /* 0x004fc60000000012 */
[----:B------:R-:W4:Y:S04]  /*0460*/  LDG.E.CONSTANT R18, desc[UR4][R14.64+-0x10] ;  /* 0xfffff0040e127981 */ /* 0x000f28000c1e9900 */
[----:B------:R-:W2:Y:S01]  /*0470*/  LDG.E.CONSTANT R23, desc[UR4][R12.64+0x1c] ;  /* 0x00001c040c177981 */ /* 0x000ea2000c1e9900 */
[----:B---3--:R-:W-:-:S03]  /*0480*/  FFMA R25, R24, R25, R21 ;  /* 0x0000001918197223 */ /* 0x008fc60000000015 */
[----:B------:R-:W5:Y:S04]  /*0490*/  LDG.E.CONSTANT R24, desc[UR4][R12.64+0x14] ;  /* 0x000014040c187981 */ /* 0x000f68000c1e9900 */
[----:B------:R-:W3:Y:S01]  /*04a0*/  LDG.E.CONSTANT R21, desc[UR4][R12.64+0x18] ;  /* 0x000018040c157981 */ /* 0x000ee2000c1e9900 */
[----:B------:R-:W-:-:S04]  /*04b0*/  IADD3 R16, PT, PT, R16, 0x8, RZ ;  /* 0x0000000810107810 */ /* 0x000fc80007ffe0ff */
[----:B------:R-:W-:Y:S02]  /*04c0*/  ISETP.NE.AND P0, PT, R16, RZ, PT ;  /* 0x000000ff1000720c */ /* 0x000fe40003f05270 */
[----:B------:R-:W-:Y:S02]  /*04d0*/  IADD3 R19, PT, PT, R19, -0x8, RZ ;  /* 0xfffffff813137810 */ /* 0x000fe40007ffe0ff */
[----:B------:R-:W-:Y:S01]  /*04e0*/  IADD3 R17, PT, PT, R17, 0x8, RZ ;  /* 0x0000000811117810 */ /* 0x000fe20007ffe0ff */
[----:B----4-:R-:W-:-:S04]  /*04f0*/  FFMA R25, R26, R18, R25 ;  /* 0x000000121a197223 */ /* 0x010fc80000000019 */
[----:B-----5:R-:W-:-:S04]  /*0500*/  FFMA R24, R24, R27, R25 ;  /* 0x0000001b18187223 */ /* 0x020fc80000000019 */
[----:B---3--:R-:W-:-:S04]  /*0510*/  FFMA R24, R21, R28, R24 ;  /* 0x0000001c15187223 */ /* 0x008fc80000000018 */
[----:B--2---:R-:W-:Y:S01]  /*0520*/  FFMA R23, R23, R29, R24 ;  /* 0x0000001d17177223 */ /* 0x004fe20000000018 */
[----:B------:R-:W-:Y:S06]  /*0530*/  @P0 BRA `(.L_x_354) ;  /* 0xfffffffc007c0947 */ /* 0x000fec000383ffff */
[----:B------:R-:W-:-:S07]  /*0540*/  IMAD.MOV.U32 R21, RZ, RZ, R7 ;  /* 0x000000ffff157224 */ /* 0x000fce00078e0007 */
.L_x_353:
[----:B------:R-:W-:-:S13]  /*0550*/  ISETP.NE.AND P0, PT, R5, RZ, PT ;  /* 0x000000ff0500720c */ /* 0x000fda0003f05270 */
[----:B------:R-:W-:Y:S05]  /*0560*/  @!P0 BRA `(.L_x_355) ;  /* 0x0000000000cc8947 */ /* 0x000fea0003800000 */
[----:B------:R-:W-:Y:S02]  /*0570*/  IADD3 R12, PT, PT, R5, -0x1, RZ ;  /* 0xffffffff050c7810 */ /* 0x000fe40007ffe0ff */
[----:B------:R-:W-:Y:S02]  /*0580*/  ISETP.NE.AND P1, PT, R6, RZ, PT ;  /* 0x000000ff0600720c */ /* 0x000fe40003f25270 */
[----:B------:R-:W-:-:S13]  /*0590*/  ISETP.GE.U32.AND P0, PT, R12, 0x3, PT ;  /* 0x000000030c00780c */ /* 0x000fda0003f06070 */
[----:B------:R-:W-:Y:S05]  /*05a0*/  @!P0 BRA `(.L_x_356) ;  /* 0x0000000000508947 */ /* 0x000fea0003800000 */
[----:B------:R-:W0:Y:S01]  /*05b0*/  LDC.64 R14, c[0x0][0x380] ;  /* 0x0000e000ff0e7b82 */ /* 0x000e220000000a00 */
[-C--:B------:R-:W-:Y:S02]  /*05c0*/  LOP3.LUT R17, RZ, R21.reuse, RZ, 0x33, !PT ;  /* 0x00000015ff117212 */ /* 0x080fe400078e33ff */
[----:B------:R-:W-:Y:S02]  /*05d0*/  IADD3 R19, PT, PT, R22, R21, RZ ;  /* 0x0000001516137210 */ /* 0x000fe40007ffe0ff */
[----:B------:R-:W-:-:S03]  /*05e0*/  IADD3 R17, PT, PT, R2, R17, RZ ;  /* 0x0000001102117210 */ /* 0x000fc60007ffe0ff */
        /* <DEDUP_REMOVED lines=16> */
.L_x_356:
[----:B------:R-:W-:Y:S05]  /*06f0*/  @!P1 BRA `(.L_x_355) ;  /* 0x0000000000689947 */ /* 0x000fea0003800000 */
[----:B------:R-:W-:Y:S02]  /*0700*/  ISETP.NE.AND P0, PT, R6, 0x1, PT ;  /* 0x000000010600780c */ /* 0x000fe40003f05270 */
[----:B------:R-:W-:-:S11]  /*0710*/  LOP3.LUT P1, RZ, R11, 0x1, RZ, 0xc0, !PT ;  /* 0x000000010bff7812 */ /* 0x000fd6000782c0ff */
[----:B------:R-:W0:Y:S01]  /*0720*/  @P0 LDC.64 R18, c[0x0][0x380] ;  /* 0x0000e000ff120b82 */ /* 0x000e220000000a00 */
[-C--:B------:R-:W-:Y:S02]  /*0730*/  @P0 LOP3.LUT R11, RZ, R21.reuse, RZ, 0x33, !PT ;  /* 0x00000015ff0b0212 */ /* 0x080fe400078e33ff */
[----:B------:R-:W-:Y:S02]  /*0740*/  @P0 IADD3 R25, PT, PT, R22, R21, RZ ;  /* 0x0000001516190210 */ /* 0x000fe40007ffe0ff */
[----:B------:R-:W-:Y:S01]  /*0750*/  @P0 IADD3 R21, PT, PT, R21, 0x2, RZ ;  /* 0x0000000215150810 */ /* 0x000fe20007ffe0ff */
[----:B------:R-:W-:Y:S02]  /*0760*/  @P0 IMAD.IADD R27, R2, 0x1, R11 ;  /* 0x00000001021b0824 */ /* 0x000fe400078e020b */
[----:B------:R-:W1:Y:S01]  /*0770*/  @P0 LDC.64 R12, c[0x0][0x390] ;  /* 0x0000e400ff0c0b82 */ /* 0x000e620000000a00 */
[----:B------:R-:W-:-:S07]  /*0780*/  @P1 LOP3.LUT R11, RZ, R21, RZ, 0x33, !PT ;  /* 0x00000015ff0b1212 */ /* 0x000fce00078e33ff */
[----:B------:R-:W2:Y:S08]  /*0790*/  @P1 LDC.64 R14, c[0x0][0x380] ;  /* 0x0000e000ff0e1b82 */ /* 0x000eb00000000a00 */
[----:B------:R-:W3:Y:S01]  /*07a0*/  @P1 LDC.64 R16, c[0x0][0x390] ;  /* 0x0000e400ff101b82 */ /* 0x000ee20000000a00 */
[----:B0-----:R-:W-:Y:S01]  /*07b0*/  @P0 IMAD.WIDE R18, R25, 0x4, R18 ;  /* 0x0000000419120825 */ /* 0x001fe200078e0212 */
[----:B------:R-:W-:-:S04]  /*07c0*/  @P1 IADD3 R25, PT, PT, R22, R21, RZ ;  /* 0x0000001516191210 */ /* 0x000fc80007ffe0ff */
[----:B------:R-:W4:Y:S01]  /*07d0*/  @P0 LDG.E.CONSTANT R21, desc[UR4][R18.64+0x4] ;  /* 0x0000040412150981 */ /* 0x000f22000c1e9900 */
[----:B-1----:R-:W-:Y:S01]  /*07e0*/  @P0 IMAD.WIDE R12, R27, 0x4, R12 ;  /* 0x000000041b0c0825 */ /* 0x002fe200078e020c */
[----:B------:R-:W-:Y:S02]  /*07f0*/  @P1 IADD3 R27, PT, PT, R2, R11, RZ ;  /* 0x0000000b021b1210 */ /* 0x000fe40007ffe0ff */
[----:B------:R-:W5:Y:S04]  /*0800*/  @P0 LDG.E.CONSTANT R2, desc[UR4][R18.64] ;  /* 0x0000000412020981 */ /* 0x000f68000c1e9900 */
[----:B------:R-:W5:Y:S01]  /*0810*/  @P0 LDG.E.CONSTANT R11, desc[UR4][R12.64] ;  /* 0x000000040c0b0981 */ /* 0x000f62000c1e9900 */
[----:B--2---:R-:W-:-:S03]  /*0820*/  @P1 IMAD.WIDE R14, R25, 0x4, R14 ;  /* 0x00000004190e1825 */ /* 0x004fc600078e020e */
[----:B------:R-:W4:Y:S04]  /*0830*/  @P0 LDG.E.CONSTANT R22, desc[UR4][R12.64+-0x4] ;  /* 0xfffffc040c160981 */ /* 0x000f28000c1e9900 */
[----:B------:R-:W2:Y:S01]  /*0840*/  @P1 LDG.E.CONSTANT R14, desc[UR4][R14.64] ;  /* 0x000000040e0e1981 */ /* 0x000ea2000c1e9900 */
[----:B---3--:R-:W-:-:S06]  /*0850*/  @P1 IMAD.WIDE R16, R27, 0x4, R16 ;  /* 0x000000041b101825 */ /* 0x008fcc00078e0210 */
[----:B------:R-:W2:Y:S01]  /*0860*/  @P1 LDG.E.CONSTANT R16, desc[UR4][R16.64] ;  /* 0x0000000410101981 */ /* 0x000ea2000c1e9900 */
[----:B-----5:R-:W-:-:S04]  /*0870*/  @P0 FFMA R2, R2, R11, R23 ;  /* 0x0000000b02020223 */ /* 0x020fc80000000017 */
[----:B----4-:R-:W-:-:S04]  /*0880*/  @P0 FFMA R23, R21, R22, R2 ;  /* 0x0000001615170223 */ /* 0x010fc80000000002 */
[----:B--2---:R-:W-:-:S07]  /*0890*/  @P1 FFMA R23, R14, R16, R23 ;  /* 0x000000100e171223 */ /* 0x004fce0000000017 */
.L_x_355:
[----:B------:R-:W-:-:S04]  /*08a0*/  IADD3 R9, PT, PT, R9, 0x1, RZ ;  /* 0x0000000109097810 */ /* 0x000fc80007ffe0ff */
[----:B------:R-:W-:-:S13]  /*08b0*/  ISETP.NE.AND P0, PT, R9, R10, PT ;  /* 0x0000000a0900720c */ /* 0x000fda0003f05270 */
[----:B------:R-:W-:Y:S05]  /*08c0*/  @!P0 BRA `(.L_x_352) ;  /* 0x0000000c00d48947 */ /* 0x000fea0003800000 */
[----:B------:R-:W-:Y:S05]  /*08d0*/  BRA `(.L_x_357) ;  /* 0xfffffff8005c7947 */ /* 0x000fea000383ffff */
.L_x_351:
[----:B------:R-:W-:-:S13]  /*08e0*/  ISETP.GE.AND P0, PT, R14, 0x1, PT ;  /* 0x000000010e00780c */ /* 0x000fda0003f06270 */
[----:B------:R-:W-:Y:S05]  /*08f0*/  @!P0 BRA `(.L_x_352) ;  /* 0x0000000c00c88947 */ /* 0x000fea0003800000 */
[----:B------:R-:W-:Y:S01]  /*0900*/  SHF.L.U32 R14, R14, 0x1, RZ ;  /* 0x000000010e0e7819 */ /* 0x000fe200000006ff */
[----:B------:R-:W-:Y:S01]  /*0910*/  HFMA2 R23, -RZ, RZ, 0, 0 ;  /* 0x00000000ff177431 */ /* 0x000fe200000001ff */
[----:B------:R-:W-:Y:S02]  /*0920*/  MOV R15, R13 ;  /* 0x0000000d000f7202 */ /* 0x000fe40000000f00 */
[C---:B------:R-:W-:Y:S02]  /*0930*/  LOP3.LUT R4, R14.reuse, 0x6, RZ, 0xc0, !PT ;  /* 0x000000060e047812 */ /* 0x040fe400078ec0ff */
[----:B------:R-:W-:-:S03]  /*0940*/  LOP3.LUT R14, R14, 0xfffffff8, RZ, 0xc0, !PT ;  /* 0xfffffff80e0e7812 */ /* 0x000fc600078ec0ff */
[----:B------:R-:W-:-:S05]  /*0950*/  VIADD R4, R4, 0xffffffff ;  /* 0xffffffff04047836 */ /* 0x000fca0000000000 */
[----:B------:R-:W-:-:S13]  /*0960*/  ISETP.GE.U32.AND P0, PT, R4, 0x3, PT ;  /* 0x000000030400780c */ /* 0x000fda0003f06070 */
.L_x_361:
[----:B------:R-:W0:Y:S01]  /*0970*/  LDC R20, c[0x0][0x3a0] ;  /* 0x0000e800ff147b82 */ /* 0x000e220000000800 */
[----:B------:R-:W1:Y:S01]  /*0980*/  LDCU UR6, c[0x0][0x388] ;  /* 0x00007100ff0677ac */ /* 0x000e620008000800 */
[-C--:B------:R-:W-:Y:S01]  /*0990*/  LOP3.LUT R7, RZ, R15.reuse, RZ, 0x33, !PT ;  /* 0x0000000fff077212 */ /* 0x080fe200078e33ff */
[----:B------:R-:W-:Y:S01]  /*09a0*/  IMAD.MOV.U32 R17, RZ, RZ, R13 ;  /* 0x000000ffff117224 */ /* 0x000fe200078e000d */
[----:B------:R-:W-:Y:S02]  /*09b0*/  IADD3 R5, PT, PT, R12, R15, RZ ;  /* 0x0000000f0c057210 */ /* 0x000fe40007ffe0ff */
[----:B------:R-:W-:Y:S02]  /*09c0*/  IADD3 R15, PT, PT, R15, 0x1, RZ ;  /* 0x000000010f0f7810 */ /* 0x000fe40007ffe0ff */
[----:B------:R-:W2:Y:S01]  /*09d0*/  LDC R16, c[0x0][0x398] ;  /* 0x0000e600ff107b82 */ /* 0x000ea20000000800 */
[----:B-1----:R-:W-:Y:S01]  /*09e0*/  IMAD R18, R5, UR6, R2 ;  /* 0x0000000605127c24 */ /* 0x002fe2000f8e0202 */
[----:B0-----:R-:W-:-:S02]  /*09f0*/  ISETP.GE.U32.AND P3, PT, R20, 0x4, PT ;  /* 0x000000041400780c */ /* 0x001fc40003f66070 */
[-C--:B------:R-:W-:Y:S02]  /*0a00*/  IADD3 R7, PT, PT, R7, R20.reuse, RZ ;  /* 0x0000001407077210 */ /* 0x080fe40007ffe0ff */
[----:B------:R-:W-:Y:S02]  /*0a10*/  LOP3.LUT P1, RZ, R20, 0x3, RZ, 0xc0, !PT ;  /* 0x0000000314ff7812 */ /* 0x000fe4000782c0ff */
[----:B------:R-:W-:Y:S01]  /*0a20*/  ISETP.NE.AND P2, PT, R15, R20, PT ;  /* 0x000000140f00720c */ /* 0x000fe20003f45270 */
[----:B--2---:R-:W-:-:S06]  /*0a30*/  IMAD R16, R7, R16, R20 ;  /* 0x0000001007107224 */ /* 0x004fcc00078e0214 */
[----:B------:R-:W-:Y:S06]  /*0a40*/  @!P3 BRA `(.L_x_358) ;  /* 0x000000000090b947 */ /* 0x000fec0003800000 */
[----:B------:R-:W-:-:S07]  /*0a50*/  MOV R17, R13 ;  /* 0x0000000d00117202 */ /* 0x000fce0000000f00 */
.L_x_359:
        /* <DEDUP_REMOVED lines=28> */
[----:B------:R-:W-:-:S04]  /*0c20*/  IADD3 R9, PT, PT, R17, R20, RZ ;  /* 0x0000001411097210 */ /* 0x000fc80007ffe0ff */
[----:B------:R-:W-:Y:S01]  /*0c30*/  ISETP.NE.AND P3, PT, R9, R14, PT ;  /* 0x0000000e0900720c */ /* 0x000fe20003f65270 */
[----:B--2---:R-:W-:-:S04]  /*0c40*/  FFMA R19, R19, R22, R10 ;  /* 0x0000001613137223 */ /* 0x004fc8000000000a */
[----:B---3--:R-:W-:-:S04]  /*0c50*/  FFMA R24, R24, R23, R19 ;  /* 0x0000001718187223 */ /* 0x008fc80000000013 */
[----:B------:R-:W-:-:S04]  /*0c60*/  FFMA R24, R21, R26, R24 ;  /* 0x0000001a15187223 */ /* 0x000fc80000000018 */
[----:B------:R-:W-:Y:S01]  /*0c70*/  FFMA R23, R25, R28, R24 ;  /* 0x0000001c19177223 */ /* 0x000fe20000000018 */
[----:B------:R-:W-:Y:S06]  /*0c80*/  @P3 BRA `(.L_x_359) ;  /* 0xfffffffc00743947 */ /* 0x000fec000383ffff */
.L_x_358:
[----:B------:R-:W-:Y:S05]  /*0c90*/  @!P1 BRA `(.L_x_360) ;  /* 0x0000000000889947 */ /* 0x000fea0003800000 */
[----:B------:R-:W0:Y:S01]  /*0ca0*/  @P0 LDC.64 R10, c[0x0][0x380] ;  /* 0x0000e000ff0a0b82 */ /* 0x000e220000000a00 */
[----:B------:R-:W-:Y:S01]  /*0cb0*/  LOP3.LUT P1, RZ, R20, 0x1, RZ, 0xc0, !PT ;  /* 0x0000000114ff7812 */ /* 0x000fe2000782c0ff */
[----:B------:R-:W-:Y:S01]  /*0cc0*/  @P0 IMAD.IADD R21, R18, 0x1, R17 ;  /* 0x0000000112150824 */ /* 0x000fe200078e0211 */
[----:B------:R-:W-:Y:S02]  /*0cd0*/  @P0 LOP3.LUT R19, RZ, R17, RZ, 0x33, !PT ;  /* 0x00000011ff130212 */ /* 0x000fe400078e33ff */
[----:B------:R-:W-:Y:S02]  /*0ce0*/  @P0 IADD3 R17, PT, PT, R17, 0x4, RZ ;  /* 0x0000000411110810 */ /* 0x000fe40007ffe0ff */
[----:B------:R-:W-:Y:S01]  /*0cf0*/  @P0 IADD3 R19, PT, PT, R16, R19, RZ ;  /* 0x0000001310130210 */ /* 0x000fe20007ffe0ff */
[----:B------:R-:W1:Y:S08]  /*0d00*/  @P0 LDC.64 R8, c[0x0][0x390] ;  /* 0x0000e400ff080b82 */ /* 0x000e700000000a00 */
[----:B------:R-:W2:Y:S08]  /*0d10*/  @P1 LDC.64 R4, c[0x0][0x380] ;  /* 0x0000e000ff041b82 */ /* 0x000eb00000000a00 */
[----:B------:R-:W3:Y:S01]  /*0d20*/  @P1 LDC.64 R6, c[0x0][0x390] ;  /* 0x0000e400ff061b82 */ /* 0x000ee20000000a00 */
[----:B0-----:R-:W-:-:S04]  /*0d30*/  @P0 IMAD.WIDE R10, R21, 0x4, R10 ;  /* 0x00000004150a0825 */ /* 0x001fc800078e020a */
[----:B-1----:R-:W-:Y:S01]  /*0d40*/  @P0 IMAD.WIDE R8, R19, 0x4, R8 ;  /* 0x0000000413080825 */ /* 0x002fe200078e0208 */
[----:B------:R-:W4:Y:S01]  /*0d50*/  @P0 LDG.E.CONSTANT R22, desc[UR4][R10.64] ;  /* 0x000000040a160981 */ /* 0x000f22000c1e9900 */
[----:B------:R-:W-:-:S03]  /*0d60*/  @P1 LOP3.LUT R21, RZ, R17, RZ, 0x33, !PT ;  /* 0x00000011ff151212 */ /* 0x000fc600078e33ff */
[----:B------:R-:W4:Y:S01]  /*0d70*/  @P0 LDG.E.CONSTANT R20, desc[UR4][R8.64] ;  /* 0x0000000408140981 */ /* 0x000f22000c1e9900 */
[----:B------:R-:W-:-:S03]  /*0d80*/  @P1 IADD3 R25, PT, PT, R18, R17, RZ ;  /* 0x0000001112191210 */ /* 0x000fc60007ffe0ff */
[----:B------:R-:W5:Y:S01]  /*0d90*/  @P0 LDG.E.CONSTANT R24, desc[UR4][R10.64+0x4] ;  /* 0x000004040a180981 */ /* 0x000f62000c1e9900 */
[----:B------:R-:W-:-:S03]  /*0da0*/  @P1 IADD3 R21, PT, PT, R16, R21, RZ ;  /* 0x0000001510151210 */ /* 0x000fc60007ffe0ff */
[----:B------:R-:W5:Y:S01]  /*0db0*/  @P0 LDG.E.CONSTANT R19, desc[UR4][R8.64+-0x4] ;  /* 0xfffffc0408130981 */ /* 0x000f62000c1e9900 */
[----:B--2---:R-:W-:-:S03]  /*0dc0*/  @P1 IMAD.WIDE R4, R25, 0x4, R4 ;  /* 0x0000000419041825 */ /* 0x004fc600078e0204 */
[----:B------:R-:W2:Y:S01]  /*0dd0*/  @P0 LDG.E.CONSTANT R16, desc[UR4][R10.64+0x8] ;  /* 0x000008040a100981 */ /* 0x000ea2000c1e9900 */
[----:B---3--:R-:W-:-:S03]  /*0de0*/  @P1 IMAD.WIDE R6, R21, 0x4, R6 ;  /* 0x0000000415061825 */ /* 0x008fc600078e0206 */
[----:B------:R-:W2:Y:S04]  /*0df0*/  @P0 LDG.E.CONSTANT R17, desc[UR4][R8.64+-0x8] ;  /* 0xfffff80408110981 */ /* 0x000ea8000c1e9900 */
[----:B------:R-:W3:Y:S04]  /*0e00*/  @P0 LDG.E.CONSTANT R18, desc[UR4][R10.64+0xc] ;  /* 0x00000c040a120981 */ /* 0x000ee8000c1e9900 */
[----:B------:R-:W3:Y:S04]  /*0e10*/  @P0 LDG.E.CONSTANT R25, desc[UR4][R8.64+-0xc] ;  /* 0xfffff40408190981 */ /* 0x000ee8000c1e9900 */
[----:B------:R-:W3:Y:S04]  /*0e20*/  @P1 LDG.E.CONSTANT R26, desc[UR4][R4.64] ;  /* 0x00000004041a1981 */ /* 0x000ee8000c1e9900 */
[----:B------:R-:W3:Y:S04]  /*0e30*/  @P1 LDG.E.CONSTANT R27, desc[UR4][R6.64] ;  /* 0x00000004061b1981 */ /* 0x000ee8000c1e9900 */
[----:B------:R-:W3:Y:S04]  /*0e40*/  @P1 LDG.E.CONSTANT R29, desc[UR4][R4.64+0x4] ;  /* 0x00000404041d1981 */ /* 0x000ee8000c1e9900 */
[----:B------:R-:W3:Y:S01]  /*0e50*/  @P1 LDG.E.CONSTANT R28, desc[UR4][R6.64+-0x4] ;  /* 0xfffffc04061c1981 */ /* 0x000ee2000c1e9900 */
[----:B----4-:R-:W-:-:S04]  /*0e60*/  @P0 FFMA R21, R22, R20, R23 ;  /* 0x0000001416150223 */ /* 0x010fc80000000017 */
[----:B-----5:R-:W-:-:S04]  /*0e70*/  @P0 FFMA R19, R24, R19, R21 ;  /* 0x0000001318130223 */ /* 0x020fc80000000015 */
[----:B--2---:R-:W-:-:S04]  /*0e80*/  @P0 FFMA R17, R16, R17, R19 ;  /* 0x0000001110110223 */ /* 0x004fc80000000013 */
[----:B---3--:R-:W-:-:S04]  /*0e90*/  @P0 FFMA R23, R18, R25, R17 ;  /* 0x0000001912170223 */ /* 0x008fc80000000011 */
[----:B------:R-:W-:-:S04]  /*0ea0*/  @P1 FFMA R26, R26, R27, R23 ;  /* 0x0000001b1a1a1223 */ /* 0x000fc80000000017 */
[----:B------:R-:W-:-:S07]  /*0eb0*/  @P1 FFMA R23, R29, R28, R26 ;  /* 0x0000001c1d171223 */ /* 0x000fce000000001a */
.L_x_360:
[----:B------:R-:W-:Y:S05]  /*0ec0*/  @P2 BRA `(.L_x_361) ;  /* 0xfffffff800a82947 */ /* 0x000fea000383ffff */
[----:B------:R-:W-:Y:S05]  /*0ed0*/  BRA `(.L_x_352) ;  /* 0x0000000800507947 */ /* 0x000fea0003800000 */
.L_x_350:
[----:B------:R-:W-:-:S13]  /*0ee0*/  ISETP.GE.AND P0, PT, R14, R13, PT ;  /* 0x0000000d0e00720c */ /* 0x000fda0003f06270 */
[----:B------:R-:W-:Y:S05]  /*0ef0*/  @!P0 BRA `(.L_x_352) ;  /* 0x0000000800488947 */ /* 0x000fea0003800000 */
[----:B------:R-:W-:Y:S01]  /*0f00*/  SHF.L.U32 R14, R14, 0x1, RZ ;  /* 0x000000010e0e7819 */ /* 0x000fe200000006ff */
[----:B------:R-:W-:Y:S01]  /*0f10*/  IMAD.MOV.U32 R23, RZ, RZ, RZ ;  /* 0x000000ffff177224 */ /* 0x000fe200078e00ff */
[----:B------:R-:W-:-:S07]  /*0f20*/  MOV R15, R13 ;  /* 0x0000000d000f7202 */ /* 0x000fce0000000f00 */
.L_x_365:
[----:B------:R-:W0:Y:S01]  /*0f30*/  LDC R16, c[0x0][0x3a0] ;  /* 0x0000e800ff107b82 */ /* 0x000e220000000800 */
[----:B------:R-:W1:Y:S01]  /*0f40*/  LDCU UR6, c[0x0][0x388] ;  /* 0x00007100ff0677ac */ /* 0x000e620008000800 */
[----:B------:R-:W-:Y:S02]  /*0f50*/  ISETP.GE.U32.AND P1, PT, R14, 0xf, PT ;  /* 0x0000000f0e00780c */ /* 0x000fe40003f26070 */
[----:B------:R-:W-:Y:S02]  /*0f60*/  IADD3 R19, PT, PT, R12, R15, RZ ;  /* 0x0000000f0c137210 */ /* 0x000fe40007ffe0ff */
[----:B------:R-:W-:Y:S02]  /*0f70*/  LOP3.LUT R5, R14, 0xe, RZ, 0xc0, !PT ;  /* 0x0000000e0e057812 */ /* 0x000fe400078ec0ff */
[----:B------:R-:W2:Y:S01]  /*0f80*/  LDC R4, c[0x0][0x398] ;  /* 0x0000e600ff047b82 */ /* 0x000ea20000000800 */
[----:B------:R-:W-:Y:S02]  /*0f90*/  MOV R18, R13 ;  /* 0x0000000d00127202 */ /* 0x000fe40000000f00 */
[----:B------:R-:W-:Y:S01]  /*0fa0*/  ISETP.GE.U32.AND P2, PT, R5, 0x7, PT ;  /* 0x000000070500780c */ /* 0x000fe20003f46070 */
[----:B-1----:R-:W-:Y:S01]  /*0fb0*/  IMAD R19, R19, UR6, R2 ;  /* 0x0000000613137c24 */ /* 0x002fe2000f8e0202 */
[----:B0-----:R-:W-:-:S02]  /*0fc0*/  IADD3 R17, PT, PT, -R15, R16, RZ ;  /* 0x000000100f117210 */ /* 0x001fc40007ffe1ff */
[----:B------:R-:W-:-:S03]  /*0fd0*/  ISETP.NE.AND P0, PT, R15, R16, PT ;  /* 0x000000100f00720c */ /* 0x000fc60003f05270 */
[----:B--2---:R-:W-:Y:S01]  /*0fe0*/  IMAD R17, R17, R4, R16 ;  /* 0x0000000411117224 */ /* 0x004fe200078e0210 */
[----:B------:R-:W-:Y:S09]  /*0ff0*/  @!P1 BRA `(.L_x_362) ;  /* 0x0000000000f49947 */ /* 0x000ff20003800000 */
[----:B------:R-:W-:Y:S01]  /*1000*/  IADD3 R8, PT, PT, R14, 0x1, RZ ;  /* 0x000000010e087810 */ /* 0x000fe20007ffe0ff */
[----:B------:R-:W-:-:S03]  /*1010*/  IMAD.MOV.U32 R18, RZ, RZ, R13 ;  /* 0x000000ffff127224 */ /* 0x000fc600078e000d */
[----:B------:R-:W-:-:S07]  /*1020*/  LOP3.LUT R8, R8, 0xfffffff0, RZ, 0xc0, !PT ;  /* 0xfffffff008087812 */ /* 0x000fce00078ec0ff */
.L_x_363:
[----:B------:R-:W0:Y:S01]  /*1030*/  LDC.64 R6, c[0x0][0x380] ;  /* 0x0000e000ff067b82 */ /* 0x000e220000000a00 */
[-C--:B------:R-:W-:Y:S02]  /*1040*/  IADD3 R9, PT, PT, R19, R18.reuse, RZ ;  /* 0x0000001213097210 */ /* 0x080fe40007ffe0ff */
[----:B------:R-:W-:-:S05]  /*1050*/  IADD3 R11, PT, PT, R17, -R18, RZ ;  /* 0x80000012110b7210 */ /* 0x000fca0007ffe0ff */
        /* <DEDUP_REMOVED lines=28> */
[----:B------:R-:W3:Y:S01]  /*1220*/  LDG.E.CONSTANT R25, desc[UR4][R6.64+0x34] ;  /* 0x0000340406197981 */ /* 0x000ee2000c1e9900 */
[----:B--2---:R-:W-:-:S03]  /*1230*/  FFMA R26, R11, R20, R26 ;  /* 0x000000140b1a7223 */ /* 0x004fc6000000001a */
[----:B------:R-:W2:Y:S04]  /*1240*/  LDG.E.CONSTANT R11, desc[UR4][R6.64+0x24] ;  /* 0x00002404060b7981 */ /* 0x000ea8000c1e9900 */
[----:B------:R-:W2:Y:S01]  /*1250*/  LDG.E.CONSTANT R20, desc[UR4][R4.64+-0x24] ;  /* 0xffffdc0404147981 */ /* 0x000ea2000c1e9900 */
[----:B----4-:R-:W-:-:S03]  /*1260*/  FFMA R26, R21, R22, R26 ;  /* 0x00000016151a7223 */ /* 0x010fc6000000001a */
[----:B------:R-:W4:Y:S04]  /*1270*/  LDG.E.CONSTANT R22, desc[UR4][R6.64+0x28] ;  /* 0x0000280406167981 */ /* 0x000f28000c1e9900 */
[----:B------:R-:W4:Y:S01]  /*1280*/  LDG.E.CONSTANT R21, desc[UR4][R4.64+-0x28] ;  /* 0xffffd80404157981 */ /* 0x000f22000c1e9900 */
[----:B-----5:R-:W-:-:S03]  /*1290*/  FFMA R26, R23, R24, R26 ;  /* 0x00000018171a7223 */ /* 0x020fc6000000001a */
[----:B------:R-:W5:Y:S04]  /*12a0*/  LDG.E.CONSTANT R23, desc[UR4][R6.64+0x2c] ;  /* 0x00002c0406177981 */ /* 0x000f68000c1e9900 */
[----:B------:R-:W5:Y:S01]  /*12b0*/  LDG.E.CONSTANT R24, desc[UR4][R4.64+-0x2c] ;  /* 0xffffd40404187981 */ /* 0x000f62000c1e9900 */
[----:B---3--:R-:W-:-:S03]  /*12c0*/  FFMA R26, R9, R10, R26 ;  /* 0x0000000a091a7223 */ /* 0x008fc6000000001a */
[----:B------:R-:W3:Y:S04]  /*12d0*/  LDG.E.CONSTANT R9, desc[UR4][R6.64+0x30] ;  /* 0x0000300406097981 */ /* 0x000ee8000c1e9900 */
[----:B------:R-:W3:Y:S01]  /*12e0*/  LDG.E.CONSTANT R10, desc[UR4][R4.64+-0x30] ;  /* 0xffffd004040a7981 */ /* 0x000ee2000c1e9900 */
[----:B--2---:R-:W-:-:S03]  /*12f0*/  FFMA R29, R11, R20, R26 ;  /* 0x000000140b1d7223 */ /* 0x004fc6000000001a */
[----:B------:R-:W2:Y:S04]  /*1300*/  LDG.E.CONSTANT R20, desc[UR4][R4.64+-0x34] ;  /* 0xffffcc0404147981 */ /* 0x000ea8000c1e9900 */
[----:B------:R-:W2:Y:S04]  /*1310*/  LDG.E.CONSTANT R11, desc[UR4][R6.64+0x38] ;  /* 0x00003804060b7981 */ /* 0x000ea8000c1e9900 */
[----:B------:R-:W2:Y:S01]  /*1320*/  LDG.E.CONSTANT R26, desc[UR4][R6.64+0x3c] ;  /* 0x00003c04061a7981 */ /* 0x000ea2000c1e9900 */
[----:B----4-:R-:W-:Y:S01]  /*1330*/  FFMA R22, R22, R21, R29 ;  /* 0x0000001516167223 */ /* 0x010fe2000000001d */
[----:B------:R-:W-:-:S03]  /*1340*/  IADD3 R18, PT, PT, R18, 0x10, RZ ;  /* 0x0000001012127810 */ /* 0x000fc60007ffe0ff */
[----:B-----5:R-:W-:-:S04]  /*1350*/  FFMA R22, R23, R24, R22 ;  /* 0x0000001817167223 */ /* 0x020fc80000000016 */
[----:B---3--:R-:W-:Y:S01]  /*1360*/  FFMA R10, R9, R10, R22 ;  /* 0x0000000a090a7223 */ /* 0x008fe20000000016 */
[----:B------:R-:W-:-:S04]  /*1370*/  IADD3 R9, PT, PT, R18, R16, RZ ;  /* 0x0000001012097210 */ /* 0x000fc80007ffe0ff */
[----:B------:R-:W-:Y:S01]  /*1380*/  ISETP.NE.AND P1, PT, R9, R8, PT ;  /* 0x000000080900720c */ /* 0x000fe20003f25270 */
[----:B--2---:R-:W-:-:S04]  /*1390*/  FFMA R10, R25, R20, R10 ;  /* 0x00000014190a7223 */ /* 0x004fc8000000000a */
[----:B------:R-:W-:-:S04]  /*13a0*/  FFMA R11, R11, R28, R10 ;  /* 0x0000001c0b0b7223 */ /* 0x000fc8000000000a */
[----:B------:R-:W-:-:S04]  /*13b0*/  FFMA R23, R26, R27, R11 ;  /* 0x0000001b1a177223 */ /* 0x000fc8000000000b */
[----:B------:R-:W-:Y:S05]  /*13c0*/  @P1 BRA `(.L_x_363) ;  /* 0xfffffffc00181947 */ /* 0x000fea000383ffff */
.L_x_362:
[----:B------:R-:W-:Y:S01]  /*13d0*/  IADD3 R15, PT, PT, R15, 0x1, RZ ;  /* 0x000000010f0f7810 */ /* 0x000fe20007ffe0ff */
[----:B------:R-:W-:Y:S06]  /*13e0*/  @!P2 BRA `(.L_x_364) ;  /* 0x00000000007ca947 */ /* 0x000fec0003800000 */
[----:B------:R-:W0:Y:S01]  /*13f0*/  LDC.64 R4, c[0x0][0x380] ;  /* 0x0000e000ff047b82 */ /* 0x000e220000000a00 */
[----:B------:R-:W-:Y:S01]  /*1400*/  IADD3 R9, PT, PT, R19, R18, RZ ;  /* 0x0000001213097210 */ /* 0x000fe20007ffe0ff */
[----:B------:R-:W-:-:S06]  /*1410*/  IMAD.IADD R11, R17, 0x1, -R18 ;  /* 0x00000001110b7824 */ /* 0x000fcc00078e0a12 */
        /* <DEDUP_REMOVED lines=28> */
.L_x_364:
[----:B------:R-:W0:Y:S01]  /*15e0*/  LDC.64 R4, c[0x0][0x380] ;  /* 0x0000e000ff047b82 */ /* 0x000e220000000a00 */
[----:B------:R-:W-:-:S04]  /*15f0*/  LOP3.LUT R8, R14, 0x6, RZ, 0xc0, !PT ;  /* 0x000000060e087812 */ /* 0x000fc800078ec0ff */
[----:B------:R-:W-:-:S03]  /*1600*/  ISETP.GE.U32.AND P1, PT, R8, 0x3, PT ;  /* 0x000000030800780c */ /* 0x000fc60003f26070 */
[----:B------:R-:W1:Y:S10]  /*1610*/  LDC.64 R6, c[0x0][0x390] ;  /* 0x0000e400ff067b82 */ /* 0x000e740000000a00 */
[----:B------:R-:W-:-:S02]  /*1620*/  @P1 IADD3 R9, PT, PT, R19, R18, RZ ;  /* 0x0000001213091210 */ /* 0x000fc40007ffe0ff */
[----:B------:R-:W-:-:S03]  /*1630*/  @P1 IADD3 R11, PT, PT, R17, -R18, RZ ;  /* 0x80000012110b1210 */ /* 0x000fc60007ffe0ff */
        /* <DEDUP_REMOVED lines=9> */
[----:B------:R-:W-:-:S03]  /*16d0*/  IADD3 R27, PT, PT, R17, -R18, RZ ;  /* 0x80000012111b7210 */ /* 0x000fc60007ffe0ff */
        /* <DEDUP_REMOVED lines=20> */
.L_x_352:
[----:B------:R-:W0:Y:S01]  /*1820*/  LDC.64 R4, c[0x0][0x3a8] ;  /* 0x0000ea00ff047b82 */ /* 0x000e220000000a00 */
[----:B------:R-:W1:Y:S02]  /*1830*/  LDCU UR6, c[0x0][0x3b0] ;  /* 0x00007600ff0677ac */ /* 0x000e640008000800 */
[----:B-1----:R-:W-:-:S04]  /*1840*/  IMAD R3, R0, UR6, R3 ;  /* 0x0000000600037c24 */ /* 0x002fc8000f8e0203 */
[----:B0-----:R-:W-:-:S05]  /*1850*/  IMAD.WIDE R2, R3, 0x4, R4 ;  /* 0x0000000403027825 */ /* 0x001fca00078e0204 */
[----:B------:R-:W-:Y:S01]  /*1860*/  STG.E desc[UR4][R2.64], R23 ;  /* 0x0000001702007986 */ /* 0x000fe2000c101904 */
[----:B------:R-:W-:Y:S05]  /*1870*/  EXIT ;  /* 0x000000000000794d */ /* 0x000fea0003800000 */
.L_x_366:
        /* <DEDUP_REMOVED lines=16> */
.L_x_974:


//--------------------- .text._cupy_convolve2D_int64 --------------------------
	.section	.text._cupy_convolve2D_int64,"ax",@progbits
	.align	128
        .global         _cupy_convolve2D_int64
        .type           _cupy_convolve2D_int64,@function
        .size           _cupy_convolve2D_int64,(.L_x_975 - _cupy_convolve2D_int64)
        .other          _cupy_convolve2D_int64,@"STO_CUDA_ENTRY STV_DEFAULT"
_cupy_convolve2D_int64:
.text._cupy_convolve2D_int64:
        /* <DEDUP_REMOVED lines=26> */
.L_x_945:
[----:B-1----:R-:W-:Y:S05]  /*01a0*/  BRX R6 -0x1b0                                         (*"BRANCH_TARGETS .L_x_946,.L_x_947,.L_x_948"*) ;  /* 0xfffffffc06947949 */ /* 0x002fea000383ffff */
.L_x_948:
        /* <DEDUP_REMOVED lines=10> */
[C---:B------:R-:W-:Y:S02]  /*0250*/  LOP3.LUT R7, R23.reuse, 0x3, RZ, 0xc0, !PT ;  /* 0x0000000317077812 */ /* 0x040fe400078ec0ff */
[----:B------:R-:W-:-:S02]  /*0260*/  IADD3 R23, PT, PT, R23, -0x1, RZ ;  /* 0xffffffff17177810 */ /* 0x000fc40007ffe0ff */
[----:B------:R-:W-:Y:S01]  /*0270*/  IADD3 R24, PT, PT, -R22, RZ, RZ ;  /* 0x000000ff16187210 */ /* 0x000fe20007ffe1ff */
[----:B0-----:R-:W-:-:S04]  /*0280*/  UIADD3 UR5, UP0, UPT, UR6, -0x18, URZ ;  /* 0xffffffe806057890 */ /* 0x001fc8000ff1e0ff */
[----:B------:R-:W-:-:S12]  /*0290*/  UIADD3.X UR6, UPT, UPT, UR7, -0x1, URZ, UP0, !UPT ;  /* 0xffffffff07067890 */ /* 0x000fd800087fe4ff */
.L_x_373:
[----:B------:R-:W0:Y:S01]  /*02a0*/  LDCU.64 UR10, c[0x0][0x3a0] ;  /* 0x00007400ff0a77ac */ /* 0x000e220008000a00 */
[----:B------:R-:W1:Y:S01]  /*02b0*/  LDC R8, c[0x0][0x39c] ;  /* 0x0000e700ff087b82 */ /* 0x000e620000000800 */
[----:B------:R-:W-:Y:S01]  /*02c0*/  LOP3.LUT R2, RZ, UR4, RZ, 0x33, !PT ;  /* 0x00000004ff027c12 */ /* 0x000fe2000f8e33ff */
[----:B------:R-:W2:Y:S01]  /*02d0*/  LDCU UR7, c[0x0][0x388] ;  /* 0x00007100ff0777ac */ /* 0x000ea20008000800 */
[----:B------:R-:W-:Y:S01]  /*02e0*/  IADD3 R4, PT, PT, R5, UR4, RZ ;  /* 0x0000000405047c10 */ /* 0x000fe2000fffe0ff */
[----:B0-----:R-:W-:Y:S01]  /*02f0*/  UISETP.GE.U32.AND UP0, UPT, UR11, 0x8, UPT ;  /* 0x000000080b00788c */ /* 0x001fe2000bf06070 */
[----:B------:R-:W-:Y:S01]  /*0300*/  IADD3 R27, PT, PT, R2, UR10, RZ ;  /* 0x0000000a021b7c10 */ /* 0x000fe2000fffe0ff */
[----:B------:R-:W-:Y:S02]  /*0310*/  HFMA2 R2, -RZ, RZ, 0, 0 ;  /* 0x00000000ff027431 */ /* 0x000fe400000001ff */
[----:B--2---:R-:W-:Y:S02]  /*0320*/  IMAD R25, R4, UR7, R3 ;  /* 0x0000000704197c24 */ /* 0x004fe4000f8e0203 */
[----:B-1----:R-:W-:-:S03]  /*0330*/  IMAD R26, R27, R8, UR11 ;  /* 0x0000000b1b1a7e24 */ /* 0x002fc6000f8e0208 */
[----:B------:R-:W-:Y:S05]  /*0340*/  BRA.U !UP0, `(.L_x_368) ;  /* 0x0000000108fc7547 */ /* 0x000fea000b800000 */
[----:B------:R-:W-:Y:S01]  /*0350*/  IMAD R27, R27, R8, R23 ;  /* 0x000000081b1b7224 */ /* 0x000fe200078e0217 */
[----:B------:R-:W-:Y:S02]  /*0360*/  MOV R2, R25 ;  /* 0x0000001900027202 */ /* 0x000fe40000000f00 */
[----:B------:R-:W-:-:S07]  /*0370*/  MOV R4, R24 ;  /* 0x0000001800047202 */ /* 0x000fce0000000f00 */
.L_x_369:
[----:B------:R-:W0:Y:S01]  /*0380*/  LDC.64 R8, c[0x0][0x380] ;  /* 0x0000e000ff087b82 */ /* 0x000e220000000a00 */
[----:B------:R-:W-:Y:S02]  /*0390*/  MOV R10, UR5 ;  /* 0x00000005000a7c02 */ /* 0x000fe40008000f00 */
[----:B------:R-:W-:-:S03]  /*03a0*/  MOV R11, UR6 ;  /* 0x00000006000b7c02 */ /* 0x000fc60008000f00 */
[----:B------:R-:W-:-:S05]  /*03b0*/  IMAD.WIDE R10, R27, 0x8, R10 ;  /* 0x000000081b0a7825 */ /* 0x000fca00078e020a */
[----:B------:R-:W2:Y:S04]  /*03c0*/  LDG.E.64.CONSTANT R14, desc[UR8][R10.64+0x18] ;  /* 0x000018080a0e7981 */ /* 0x000ea8000c1e9b00 */
[----:B------:R-:W3:Y:S04]  /*03d0*/  LDG.E.64.CONSTANT R18, desc[UR8][R10.64+0x10] ;  /* 0x000010080a127981 */ /* 0x000ee8000c1e9b00 */
[----:B------:R-:W4:Y:S01]  /*03e0*/  LDG.E.64.CONSTANT R28, desc[UR8][R10.64+-0x20] ;  /* 0xffffe0080a1c7981 */ /* 0x000f22000c1e9b00 */
[----:B0-----:R-:W-:-:S05]  /*03f0*/  IMAD.WIDE R8, R2, 0x8, R8 ;  /* 0x0000000802087825 */ /* 0x001fca00078e0208 */
[----:B------:R-:W2:Y:S04]  /*0400*/  LDG.E.64.CONSTANT R12, desc[UR8][R8.64] ;  /* 0x00000008080c7981 */ /* 0x000ea8000c1e9b00 */
[----:B------:R-:W3:Y:S01]  /*0410*/  LDG.E.64.CONSTANT R16, desc[UR8][R8.64+0x8] ;  /* 0x0000080808107981 */ /* 0x000ee2000c1e9b00 */
[----:B--2---:R-:W-:Y:S02]  /*0420*/  IMAD R15, R15, R12, RZ ;  /* 0x0000000c0f0f7224 */ /* 0x004fe400078e02ff */
[----:B------:R-:W-:-:S04]  /*0430*/  IMAD.WIDE.U32 R20, R12, R14, R20 ;  /* 0x0000000e0c147225 */ /* 0x000fc800078e0014 */
[----:B------:R-:W-:Y:S02]  /*0440*/  IMAD R15, R13, R14, R15 ;  /* 0x0000000e0d0f7224 */ /* 0x000fe400078e020f */
[----:B---3--:R-:W-:-:S03]  /*0450*/  IMAD R13, R19, R16, RZ ;  /* 0x00000010130d7224 */ /* 0x008fc600078e02ff */
[----:B------:R-:W-:Y:S01]  /*0460*/  IADD3 R21, PT, PT, R21, R15, RZ ;  /* 0x0000000f15157210 */ /* 0x000fe20007ffe0ff */
[-C--:B------:R-:W-:Y:S01]  /*0470*/  IMAD R12, R17, R18.reuse, R13 ;  /* 0x00000012110c7224 */ /* 0x080fe200078e020d */
[----:B------:R-:W2:Y:S01]  /*0480*/  LDG.E.64.CONSTANT R14, desc[UR8][R10.64] ;  /* 0x000000080a0e7981 */ /* 0x000ea2000c1e9b00 */
[----:B------:R-:W-:-:S03]  /*0490*/  IMAD.WIDE.U32 R16, R16, R18, R20 ;  /* 0x0000001210107225 */ /* 0x000fc600078e0014 */
[----:B------:R-:W3:Y:S04]  /*04a0*/  LDG.E.64.CONSTANT R20, desc[UR8][R8.64+0x10] ;  /* 0x0000100808147981 */ /* 0x000ee8000c1e9b00 */
[----:B------:R-:W3:Y:S01]  /*04b0*/  LDG.E.64.CONSTANT R18, desc[UR8][R10.64+0x8] ;  /* 0x000008080a127981 */ /* 0x000ee2000c1e9b00 */
[----:B------:R-:W-:Y:S02]  /*04c0*/  IADD3 R13, PT, PT, R17, R12, RZ ;  /* 0x0000000c110d7210 */ /* 0x000fe40007ffe0ff */
[----:B------:R-:W-:Y:S02]  /*04d0*/  MOV R12, R16 ;  /* 0x00000010000c7202 */ /* 0x000fe40000000f00 */
[----:B------:R-:W2:Y:S01]  /*04e0*/  LDG.E.64.CONSTANT R16, desc[UR8][R8.64+0x18] ;  /* 0x0000180808107981 */ /* 0x000ea2000c1e9b00 */
[----:B---3--:R-:W-:-:S02]  /*04f0*/  IMAD R19, R19, R20, RZ ;  /* 0x0000001413137224 */ /* 0x008fc400078e02ff */
[----:B------:R-:W-:-:S04]  /*0500*/  IMAD.WIDE.U32 R12, R20, R18, R12 ;  /* 0x00000012140c7225 */ /* 0x000fc800078e000c */
[----:B------:R-:W-:Y:S02]  /*0510*/  IMAD R19, R21, R18, R19 ;  /* 0x0000001215137224 */ /* 0x000fe400078e0213 */
[----:B--2---:R-:W-:Y:S01]  /*0520*/  IMAD R15, R15, R16, RZ ;  /* 0x000000100f0f7224 */ /* 0x004fe200078e02ff */
[----:B------:R-:W2:Y:S02]  /*0530*/  LDG.E.64.CONSTANT R20, desc[UR8][R8.64+0x20] ;  /* 0x0000200808147981 */ /* 0x000ea4000c1e9b00 */
[----:B------:R-:W-:Y:S02]  /*0540*/  IADD3 R13, PT, PT, R13, R19, RZ ;  /* 0x000000130d0d7210 */ /* 0x000fe40007ffe0ff */
[----:B------:R-:W2:Y:S01]  /*0550*/  LDG.E.64.CONSTANT R18, desc[UR8][R10.64+-0x8] ;  /* 0xfffff8080a127981 */ /* 0x000ea2000c1e9b00 */
[-C--:B------:R-:W-:Y:S02]  /*0560*/  IMAD R15, R17, R14.reuse, R15 ;  /* 0x0000000e110f7224 */ /* 0x080fe400078e020f */
[----:B------:R-:W-:-:S02]  /*0570*/  IMAD.WIDE.U32 R12, R16, R14, R12 ;  /* 0x0000000e100c7225 */ /* 0x000fc400078e000c */
[----:B------:R-:W3:Y:S03]  /*0580*/  LDG.E.64.CONSTANT R16, desc[UR8][R8.64+0x28] ;  /* 0x0000280808107981 */ /* 0x000ee6000c1e9b00 */
[----:B------:R-:W-:Y:S02]  /*0590*/  IADD3 R13, PT, PT, R13, R15, RZ ;  /* 0x0000000f0d0d7210 */ /* 0x000fe40007ffe0ff */
[----:B------:R-:W3:Y:S01]  /*05a0*/  LDG.E.64.CONSTANT R14, desc[UR8][R10.64+-0x10] ;  /* 0xfffff0080a0e7981 */ /* 0x000ee2000c1e9b00 */
[----:B--2---:R-:W-:Y:S02]  /*05b0*/  IMAD R19, R19, R20, RZ ;  /* 0x0000001413137224 */ /* 0x004fe400078e02ff */
[----:B------:R-:W-:-:S04]  /*05c0*/  IMAD.WIDE.U32 R12, R20, R18, R12 ;  /* 0x00000012140c7225 */ /* 0x000fc800078e000c */
[----:B------:R-:W-:Y:S02]  /*05d0*/  IMAD R19, R21, R18, R19 ;  /* 0x0000001215137224 */ /* 0x000fe400078e0213 */
[----:B------:R-:W4:Y:S01]  /*05e0*/  LDG.E.64.CONSTANT R20, desc[UR8][R8.64+0x38] ;  /* 0x0000380808147981 */ /* 0x000f22000c1e9b00 */
[----:B---3--:R-:W-:Y:S02]  /*05f0*/  IMAD R15, R15, R16, RZ ;  /* 0x000000100f0f7224 */ /* 0x008fe400078e02ff */
[----:B------:R-:W-:Y:S02]  /*0600*/  IADD3 R13, PT, PT, R13, R19, RZ ;  /* 0x000000130d0d7210 */ /* 0x000fe40007ffe0ff */
[----:B------:R-:W2:Y:S01]  /*0610*/  LDG.E.64.CONSTANT R18, desc[UR8][R8.64+0x30] ;  /* 0x0000300808127981 */ /* 0x000ea2000c1e9b00 */
[-C--:B------:R-:W-:Y:S02]  /*0620*/  IMAD R17, R17, R14.reuse, R15 ;  /* 0x0000000e11117224 */ /* 0x080fe400078e020f */
[----:B------:R-:W-:-:S02]  /*0630*/  IMAD.WIDE.U32 R12, R16, R14, R12 ;  /* 0x0000000e100c7225 */ /* 0x000fc400078e000c */
[----:B------:R-:W2:Y:S01]  /*0640*/  LDG.E.64.CONSTANT R14, desc[UR8][R10.64+-0x18] ;  /* 0xffffe8080a0e7981 */ /* 0x000ea2000c1e9b00 */
[----:B------:R-:W-:Y:S02]  /*0650*/  IADD3 R4, PT, PT, R4, 0x8, RZ ;  /* 0x0000000804047810 */ /* 0x000fe40007ffe0ff */
[----:B------:R-:W-:Y:S02]  /*0660*/  IADD3 R13, PT, PT, R13, R17, RZ ;  /* 0x000000110d0d7210 */ /* 0x000fe40007ffe0ff */
[----:B------:R-:W-:Y:S02]  /*0670*/  ISETP.NE.AND P0, PT, R4, RZ, PT ;  /* 0x000000ff0400720c */ /* 0x000fe40003f05270 */
[----:B------:R-:W-:Y:S02]  /*0680*/  IADD3 R2, PT, PT, R2, 0x8, RZ ;  /* 0x0000000802027810 */ /* 0x000fe40007ffe0ff */
[----:B------:R-:W-:Y:S01]  /*0690*/  IADD3 R27, PT, PT, R27, -0x8, RZ ;  /* 0xfffffff81b1b7810 */ /* 0x000fe20007ffe0ff */
[----:B----4-:R-:W-:-:S02]  /*06a0*/  IMAD R17, R29, R20, RZ ;  /* 0x000000141d117224 */ /* 0x010fc400078e02ff */
[----:B--2---:R-:W-:Y:S02]  /*06b0*/  IMAD R15, R15, R18, RZ ;  /* 0x000000120f0f7224 */ /* 0x004fe400078e02ff */
[----:B------:R-:W-:-:S04]  /*06c0*/  IMAD.WIDE.U32 R12, R18, R14, R12 ;  /* 0x0000000e120c7225 */ /* 0x000fc800078e000c */
[----:B------:R-:W-:-:S05]  /*06d0*/  IMAD R15, R19, R14, R15 ;  /* 0x0000000e130f7224 */ /* 0x000fca00078e020f */
[----:B------:R-:W-:Y:S01]  /*06e0*/  IADD3 R13, PT, PT, R13, R15, RZ ;  /* 0x0000000f0d0d7210 */ /* 0x000fe20007ffe0ff */
[-C--:B------:R-:W-:Y:S02]  /*06f0*/  IMAD R17, R21, R28.reuse, R17 ;  /* 0x0000001c15117224 */ /* 0x080fe400078e0211 */
[----:B------:R-:W-:-:S05]  /*0700*/  IMAD.WIDE.U32 R20, R20, R28, R12 ;  /* 0x0000001c14147225 */ /* 0x000fca00078e000c */
[----:B------:R-:W-:Y:S01]  /*0710*/  IADD3 R21, PT, PT, R21, R17, RZ ;  /* 0x0000001115157210 */ /* 0x000fe20007ffe0ff */
[----:B------:R-:W-:Y:S06]  /*0720*/  @P0 BRA `(.L_x_369) ;  /* 0xfffffffc00140947 */ /* 0x000fec000383ffff */
[----:B------:R-:W-:-:S07]  /*0730*/  MOV R2, R22 ;  /* 0x0000001600027202 */ /* 0x000fce0000000f00 */
.L_x_368:
        /* <DEDUP_REMOVED lines=38> */
.L_x_371:
[----:B------:R-:W-:Y:S05]  /*09a0*/  @!P1 BRA `(.L_x_370) ;  /* 0x0000000000949947 */ /* 0x000fea0003800000 */
[----:B------:R-:W-:Y:S01]  /*09b0*/  ISETP.NE.AND P0, PT, R7, 0x1, PT ;  /* 0x000000010700780c */ /* 0x000fe20003f05270 */
[----:B------:R-:W-:-:S12]  /*09c0*/  ULOP3.LUT UP0, URZ, UR11, 0x1, URZ, 0xc0, !UPT ;  /* 0x000000010bff7892 */ /* 0x000fd8000f80c0ff */
        /* <DEDUP_REMOVED lines=21> */
.L_x_372:
[----:B------:R-:W-:Y:S05]  /*0b20*/  BRA.U !UP0, `(.L_x_370) ;  /* 0x0000000108347547 */ /* 0x000fea000b800000 */
[----:B------:R-:W0:Y:S01]  /*0b30*/  LDC.64 R10, c[0x0][0x380] ;  /* 0x0000e000ff0a7b82 */ /* 0x000e220000000a00 */
[-C--:B------:R-:W-:Y:S02]  /*0b40*/  LOP3.LUT R13, RZ, R2.reuse, RZ, 0x33, !PT ;  /* 0x00000002ff0d7212 */ /* 0x080fe400078e33ff */
[----:B------:R-:W-:Y:S02]  /*0b50*/  IADD3 R25, PT, PT, R25, R2, RZ ;  /* 0x0000000219197210 */ /* 0x000fe40007ffe0ff */
[----:B------:R-:W-:-:S03]  /*0b60*/  IADD3 R15, PT, PT, R26, R13, RZ ;  /* 0x0000000d1a0f7210 */ /* 0x000fc60007ffe0ff */
        /* <DEDUP_REMOVED lines=9> */
.L_x_370:
[----:B------:R-:W-:-:S04]  /*0c00*/  UIADD3 UR4, UPT, UPT, UR4, 0x1, URZ ;  /* 0x0000000104047890 */ /* 0x000fc8000fffe0ff */
[----:B------:R-:W-:-:S09]  /*0c10*/  UISETP.NE.AND UP0, UPT, UR4, UR10, UPT ;  /* 0x0000000a0400728c */ /* 0x000fd2000bf05270 */
[----:B------:R-:W-:Y:S05]  /*0c20*/  BRA.U !UP0, `(.L_x_367) ;  /* 0x0000001108807547 */ /* 0x000fea000b800000 */
[----:B------:R-:W-:Y:S05]  /*0c30*/  BRA `(.L_x_373) ;  /* 0xfffffff400987947 */ /* 0x000fea000383ffff */
.L_x_946:
[----:B------:R-:W-:Y:S02]  /*0c40*/  ISETP.GE.AND P0, PT, R22, R5, PT ;  /* 0x000000051600720c */ /* 0x000fe40003f06270 */
[----:B------:R-:W-:-:S11]  /*0c50*/  CS2R R20, SRZ ;  /* 0x0000000000147805 */ /* 0x000fd6000001ff00 */
[----:B------:R-:W-:Y:S05]  /*0c60*/  @!P0 BRA `(.L_x_367) ;  /* 0x0000001000708947 */ /* 0x000fea0003800000 */
[----:B------:R-:W-:Y:S02]  /*0c70*/  SHF.L.U32 R22, R22, 0x1, RZ ;  /* 0x0000000116167819 */ /* 0x000fe400000006ff */
[----:B------:R-:W-:Y:S02]  /*0c80*/  CS2R R20, SRZ ;  /* 0x0000000000147805 */ /* 0x000fe4000001ff00 */
[----:B------:R-:W-:Y:S02]  /*0c90*/  MOV R23, R5 ;  /* 0x0000000500177202 */ /* 0x000fe40000000f00 */
[C---:B------:R-:W-:Y:S02]  /*0ca0*/  LOP3.LUT R6, R22.reuse, 0x6, RZ, 0xc0, !PT ;  /* 0x0000000616067812 */ /* 0x040fe400078ec0ff */
[----:B------:R-:W-:Y:S02]  /*0cb0*/  LOP3.LUT R24, R22, 0xfffffff8, RZ, 0xc0, !PT ;  /* 0xfffffff816187812 */ /* 0x000fe400078ec0ff */
[----:B------:R-:W-:-:S13]  /*0cc0*/  ISETP.GE.U32.AND P0, PT, R6, 0x3, PT ;  /* 0x000000030600780c */ /* 0x000fda0003f06070 */
.L_x_378:
[----:B------:R-:W0:Y:S01]  /*0cd0*/  LDC R7, c[0x0][0x398] ;  /* 0x0000e600ff077b82 */ /* 0x000e220000000800 */
[----:B------:R-:W1:Y:S01]  /*0ce0*/  LDCU UR4, c[0x0][0x3a0] ;  /* 0x00007400ff0477ac */ /* 0x000e620008000800 */
[----:B------:R-:W-:Y:S02]  /*0cf0*/  ISETP.GE.U32.AND P1, PT, R22, 0x7, PT ;  /* 0x000000071600780c */ /* 0x000fe40003f26070 */
[----:B------:R-:W-:Y:S01]  /*0d00*/  IADD3 R9, PT, PT, R4, R23, RZ ;  /* 0x0000001704097210 */ /* 0x000fe20007ffe0ff */
[----:B------:R-:W2:Y:S01]  /*0d10*/  LDCU UR5, c[0x0][0x388] ;  /* 0x00007100ff0577ac */ /* 0x000ea20008000800 */
[----:B-1----:R-:W-:Y:S01]  /*0d20*/  IADD3 R26, PT, PT, -R23, UR4, RZ ;  /* 0x00000004171a7c10 */ /* 0x002fe2000fffe1ff */
[----:B------:R-:W-:Y:S02]  /*0d30*/  ULOP3.LUT UP0, URZ, UR4, 0x1, URZ, 0xc0, !UPT ;  /* 0x0000000104ff7892 */ /* 0x000fe4000f80c0ff */
[----:B--2---:R-:W-:Y:S02]  /*0d40*/  IMAD R6, R9, UR5, R2 ;  /* 0x0000000509067c24 */ /* 0x004fe4000f8e0202 */
[----:B0-----:R-:W-:Y:S01]  /*0d50*/  IMAD R26, R26, R7, UR4 ;  /* 0x000000041a1a7e24 */ /* 0x001fe2000f8e0207 */
[----:B------:R-:W-:-:S03]  /*0d60*/  MOV R7, R5 ;  /* 0x0000000500077202 */ /* 0x000fc60000000f00 */
[----:B------:R-:W-:Y:S05]  /*0d70*/  @!P1 BRA `(.L_x_374) ;  /* 0x0000000000ec9947 */ /* 0x000fea0003800000 */
[----:B------:R-:W-:-:S07]  /*0d80*/  MOV R7, R5 ;  /* 0x0000000500077202 */ /* 0x000fce0000000f00 */
.L_x_375:
[----:B------:R-:W0:Y:S01]  /*0d90*/  LDC.64 R18, c[0x0][0x380] ;  /* 0x0000e000ff127b82 */ /* 0x000e220000000a00 */
[-C--:B------:R-:W-:Y:S02]  /*0da0*/  IADD3 R9, PT, PT, R6, R7.reuse, RZ ;  /* 0x0000000706097210 */ /* 0x080fe40007ffe0ff */
[----:B------:R-:W-:-:S05]  /*0db0*/  IADD3 R11, PT, PT, R26, -R7, RZ ;  /* 0x800000071a0b7210 */ /* 0x000fca0007ffe0ff */
        /* <DEDUP_REMOVED lines=17> */
[----:B------:R-:W3:Y:S03]  /*0ed0*/  LDG.E.64.CONSTANT R20, desc[UR8][R14.64+-0x18] ;  /* 0xffffe8080e147981 */ /* 0x000ee6000c1e9b00 */
[----:B------:R-:W-:Y:S01]  /*0ee0*/  IADD3 R9, PT, PT, R9, R11, RZ ;  /* 0x0000000b09097210 */ /* 0x000fe20007ffe0ff */
[----:B--2---:R-:W-:Y:S02]  /*0ef0*/  IMAD R11, R13, R16, RZ ;  /* 0x000000100d0b7224 */ /* 0x004fe400078e02ff */
        /* <DEDUP_REMOVED lines=8> */
[----:B------:R-:W3:Y:S03]  /*0f80*/  LDG.E.64.CONSTANT R20, desc[UR8][R18.64+0x28] ;  /* 0x0000280812147981 */ /* 0x000ee6000c1e9b00 */
[----:B------:R-:W-:Y:S01]  /*0f90*/  IADD3 R9, PT, PT, R9, R11, RZ ;  /* 0x0000000b09097210 */ /* 0x000fe20007ffe0ff */
[----:B------:R-:W4:Y:S04]  /*0fa0*/  LDG.E.64.CONSTANT R28, desc[UR8][R18.64+0x30] ;  /* 0x00003008121c7981 */ /* 0x000f28000c1e9b00 */
[----:B------:R-:W3:Y:S04]  /*0fb0*/  LDG.E.64.CONSTANT R10, desc[UR8][R14.64+-0x28] ;  /* 0xffffd8080e0a7981 */ /* 0x000ee8000c1e9b00 */
[----:B------:R-:W5:Y:S01]  /*0fc0*/  LDG.E.64.CONSTANT R18, desc[UR8][R18.64+0x38] ;  /* 0x0000380812127981 */ /* 0x000f62000c1e9b00 */
[----:B--2---:R-:W-:-:S02]  /*0fd0*/  IMAD R13, R13, R16, RZ ;  /* 0x000000100d0d7224 */ /* 0x004fc400078e02ff */
[----:B------:R-:W-:-:S04]  /*0fe0*/  IMAD.WIDE.U32 R8, R16, R12, R8 ;  /* 0x0000000c10087225 */ /* 0x000fc800078e0008 */
[----:B------:R-:W-:Y:S02]  /*0ff0*/  IMAD R13, R17, R12, R13 ;  /* 0x0000000c110d7224 */ /* 0x000fe400078e020d */
[----:B------:R-:W4:Y:S04]  /*1000*/  LDG.E.64.CONSTANT R16, desc[UR8][R14.64+-0x30] ;  /* 0xffffd0080e107981 */ /* 0x000f28000c1e9b00 */
[----:B------:R-:W5:Y:S01]  /*1010*/  LDG.E.64.CONSTANT R14, desc[UR8][R14.64+-0x38] ;  /* 0xffffc8080e0e7981 */ /* 0x000f62000c1e9b00 */
[----:B------:R-:W-:Y:S01]  /*1020*/  IADD3 R9, PT, PT, R9, R13, RZ ;  /* 0x0000000d09097210 */ /* 0x000fe20007ffe0ff */
[----:B---3--:R-:W-:-:S04]  /*1030*/  IMAD R11, R11, R20, RZ ;  /* 0x000000140b0b7224 */ /* 0x008fc800078e02ff */
[-C--:B------:R-:W-:Y:S02]  /*1040*/  IMAD R11, R21, R10.reuse, R11 ;  /* 0x0000000a150b7224 */ /* 0x080fe400078e020b */
[----:B------:R-:W-:Y:S01]  /*1050*/  IMAD.WIDE.U32 R8, R20, R10, R8 ;  /* 0x0000000a14087225 */ /* 0x000fe200078e0008 */
[----:B------:R-:W-:-:S04]  /*1060*/  IADD3 R7, PT, PT, R7, 0x8, RZ ;  /* 0x0000000807077810 */ /* 0x000fc80007ffe0ff */
[----:B------:R-:W-:Y:S01]  /*1070*/  IADD3 R9, PT, PT, R9, R11, RZ ;  /* 0x0000000b09097210 */ /* 0x000fe20007ffe0ff */
[----:B----4-:R-:W-:-:S04]  /*1080*/  IMAD R11, R17, R28, RZ ;  /* 0x0000001c110b7224 */ /* 0x010fc800078e02ff */
        /* <DEDUP_REMOVED lines=10> */
.L_x_374:
[----:B------:R-:W-:Y:S05]  /*1130*/  @!P0 BRA `(.L_x_376) ;  /* 0x00000000007c8947 */ /* 0x000fea0003800000 */
        /* <DEDUP_REMOVED lines=11> */
[----:B--2---:R-:W-:-:S02]  /*11f0*/  IMAD R15, R15, R12, RZ ;  /* 0x0000000c0f0f7224 */ /* 0x004fc400078e02ff */
[----:B------:R-:W-:-:S04]  /*1200*/  IMAD.WIDE.U32 R20, R12, R14, R20 ;  /* 0x0000000e0c147225 */ /* 0x000fc800078e0014 */
[----:B------:R-:W-:Y:S02]  /*1210*/  IMAD R25, R13, R14, R15 ;  /* 0x0000000e0d197224 */ /* 0x000fe400078e020f */
[----:B------:R-:W2:Y:S04]  /*1220*/  LDG.E.64.CONSTANT R14, desc[UR8][R8.64+0x10] ;  /* 0x00001008080e7981 */ /* 0x000ea8000c1e9b00 */
[----:B------:R-:W2:Y:S04]  /*1230*/  LDG.E.64.CONSTANT R12, desc[UR8][R10.64+-0x10] ;  /* 0xfffff0080a0c7981 */ /* 0x000ea8000c1e9b00 */
[----:B------:R-:W4:Y:S01]  /*1240*/  LDG.E.64.CONSTANT R10, desc[UR8][R10.64+-0x18] ;  /* 0xffffe8080a0a7981 */ /* 0x000f22000c1e9b00 */
[----:B------:R-:W-:Y:S01]  /*1250*/  IADD3 R21, PT, PT, R21, R25, RZ ;  /* 0x0000001915157210 */ /* 0x000fe20007ffe0ff */
[----:B---3--:R-:W-:-:S04]  /*1260*/  IMAD R19, R19, R16, RZ ;  /* 0x0000001013137224 */ /* 0x008fc800078e02ff */
[-C--:B------:R-:W-:Y:S02]  /*1270*/  IMAD R19, R17, R18.reuse, R19 ;  /* 0x0000001211137224 */ /* 0x080fe400078e0213 */
[----:B------:R-:W-:-:S05]  /*1280*/  IMAD.WIDE.U32 R16, R16, R18, R20 ;  /* 0x0000001210107225 */ /* 0x000fca00078e0014 */
[----:B------:R-:W-:Y:S02]  /*1290*/  IADD3 R17, PT, PT, R17, R19, RZ ;  /* 0x0000001311117210 */ /* 0x000fe40007ffe0ff */
[----:B------:R-:W-:Y:S01]  /*12a0*/  IADD3 R7, PT, PT, R7, 0x4, RZ ;  /* 0x0000000407077810 */ /* 0x000fe20007ffe0ff */
[----:B--2---:R-:W-:-:S04]  /*12b0*/  IMAD R13, R13, R14, RZ ;  /* 0x0000000e0d0d7224 */ /* 0x004fc800078e02ff */
[-C--:B------:R-:W-:Y:S02]  /*12c0*/  IMAD R15, R15, R12.reuse, R13 ;  /* 0x0000000c0f0f7224 */ /* 0x080fe400078e020d */
[----:B------:R-:W-:-:S04]  /*12d0*/  IMAD.WIDE.U32 R12, R14, R12, R16 ;  /* 0x0000000c0e0c7225 */ /* 0x000fc800078e0010 */
[----:B----4-:R-:W-:Y:S01]  /*12e0*/  IMAD R9, R11, R28, RZ ;  /* 0x0000001c0b097224 */ /* 0x010fe200078e02ff */
[----:B------:R-:W-:-:S03]  /*12f0*/  IADD3 R13, PT, PT, R13, R15, RZ ;  /* 0x0000000f0d0d7210 */ /* 0x000fc60007ffe0ff */
[-C--:B------:R-:W-:Y:S02]  /*1300*/  IMAD R9, R29, R10.reuse, R9 ;  /* 0x0000000a1d097224 */ /* 0x080fe400078e0209 */
[----:B------:R-:W-:-:S05]  /*1310*/  IMAD.WIDE.U32 R20, R28, R10, R12 ;  /* 0x0000000a1c147225 */ /* 0x000fca00078e000c */
[----:B------:R-:W-:-:S07]  /*1320*/  IADD3 R21, PT, PT, R21, R9, RZ ;  /* 0x0000000915157210 */ /* 0x000fce0007ffe0ff */
.L_x_376:
[----:B------:R-:W-:Y:S05]  /*1330*/  BRA.U !UP0, `(.L_x_377) ;  /* 0x00000001084c7547 */ /* 0x000fea000b800000 */
        /* <DEDUP_REMOVED lines=19> */
.L_x_377:
[----:B------:R-:W0:Y:S01]  /*1470*/  LDC.64 R10, c[0x0][0x380] ;  /* 0x0000e000ff0a7b82 */ /* 0x000e220000000a00 */
[-C--:B------:R-:W-:Y:S02]  /*1480*/  IADD3 R13, PT, PT, R6, R7.reuse, RZ ;  /* 0x00000007060d7210 */ /* 0x080fe40007ffe0ff */
[----:B------:R-:W-:-:S05]  /*1490*/  IADD3 R15, PT, PT, R26, -R7, RZ ;  /* 0x800000071a0f7210 */ /* 0x000fca0007ffe0ff */
[----:B------:R-:W1:Y:S01]  /*14a0*/  LDC.64 R8, c[0x0][0x390] ;  /* 0x0000e400ff087b82 */ /* 0x000e620000000a00 */
[----:B0-----:R-:W-:-:S06]  /*14b0*/  IMAD.WIDE R6, R13, 0x8, R10 ;  /* 0x000000080d067825 */ /* 0x001fcc00078e020a */
[----:B------:R-:W2:Y:S01]  /*14c0*/  LDG.E.64.CONSTANT R6, desc[UR8][R6.64] ;  /* 0x0000000806067981 */ /* 0x000ea2000c1e9b00 */
[----:B-1----:R-:W-:-:S06]  /*14d0*/  IMAD.WIDE R8, R15, 0x8, R8 ;  /* 0x000000080f087825 */ /* 0x002fcc00078e0208 */
        /* <DEDUP_REMOVED lines=9> */
.L_x_947:
        /* <DEDUP_REMOVED lines=10> */
.L_x_383:
[----:B------:R-:W0:Y:S01]  /*1610*/  LDCU UR4, c[0x0][0x3a0] ;  /* 0x00007400ff0477ac */ /* 0x000e220008000800 */
[----:B------:R-:W1:Y:S01]  /*1620*/  LDC R7, c[0x0][0x398] ;  /* 0x0000e600ff077b82 */ /* 0x000e620000000800 */
[-C--:B------:R-:W-:Y:S01]  /*1630*/  LOP3.LUT R6, RZ, R23.reuse, RZ, 0x33, !PT ;  /* 0x00000017ff067212 */ /* 0x080fe200078e33ff */
[----:B------:R-:W2:Y:S01]  /*1640*/  LDCU UR5, c[0x0][0x388] ;  /* 0x00007100ff0577ac */ /* 0x000ea20008000800 */
[----:B------:R-:W-:Y:S02]  /*1650*/  IADD3 R9, PT, PT, R4, R23, RZ ;  /* 0x0000001704097210 */ /* 0x000fe40007ffe0ff */
[----:B------:R-:W-:Y:S01]  /*1660*/  IADD3 R23, PT, PT, R23, 0x1, RZ ;  /* 0x0000000117177810 */ /* 0x000fe20007ffe0ff */
[----:B0-----:R-:W-:Y:S02]  /*1670*/  UISETP.GE.U32.AND UP0, UPT, UR4, 0x4, UPT ;  /* 0x000000040400788c */ /* 0x001fe4000bf06070 */
[----:B------:R-:W-:Y:S01]  /*1680*/  IADD3 R6, PT, PT, R6, UR4, RZ ;  /* 0x0000000406067c10 */ /* 0x000fe2000fffe0ff */
[----:B------:R-:W-:-:S02]  /*1690*/  ULOP3.LUT UP1, URZ, UR4, 0x3, URZ, 0xc0, !UPT ;  /* 0x0000000304ff7892 */ /* 0x000fc4000f82c0ff */
[----:B------:R-:W-:Y:S02]  /*16a0*/  ISETP.NE.AND P2, PT, R23, UR4, PT ;  /* 0x0000000417007c0c */ /* 0x000fe4000bf45270 */
[----:B-1----:R-:W-:Y:S01]  /*16b0*/  IMAD R24, R6, R7, UR4 ;  /* 0x0000000406187e24 */ /* 0x002fe2000f8e0207 */
[----:B------:R-:W-:Y:S01]  /*16c0*/  MOV R7, R5 ;  /* 0x0000000500077202 */ /* 0x000fe20000000f00 */
[----:B--2---:R-:W-:Y:S01]  /*16d0*/  IMAD R6, R9, UR5, R2 ;  /* 0x0000000509067c24 */ /* 0x004fe2000f8e0202 */
[----:B------:R-:W-:Y:S08]  /*16e0*/  BRA.U !UP0, `(.L_x_379) ;  /* 0x0000000108f07547 */ /* 0x000ff0000b800000 */
[----:B------:R-:W-:-:S07]  /*16f0*/  MOV R7, R5 ;  /* 0x0000000500077202 */ /* 0x000fce0000000f00 */
.L_x_380:
        /* <DEDUP_REMOVED lines=22> */
[----:B------:R-:W4:Y:S04]  /*1860*/  LDG.E.64.CONSTANT R20, desc[UR8][R18.64+0x18] ;  /* 0x0000180812147981 */ /* 0x000f28000c1e9b00 */
[----:B------:R-:W4:Y:S01]  /*1870*/  LDG.E.64.CONSTANT R10, desc[UR8][R14.64+-0x18] ;  /* 0xffffe8080e0a7981 */ /* 0x000f22000c1e9b00 */
[----:B------:R-:W-:Y:S01]  /*1880*/  IADD3 R9, PT, PT, R9, R25, RZ ;  /* 0x0000001909097210 */ /* 0x000fe20007ffe0ff */
[----:B--2---:R-:W-:-:S02]  /*1890*/  IMAD R13, R13, R16, RZ ;  /* 0x000000100d0d7224 */ /* 0x004fc400078e02ff */
[----:B------:R-:W-:-:S04]  /*18a0*/  IMAD.WIDE.U32 R8, R16, R12, R8 ;  /* 0x0000000c10087225 */ /* 0x000fc800078e0008 */
[----:B------:R-:W-:Y:S02]  /*18b0*/  IMAD R17, R17, R12, R13 ;  /* 0x0000000c11117224 */ /* 0x000fe400078e020d */
[----:B------:R-:W3:Y:S03]  /*18c0*/  LDG.E.64.CONSTANT R12, desc[UR8][R14.64+-0x20] ;  /* 0xffffe0080e0c7981 */ /* 0x000ee6000c1e9b00 */
[----:B------:R-:W-:Y:S02]  /*18d0*/  IADD3 R9, PT, PT, R9, R17, RZ ;  /* 0x0000001109097210 */ /* 0x000fe40007ffe0ff */
[----:B------:R-:W2:Y:S01]  /*18e0*/  LDG.E.64.CONSTANT R16, desc[UR8][R18.64+0x28] ;  /* 0x0000280812107981 */ /* 0x000ea2000c1e9b00 */
[----:B----4-:R-:W-:Y:S02]  /*18f0*/  IMAD R11, R11, R20, RZ ;  /* 0x000000140b0b7224 */ /* 0x010fe400078e02ff */
[----:B------:R-:W-:-:S04]  /*1900*/  IMAD.WIDE.U32 R8, R20, R10, R8 ;  /* 0x0000000a14087225 */ /* 0x000fc800078e0008 */
[----:B------:R-:W-:-:S05]  /*1910*/  IMAD R11, R21, R10, R11 ;  /* 0x0000000a150b7224 */ /* 0x000fca00078e020b */
[----:B------:R-:W-:Y:S02]  /*1920*/  IADD3 R9, PT, PT, R9, R11, RZ ;  /* 0x0000000b09097210 */ /* 0x000fe40007ffe0ff */
[----:B------:R-:W2:Y:S01]  /*1930*/  LDG.E.64.CONSTANT R10, desc[UR8][R14.64+-0x28] ;  /* 0xffffd8080e0a7981 */ /* 0x000ea2000c1e9b00 */
[----:B---3--:R-:W-:Y:S02]  /*1940*/  IMAD R21, R13, R26, RZ ;  /* 0x0000001a0d157224 */ /* 0x008fe400078e02ff */
        /* <DEDUP_REMOVED lines=22> */
.L_x_379:
[----:B------:R-:W-:Y:S05]  /*1ab0*/  BRA.U !UP1, `(.L_x_381) ;  /* 0x0000000109d87547 */ /* 0x000fea000b800000 */
[----:B------:R-:W-:Y:S01]  /*1ac0*/  ULOP3.LUT UP0, URZ, UR4, 0x1, URZ, 0xc0, !UPT ;  /* 0x0000000104ff7892 */ /* 0x000fe2000f80c0ff */
[----:B------:R-:W-:Y:S10]  /*1ad0*/  @!P1 BRA `(.L_x_382) ;  /* 0x0000000000809947 */ /* 0x000ff40003800000 */
        /* <DEDUP_REMOVED lines=13> */
[----:B----4-:R-:W-:-:S02]  /*1bb0*/  IMAD R15, R15, R12, RZ ;  /* 0x0000000c0f0f7224 */ /* 0x010fc400078e02ff */
[----:B------:R-:W-:-:S04]  /*1bc0*/  IMAD.WIDE.U32 R20, R12, R14, R20 ;  /* 0x0000000e0c147225 */ /* 0x000fc800078e0014 */
[----:B------:R-:W-:Y:S02]  /*1bd0*/  IMAD R25, R13, R14, R15 ;  /* 0x0000000e0d197224 */ /* 0x000fe400078e020f */
[----:B------:R3:W4:Y:S04]  /*1be0*/  LDG.E.64.CONSTANT R14, desc[UR8][R8.64+0x10] ;  /* 0x00001008080e7981 */ /* 0x000728000c1e9b00 */
[----:B------:R-:W4:Y:S01]  /*1bf0*/  LDG.E.64.CONSTANT R12, desc[UR8][R10.64+-0x10] ;  /* 0xfffff0080a0c7981 */ /* 0x000f22000c1e9b00 */
[----:B------:R-:W-:Y:S01]  /*1c00*/  IADD3 R21, PT, PT, R21, R25, RZ ;  /* 0x0000001915157210 */ /* 0x000fe20007ffe0ff */
[----:B--2---:R-:W-:-:S04]  /*1c10*/  IMAD R19, R19, R16, RZ ;  /* 0x0000001013137224 */ /* 0x004fc800078e02ff */
[-C--:B------:R-:W-:Y:S02]  /*1c20*/  IMAD R19, R17, R18.reuse, R19 ;  /* 0x0000001211137224 */ /* 0x080fe400078e0213 */
[----:B------:R-:W-:-:S05]  /*1c30*/  IMAD.WIDE.U32 R16, R16, R18, R20 ;  /* 0x0000001210107225 */ /* 0x000fca00078e0014 */
[----:B------:R-:W-:Y:S01]  /*1c40*/  IADD3 R17, PT, PT, R17, R19, RZ ;  /* 0x0000001311117210 */ /* 0x000fe20007ffe0ff */
[----:B---3--:R-:W-:-:S04]  /*1c50*/  IMAD R9, R29, R26, RZ ;  /* 0x0000001a1d097224 */ /* 0x008fc800078e02ff */
[----:B------:R-:W-:Y:S01]  /*1c60*/  IMAD R9, R27, R28, R9 ;  /* 0x0000001c1b097224 */ /* 0x000fe200078e0209 */
[----:B------:R-:W-:Y:S01]  /*1c70*/  IADD3 R7, PT, PT, R7, 0x4, RZ ;  /* 0x0000000407077810 */ /* 0x000fe20007ffe0ff */
[----:B----4-:R-:W-:-:S04]  /*1c80*/  IMAD R13, R13, R14, RZ ;  /* 0x0000000e0d0d7224 */ /* 0x010fc800078e02ff */
[-C--:B------:R-:W-:Y:S02]  /*1c90*/  IMAD R15, R15, R12.reuse, R13 ;  /* 0x0000000c0f0f7224 */ /* 0x080fe400078e020d */
[----:B------:R-:W-:-:S05]  /*1ca0*/  IMAD.WIDE.U32 R12, R14, R12, R16 ;  /* 0x0000000c0e0c7225 */ /* 0x000fca00078e0010 */
[----:B------:R-:W-:-:S03]  /*1cb0*/  IADD3 R13, PT, PT, R13, R15, RZ ;  /* 0x0000000f0d0d7210 */ /* 0x000fc60007ffe0ff */
[----:B------:R-:W-:-:S05]  /*1cc0*/  IMAD.WIDE.U32 R20, R26, R28, R12 ;  /* 0x0000001c1a147225 */ /* 0x000fca00078e000c */
[----:B------:R-:W-:-:S07]  /*1cd0*/  IADD3 R21, PT, PT, R21, R9, RZ ;  /* 0x0000000915157210 */ /* 0x000fce0007ffe0ff */
.L_x_382:
[----:B------:R-:W-:Y:S05]  /*1ce0*/  BRA.U !UP0, `(.L_x_381) ;  /* 0x00000001084c7547 */ /* 0x000fea000b800000 */
        /* <DEDUP_REMOVED lines=19> */
.L_x_381:
[----:B------:R-:W-:Y:S05]  /*1e20*/  @P2 BRA `(.L_x_383) ;  /* 0xfffffff400f82947 */ /* 0x000fea000383ffff */
.L_x_367:
[----:B------:R-:W0:Y:S01]  /*1e30*/  LDC.64 R4, c[0x0][0x3a8] ;  /* 0x0000ea00ff047b82 */ /* 0x000e220000000a00 */
[----:B------:R-:W1:Y:S02]  /*1e40*/  LDCU UR4, c[0x0][0x3b0] ;  /* 0x00007600ff0477ac */ /* 0x000e640008000800 */
[----:B-1----:R-:W-:-:S04]  /*1e50*/  IMAD R3, R0, UR4, R3 ;  /* 0x0000000400037c24 */ /* 0x002fc8000f8e0203 */
[----:B0-----:R-:W-:-:S05]  /*1e60*/  IMAD.WIDE R2, R3, 0x8, R4 ;  /* 0x0000000803027825 */ /* 0x001fca00078e0204 */
[----:B------:R-:W-:Y:S01]  /*1e70*/  STG.E.64 desc[UR8][R2.64], R20 ;  /* 0x0000001402007986 */ /* 0x000fe2000c101b08 */
[----:B------:R-:W-:Y:S05]  /*1e80*/  EXIT ;  /* 0x000000000000794d */ /* 0x000fea0003800000 */
.L_x_384:
        /* <DEDUP_REMOVED lines=15> */
.L_x_975:


//--------------------- .text._cupy_convolve2D_int32 --------------------------
	.section	.text._cupy_convolve2D_int32,"ax",@progbits
	.align	128
        .global         _cupy_convolve2D_int32
        .type           _cupy_convolve2D_int32,@function
        .size           _cupy_convolve2D_int32,(.L_x_976 - _cupy_convolve2D_int32)
        .other          _cupy_convolve2D_int32,@"STO_CUDA_ENTRY STV_DEFAULT"
_cupy_convolve2D_int32:
.text._cupy_convolve2D_int32:
        /* <DEDUP_REMOVED lines=23> */
[----:B------:R-:W-:Y:S01]  /*0170*/  IADD3 R5, PT, PT, -R8, RZ, RZ ;  /* 0x000000ff08057210 */ /* 0x000fe20007ffe1ff */
[----:B------:R-:W-:Y:S01]  /*0180*/  IMAD.IADD R4, R0, 0x1, R11 ;  /* 0x0000000100047824 */ /* 0x000fe200078e020b */
[----:B0-----:R-:W-:-:S04]  /*0190*/  SHF.R.S32.HI R7, RZ, 0x1f, R6 ;  /* 0x0000001fff077819 */ /* 0x001fc80000011406 */
.L_x_949:
[----:B-1----:R-:W-:Y:S05]  /*01a0*/  BRX R6 -0x1b0                                         (*"BRANCH_TARGETS .L_x_950,.L_x_951,.L_x_952"*) ;  /* 0xfffffffc06947949 */ /* 0x002fea000383ffff */
.L_x_952:
[----:B------:R-:W-:Y:S01]  /*01b0*/  ISETP.GE.AND P0, PT, R9, 0x1, PT ;  /* 0x000000010900780c */ /* 0x000fe20003f06270 */
[----:B------:R-:W-:-:S03]  /*01c0*/  HFMA2 R23, -RZ, RZ, 0, 0 ;  /* 0x00000000ff177431 */ /* 0x000fc600000001ff */
[----:B------:R-:W-:-:S13]  /*01d0*/  ISETP.LT.OR P0, PT, R8, 0x1, !P0 ;  /* 0x000000010800780c */ /* 0x000fda0004701670 */
[----:B------:R-:W-:Y:S05]  /*01e0*/  @P0 BRA `(.L_x_385) ;  /* 0x00000014009c0947 */ /* 0x000fea0003800000 */
[C---:B------:R-:W-:Y:S01]  /*01f0*/  LOP3.LUT R7, R9.reuse, 0x7ffffff8, RZ, 0xc0, !PT ;  /* 0x7ffffff809077812 */ /* 0x040fe200078ec0ff */
[----:B------:R-:W-:Y:S01]  /*0200*/  IMAD.MOV.U32 R23, RZ, RZ, RZ ;  /* 0x000000ffff177224 */ /* 0x000fe200078e00ff */
[----:B------:R-:W-:Y:S02]  /*0210*/  IADD3 R4, PT, PT, R4, -R9, RZ ;  /* 0x8000000904047210 */ /* 0x000fe40007ffe0ff */
[C---:B------:R-:W-:Y:S02]  /*0220*/  LOP3.LUT R5, R9.reuse, 0x7, RZ, 0xc0, !PT ;  /* 0x0000000709057812 */ /* 0x040fe400078ec0ff */
[C---:B------:R-:W-:Y:S02]  /*0230*/  LOP3.LUT R6, R9.reuse, 0x3, RZ, 0xc0, !PT ;  /* 0x0000000309067812 */ /* 0x040fe400078ec0ff */
[----:B------:R-:W-:Y:S02]  /*0240*/  IADD3 R8, PT, PT, R9, -0x1, RZ ;  /* 0xffffffff09087810 */ /* 0x000fe40007ffe0ff */
[----:B------:R-:W-:-:S02]  /*0250*/  MOV R9, RZ ;  /* 0x000000ff00097202 */ /* 0x000fc40000000f00 */
[----:B------:R-:W-:-:S07]  /*0260*/  IADD3 R20, PT, PT, -R7, RZ, RZ ;  /* 0x000000ff07147210 */ /* 0x000fce0007ffe1ff */
.L_x_390:
[----:B------:R-:W0:Y:S01]  /*0270*/  LDC.64 R10, c[0x0][0x3a0] ;  /* 0x0000e800ff0a7b82 */ /* 0x000e220000000a00 */
[----:B------:R-:W1:Y:S01]  /*0280*/  LDCU UR6, c[0x0][0x388] ;  /* 0x00007100ff0677ac */ /* 0x000e620008000800 */
[-C--:B------:R-:W-:Y:S02]  /*0290*/  LOP3.LUT R13, RZ, R9.reuse, RZ, 0x33, !PT ;  /* 0x00000009ff0d7212 */ /* 0x080fe400078e33ff */
[----:B------:R-:W-:Y:S02]  /*02a0*/  IADD3 R22, PT, PT, R4, R9, RZ ;  /* 0x0000000904167210 */ /* 0x000fe40007ffe0ff */
[----:B------:R-:W-:Y:S02]  /*02b0*/  MOV R21, RZ ;  /* 0x000000ff00157202 */ /* 0x000fe40000000f00 */
[----:B------:R-:W2:Y:S01]  /*02c0*/  LDC R19, c[0x0][0x39c] ;  /* 0x0000e700ff137b82 */ /* 0x000ea20000000800 */
[----:B-1----:R-:W-:Y:S01]  /*02d0*/  IMAD R22, R22, UR6, R3 ;  /* 0x0000000616167c24 */ /* 0x002fe2000f8e0203 */
[----:B0-----:R-:W-:-:S02]  /*02e0*/  ISETP.GE.U32.AND P0, PT, R11, 0x8, PT ;  /* 0x000000080b00780c */ /* 0x001fc40003f06070 */
[----:B------:R-:W-:-:S05]  /*02f0*/  IADD3 R12, PT, PT, R13, R10, RZ ;  /* 0x0000000a0d0c7210 */ /* 0x000fca0007ffe0ff */
[----:B--2---:R-:W-:-:S06]  /*0300*/  IMAD R2, R12, R19, R11 ;  /* 0x000000130c027224 */ /* 0x004fcc00078e020b */
[----:B------:R-:W-:Y:S05]  /*0310*/  @!P0 BRA `(.L_x_386) ;  /* 0x0000000000948947 */ /* 0x000fea0003800000 */
[----:B------:R-:W-:Y:S01]  /*0320*/  IMAD R19, R12, R19, R8 ;  /* 0x000000130c137224 */ /* 0x000fe200078e0208 */
[----:B------:R-:W-:Y:S01]  /*0330*/  MOV R16, R20 ;  /* 0x0000001400107202 */ /* 0x000fe20000000f00 */
[----:B------:R-:W-:-:S07]  /*0340*/  IMAD.MOV.U32 R17, RZ, RZ, R22 ;  /* 0x000000ffff117224 */ /* 0x000fce00078e0016 */
.L_x_387:
        /* <DEDUP_REMOVED lines=17> */
[----:B------:R-:W3:Y:S01]  /*0460*/  LDG.E.CONSTANT R24, desc[UR4][R12.64+0xc] ;  /* 0x00000c040c187981 */ /* 0x000ee2000c1e9900 */
[----:B--2---:R-:W-:-:S03]  /*0470*/  IMAD R21, R21, R23, R18 ;  /* 0x0000001715157224 */ /* 0x004fc600078e0212 */
[----:B------:R-:W4:Y:S04]  /*0480*/  LDG.E.CONSTANT R18, desc[UR4][R14.64+-0x10] ;  /* 0xfffff0040e127981 */ /* 0x000f28000c1e9900 */
[----:B------:R-:W2:Y:S01]  /*0490*/  LDG.E.CONSTANT R23, desc[UR4][R12.64+0x1c] ;  /* 0x00001c040c177981 */ /* 0x000ea2000c1e9900 */
[----:B---3--:R-:W-:-:S03]  /*04a0*/  IMAD R25, R24, R25, R21 ;  /* 0x0000001918197224 */ /* 0x008fc600078e0215 */
[----:B------:R-:W5:Y:S04]  /*04b0*/  LDG.E.CONSTANT R24, desc[UR4][R12.64+0x14] ;  /* 0x000014040c187981 */ /* 0x000f68000c1e9900 */
[----:B------:R-:W3:Y:S01]  /*04c0*/  LDG.E.CONSTANT R21, desc[UR4][R12.64+0x18] ;  /* 0x000018040c157981 */ /* 0x000ee2000c1e9900 */
[----:B------:R-:W-:-:S04]  /*04d0*/  IADD3 R16, PT, PT, R16, 0x8, RZ ;  /* 0x0000000810107810 */ /* 0x000fc80007ffe0ff */
[----:B------:R-:W-:Y:S02]  /*04e0*/  ISETP.NE.AND P0, PT, R16, RZ, PT ;  /* 0x000000ff1000720c */ /* 0x000fe40003f05270 */
[----:B------:R-:W-:Y:S02]  /*04f0*/  IADD3 R19, PT, PT, R19, -0x8, RZ ;  /* 0xfffffff813137810 */ /* 0x000fe40007ffe0ff */
[----:B------:R-:W-:Y:S01]  /*0500*/  IADD3 R17, PT, PT, R17, 0x8, RZ ;  /* 0x0000000811117810 */ /* 0x000fe20007ffe0ff */
[----:B----4-:R-:W-:-:S04]  /*0510*/  IMAD R25, R26, R18, R25 ;  /* 0x000000121a197224 */ /* 0x010fc800078e0219 */
[----:B-----5:R-:W-:-:S04]  /*0520*/  IMAD R24, R24, R27, R25 ;  /* 0x0000001b18187224 */ /* 0x020fc800078e0219 */
[----:B---3--:R-:W-:-:S04]  /*0530*/  IMAD R24, R21, R28, R24 ;  /* 0x0000001c15187224 */ /* 0x008fc800078e0218 */
[----:B--2---:R-:W-:Y:S01]  /*0540*/  IMAD R23, R23, R29, R24 ;  /* 0x0000001d17177224 */ /* 0x004fe200078e0218 */
[----:B------:R-:W-:Y:S06]  /*0550*/  @P0 BRA `(.L_x_387) ;  /* 0xfffffffc007c0947 */ /* 0x000fec000383ffff */
[----:B------:R-:W-:-:S07]  /*0560*/  IMAD.MOV.U32 R21, RZ, RZ, R7 ;  /* 0x000000ffff157224 */ /* 0x000fce00078e0007 */
.L_x_386:
        /* <DEDUP_REMOVED lines=26> */
.L_x_389:
[----:B------:R-:W-:Y:S05]  /*0710*/  @!P1 BRA `(.L_x_388) ;  /* 0x0000000000689947 */ /* 0x000fea0003800000 */
[----:B------:R-:W-:Y:S02]  /*0720*/  ISETP.NE.AND P0, PT, R6, 0x1, PT ;  /* 0x000000010600780c */ /* 0x000fe40003f05270 */
[----:B------:R-:W-:-:S11]  /*0730*/  LOP3.LUT P1, RZ, R11, 0x1, RZ, 0xc0, !PT ;  /* 0x000000010bff7812 */ /* 0x000fd6000782c0ff */
[----:B------:R-:W0:Y:S01]  /*0740*/  @P0 LDC.64 R18, c[0x0][0x380] ;  /* 0x0000e000ff120b82 */ /* 0x000e220000000a00 */
[----:B------:R-:W-:Y:S01]  /*0750*/  @P0 LOP3.LUT R11, RZ, R21, RZ, 0x33, !PT ;  /* 0x00000015ff0b0212 */ /* 0x000fe200078e33ff */
[----:B------:R-:W-:Y:S01]  /*0760*/  @P0 IMAD.IADD R25, R22, 0x1, R21 ;  /* 0x0000000116190824 */ /* 0x000fe200078e0215 */
[----:B------:R-:W-:Y:S02]  /*0770*/  @P0 IADD3 R21, PT, PT, R21, 0x2, RZ ;  /* 0x0000000215150810 */ /* 0x000fe40007ffe0ff */
[----:B------:R-:W-:Y:S02]  /*0780*/  @P0 IADD3 R27, PT, PT, R2, R11, RZ ;  /* 0x0000000b021b0210 */ /* 0x000fe40007ffe0ff */
[-C--:B------:R-:W-:Y:S01]  /*0790*/  @P1 LOP3.LUT R11, RZ, R21.reuse, RZ, 0x33, !PT ;  /* 0x00000015ff0b1212 */ /* 0x080fe200078e33ff */
[----:B------:R-:W1:Y:S08]  /*07a0*/  @P0 LDC.64 R12, c[0x0][0x390] ;  /* 0x0000e400ff0c0b82 */ /* 0x000e700000000a00 */
        /* <DEDUP_REMOVED lines=14> */
[----:B-----5:R-:W-:-:S04]  /*0890*/  @P0 IMAD R2, R2, R11, R23 ;  /* 0x0000000b02020224 */ /* 0x020fc800078e0217 */
[----:B----4-:R-:W-:-:S04]  /*08a0*/  @P0 IMAD R23, R21, R22, R2 ;  /* 0x0000001615170224 */ /* 0x010fc800078e0202 */
[----:B--2---:R-:W-:-:S07]  /*08b0*/  @P1 IMAD R23, R14, R16, R23 ;  /* 0x000000100e171224 */ /* 0x004fce00078e0217 */
.L_x_388:
[----:B------:R-:W-:-:S05]  /*08c0*/  VIADD R9, R9, 0x1 ;  /* 0x0000000109097836 */ /* 0x000fca0000000000 */
[----:B------:R-:W-:-:S13]  /*08d0*/  ISETP.NE.AND P0, PT, R9, R10, PT ;  /* 0x0000000a0900720c */ /* 0x000fda0003f05270 */
[----:B------:R-:W-:Y:S05]  /*08e0*/  @!P0 BRA `(.L_x_385) ;  /* 0x0000000c00dc8947 */ /* 0x000fea0003800000 */
[----:B------:R-:W-:Y:S05]  /*08f0*/  BRA `(.L_x_390) ;  /* 0xfffffff8005c7947 */ /* 0x000fea000383ffff */
.L_x_950:
[----:B------:R-:W-:Y:S01]  /*0900*/  ISETP.GE.AND P0, PT, R8, R5, PT ;  /* 0x000000050800720c */ /* 0x000fe20003f06270 */
[----:B------:R-:W-:-:S12]  /*0910*/  HFMA2 R23, -RZ, RZ, 0, 0 ;  /* 0x00000000ff177431 */ /* 0x000fd800000001ff */
[----:B------:R-:W-:Y:S05]  /*0920*/  @!P0 BRA `(.L_x_385) ;  /* 0x0000000c00cc8947 */ /* 0x000fea0003800000 */
[----:B------:R-:W-:Y:S02]  /*0930*/  SHF.L.U32 R7, R8, 0x1, RZ ;  /* 0x0000000108077819 */ /* 0x000fe400000006ff */
[----:B------:R-:W-:Y:S02]  /*0940*/  MOV R23, RZ ;  /* 0x000000ff00177202 */ /* 0x000fe40000000f00 */
[----:B------:R-:W-:-:S07]  /*0950*/  MOV R9, R5 ;  /* 0x0000000500097202 */ /* 0x000fce0000000f00 */
.L_x_394:
[----:B------:R-:W0:Y:S01]  /*0960*/  LDC R8, c[0x0][0x3a0] ;  /* 0x0000e800ff087b82 */ /* 0x000e220000000800 */
[----:B------:R-:W1:Y:S01]  /*0970*/  LDCU UR6, c[0x0][0x388] ;  /* 0x00007100ff0677ac */ /* 0x000e620008000800 */
[C---:B------:R-:W-:Y:S01]  /*0980*/  ISETP.GE.U32.AND P0, PT, R7.reuse, 0xf, PT ;  /* 0x0000000f0700780c */ /* 0x040fe20003f06070 */
[----:B------:R-:W-:Y:S01]  /*0990*/  IMAD.IADD R13, R4, 0x1, R9 ;  /* 0x00000001040d7824 */ /* 0x000fe200078e0209 */
[----:B------:R-:W-:Y:S02]  /*09a0*/  LOP3.LUT R6, R7, 0xe, RZ, 0xc0, !PT ;  /* 0x0000000e07067812 */ /* 0x000fe400078ec0ff */
[----:B------:R-:W-:Y:S02]  /*09b0*/  MOV R19, R5 ;  /* 0x0000000500137202 */ /* 0x000fe40000000f00 */
[----:B------:R-:W2:Y:S01]  /*09c0*/  LDC R18, c[0x0][0x398] ;  /* 0x0000e600ff127b82 */ /* 0x000ea20000000800 */
[----:B------:R-:W-:-:S07]  /*09d0*/  ISETP.GE.U32.AND P1, PT, R6, 0x7, PT ;  /* 0x000000070600780c */ /* 0x000fce0003f26070 */
[----:B------:R-:W3:Y:S01]  /*09e0*/  LDC.64 R10, c[0x0][0x380] ;  /* 0x0000e000ff0a7b82 */ /* 0x000ee20000000a00 */
[----:B-1----:R-:W-:Y:S01]  /*09f0*/  IMAD R6, R13, UR6, R2 ;  /* 0x000000060d067c24 */ /* 0x002fe2000f8e0202 */
[----:B0-----:R-:W-:-:S05]  /*0a00*/  IADD3 R15, PT, PT, -R9, R8, RZ ;  /* 0x00000008090f7210 */ /* 0x001fca0007ffe1ff */
[----:B--2---:R-:W-:Y:S01]  /*0a10*/  IMAD R18, R15, R18, R8 ;  /* 0x000000120f127224 */ /* 0x004fe200078e0208 */
[----:B------:R-:W-:Y:S06]  /*0a20*/  @!P0 BRA `(.L_x_391) ;  /* 0x0000000000f48947 */ /* 0x000fec0003800000 */
[----:B------:R-:W-:Y:S02]  /*0a30*/  IADD3 R16, PT, PT, R7, 0x1, RZ ;  /* 0x0000000107107810 */ /* 0x000fe40007ffe0ff */
[----:B------:R-:W-:Y:S02]  /*0a40*/  MOV R19, R5 ;  /* 0x0000000500137202 */ /* 0x000fe40000000f00 */
[----:B------:R-:W-:-:S07]  /*0a50*/  LOP3.LUT R16, R16, 0xfffffff0, RZ, 0xc0, !PT ;  /* 0xfffffff010107812 */ /* 0x000fce00078ec0ff */
.L_x_392:
[----:B------:R-:W0:Y:S01]  /*0a60*/  LDC.64 R12, c[0x0][0x380] ;  /* 0x0000e000ff0c7b82 */ /* 0x000e220000000a00 */
[-C--:B------:R-:W-:Y:S02]  /*0a70*/  IADD3 R17, PT, PT, R6, R19.reuse, RZ ;  /* 0x0000001306117210 */ /* 0x080fe40007ffe0ff */
[----:B------:R-:W-:-:S05]  /*0a80*/  IADD3 R21, PT, PT, R18, -R19, RZ ;  /* 0x8000001312157210 */ /* 0x000fca0007ffe0ff */
        /* <DEDUP_REMOVED lines=44> */
[----:B------:R-:W4:Y:S04]  /*0d50*/  LDG.E.CONSTANT R24, desc[UR4][R14.64+-0x34] ;  /* 0xffffcc040e187981 */ /* 0x000f28000c1e9900 */
[----:B------:R-:W3:Y:S01]  /*0d60*/  LDG.E.CONSTANT R23, desc[UR4][R12.64+0x38] ;  /* 0x000038040c177981 */ /* 0x000ee2000c1e9900 */
[----:B-----5:R-:W-:Y:S02]  /*0d70*/  IMAD R17, R17, R20, R29 ;  /* 0x0000001411117224 */ /* 0x020fe400078e021d */
[----:B------:R-:W-:-:S02]  /*0d80*/  VIADD R19, R19, 0x10 ;  /* 0x0000001013137836 */ /* 0x000fc40000000000 */
[----:B--2---:R-:W-:-:S03]  /*0d90*/  IMAD R17, R21, R22, R17 ;  /* 0x0000001615117224 */ /* 0x004fc600078e0211 */
[----:B------:R-:W-:-:S04]  /*0da0*/  IADD3 R21, PT, PT, R19, R8, RZ ;  /* 0x0000000813157210 */ /* 0x000fc80007ffe0ff */
[----:B------:R-:W-:Y:S01]  /*0db0*/  ISETP.NE.AND P0, PT, R21, R16, PT ;  /* 0x000000101500720c */ /* 0x000fe20003f05270 */
[----:B----4-:R-:W-:-:S04]  /*0dc0*/  IMAD R17, R25, R24, R17 ;  /* 0x0000001819117224 */ /* 0x010fc800078e0211 */
[----:B---3--:R-:W-:-:S04]  /*0dd0*/  IMAD R23, R23, R28, R17 ;  /* 0x0000001c17177224 */ /* 0x008fc800078e0211 */
[----:B------:R-:W-:-:S04]  /*0de0*/  IMAD R23, R26, R27, R23 ;  /* 0x0000001b1a177224 */ /* 0x000fc800078e0217 */
[----:B------:R-:W-:Y:S05]  /*0df0*/  @P0 BRA `(.L_x_392) ;  /* 0xfffffffc00180947 */ /* 0x000fea000383ffff */
.L_x_391:
[----:B------:R-:W-:Y:S05]  /*0e00*/  @!P1 BRA `(.L_x_393) ;  /* 0x00000000007c9947 */ /* 0x000fea0003800000 */
        /* <DEDUP_REMOVED lines=31> */
.L_x_393:
[----:B------:R-:W0:Y:S01]  /*1000*/  LDC.64 R12, c[0x0][0x390] ;  /* 0x0000e400ff0c7b82 */ /* 0x000e220000000a00 */
[----:B------:R-:W-:-:S04]  /*1010*/  LOP3.LUT R14, R7, 0x6, RZ, 0xc0, !PT ;  /* 0x00000006070e7812 */ /* 0x000fc800078ec0ff */
[----:B------:R-:W-:-:S13]  /*1020*/  ISETP.GE.U32.AND P0, PT, R14, 0x3, PT ;  /* 0x000000030e00780c */ /* 0x000fda0003f06070 */
[----:B------:R-:W-:Y:S01]  /*1030*/  @P0 IADD3 R15, PT, PT, R6, R19, RZ ;  /* 0x00000013060f0210 */ /* 0x000fe20007ffe0ff */
[----:B------:R-:W-:Y:S01]  /*1040*/  @P0 IMAD.IADD R17, R18, 0x1, -R19 ;  /* 0x0000000112110824 */ /* 0x000fe200078e0a13 */
[----:B------:R-:W-:-:S03]  /*1050*/  @P0 IADD3 R19, PT, PT, R19, 0x4, RZ ;  /* 0x0000000413130810 */ /* 0x000fc60007ffe0ff */
[----:B---3--:R-:W-:-:S04]  /*1060*/  @P0 IMAD.WIDE R14, R15, 0x4, R10 ;  /* 0x000000040f0e0825 */ /* 0x008fc800078e020a */
[----:B0-----:R-:W-:Y:S01]  /*1070*/  @P0 IMAD.WIDE R16, R17, 0x4, R12 ;  /* 0x0000000411100825 */ /* 0x001fe200078e020c */
[----:B------:R-:W2:Y:S01]  /*1080*/  @P0 LDG.E.CONSTANT R21, desc[UR4][R14.64] ;  /* 0x000000040e150981 */ /* 0x000ea2000c1e9900 */
[----:B------:R-:W-:-:S03]  /*1090*/  IADD3 R27, PT, PT, R6, R19, RZ ;  /* 0x00000013061b7210 */ /* 0x000fc60007ffe0ff */
[----:B------:R-:W2:Y:S01]  /*10a0*/  @P0 LDG.E.CONSTANT R20, desc[UR4][R16.64] ;  /* 0x0000000410140981 */ /* 0x000ea2000c1e9900 */
[----:B------:R-:W-:-:S03]  /*10b0*/  IADD3 R29, PT, PT, R18, -R19, RZ ;  /* 0x80000013121d7210 */ /* 0x000fc60007ffe0ff */
[----:B------:R-:W3:Y:S04]  /*10c0*/  @P0 LDG.E.CONSTANT R18, desc[UR4][R14.64+0x4] ;  /* 0x000004040e120981 */ /* 0x000ee8000c1e9900 */
[----:B------:R-:W3:Y:S01]  /*10d0*/  @P0 LDG.E.CONSTANT R19, desc[UR4][R16.64+-0x4] ;  /* 0xfffffc0410130981 */ /* 0x000ee2000c1e9900 */
[----:B------:R-:W-:-:S03]  /*10e0*/  LOP3.LUT P1, RZ, R8, 0x1, RZ, 0xc0, !PT ;  /* 0x0000000108ff7812 */ /* 0x000fc6000782c0ff */
[----:B------:R-:W4:Y:S01]  /*10f0*/  @P0 LDG.E.CONSTANT R6, desc[UR4][R14.64+0x8] ;  /* 0x000008040e060981 */ /* 0x000f22000c1e9900 */
[----:B------:R-:W-:-:S03]  /*1100*/  IMAD.WIDE R12, R29, 0x4, R12 ;  /* 0x000000041d0c7825 */ /* 0x000fc600078e020c */
[----:B------:R-:W4:Y:S01]  /*1110*/  @P0 LDG.E.CONSTANT R25, desc[UR4][R16.64+-0x8] ;  /* 0xfffff80410190981 */ /* 0x000f22000c1e9900 */
[----:B------:R-:W-:-:S03]  /*1120*/  IMAD.WIDE R10, R27, 0x4, R10 ;  /* 0x000000041b0a7825 */ /* 0x000fc600078e020a */
[----:B------:R-:W5:Y:S04]  /*1130*/  @P0 LDG.E.CONSTANT R22, desc[UR4][R14.64+0xc] ;  /* 0x00000c040e160981 */ /* 0x000f68000c1e9900 */
        /* <DEDUP_REMOVED lines=18> */
.L_x_951:
[----:B------:R-:W-:Y:S01]  /*1260*/  ISETP.GE.AND P0, PT, R8, 0x1, PT ;  /* 0x000000010800780c */ /* 0x000fe20003f06270 */
[----:B------:R-:W-:-:S12]  /*1270*/  HFMA2 R23, -RZ, RZ, 0, 0 ;  /* 0x00000000ff177431 */ /* 0x000fd800000001ff */
[----:B------:R-:W-:Y:S05]  /*1280*/  @!P0 BRA `(.L_x_385) ;  /* 0x0000000400748947 */ /* 0x000fea0003800000 */
[----:B------:R-:W-:Y:S01]  /*1290*/  IMAD.SHL.U32 R8, R8, 0x2, RZ ;  /* 0x0000000208087824 */ /* 0x000fe200078e00ff */
[----:B------:R-:W-:Y:S02]  /*12a0*/  MOV R23, RZ ;  /* 0x000000ff00177202 */ /* 0x000fe40000000f00 */
[----:B------:R-:W-:Y:S02]  /*12b0*/  MOV R15, R5 ;  /* 0x00000005000f7202 */ /* 0x000fe40000000f00 */
[C---:B------:R-:W-:Y:S02]  /*12c0*/  LOP3.LUT R6, R8.reuse, 0x6, RZ, 0xc0, !PT ;  /* 0x0000000608067812 */ /* 0x040fe400078ec0ff */
[----:B------:R-:W-:Y:S02]  /*12d0*/  LOP3.LUT R14, R8, 0xfffffff8, RZ, 0xc0, !PT ;  /* 0xfffffff8080e7812 */ /* 0x000fe400078ec0ff */
[----:B------:R-:W-:-:S04]  /*12e0*/  IADD3 R6, PT, PT, R6, -0x1, RZ ;  /* 0xffffffff06067810 */ /* 0x000fc80007ffe0ff */
[----:B------:R-:W-:-:S13]  /*12f0*/  ISETP.GE.U32.AND P0, PT, R6, 0x3, PT ;  /* 0x000000030600780c */ /* 0x000fda0003f06070 */
.L_x_398:
[----:B------:R-:W0:Y:S01]  /*1300*/  LDC R20, c[0x0][0x3a0] ;  /* 0x0000e800ff147b82 */ /* 0x000e220000000800 */
[----:B------:R-:W1:Y:S01]  /*1310*/  LDCU UR6, c[0x0][0x388] ;  /* 0x00007100ff0677ac */ /* 0x000e620008000800 */
[-C--:B------:R-:W-:Y:S02]  /*1320*/  LOP3.LUT R9, RZ, R15.reuse, RZ, 0x33, !PT ;  /* 0x0000000fff097212 */ /* 0x080fe400078e33ff */
[----:B------:R-:W-:Y:S02]  /*1330*/  IADD3 R7, PT, PT, R4, R15, RZ ;  /* 0x0000000f04077210 */ /* 0x000fe40007ffe0ff */
[----:B------:R-:W-:Y:S02]  /*1340*/  IADD3 R15, PT, PT, R15, 0x1, RZ ;  /* 0x000000010f0f7810 */ /* 0x000fe40007ffe0ff */
[----:B------:R-:W2:Y:S01]  /*1350*/  LDC R16, c[0x0][0x398] ;  /* 0x0000e600ff107b82 */ /* 0x000ea20000000800 */
[----:B------:R-:W-:Y:S01]  /*1360*/  MOV R17, R5 ;  /* 0x0000000500117202 */ /* 0x000fe20000000f00 */
[----:B-1----:R-:W-:Y:S01]  /*1370*/  IMAD R18, R7, UR6, R2 ;  /* 0x0000000607127c24 */ /* 0x002fe2000f8e0202 */
[C---:B0-----:R-:W-:Y:S01]  /*1380*/  ISETP.GE.U32.AND P3, PT, R20.reuse, 0x4, PT ;  /* 0x000000041400780c */ /* 0x041fe20003f66070 */
[----:B------:R-:W-:Y:S01]  /*1390*/  IMAD.IADD R9, R9, 0x1, R20 ;  /* 0x0000000109097824 */ /* 0x000fe200078e0214 */
[----:B------:R-:W-:-:S02]  /*13a0*/  LOP3.LUT P1, RZ, R20, 0x3, RZ, 0xc0, !PT ;  /* 0x0000000314ff7812 */ /* 0x000fc4000782c0ff */
[----:B------:R-:W-:Y:S01]  /*13b0*/  ISETP.NE.AND P2, PT, R15, R20, PT ;  /* 0x000000140f00720c */ /* 0x000fe20003f45270 */
[----:B--2---:R-:W-:-:S08]  /*13c0*/  IMAD R16, R9, R16, R20 ;  /* 0x0000001009107224 */ /* 0x004fd000078e0214 */
[----:B------:R-:W-:Y:S05]  /*13d0*/  @!P3 BRA `(.L_x_395) ;  /* 0x000000000090b947 */ /* 0x000fea0003800000 */
[----:B------:R-:W-:-:S07]  /*13e0*/  MOV R17, R5 ;  /* 0x0000000500117202 */ /* 0x000fce0000000f00 */
.L_x_396:
        /* <DEDUP_REMOVED lines=25> */
[----:B------:R-:W-:Y:S01]  /*1580*/  IADD3 R17, PT, PT, R17, 0x8, RZ ;  /* 0x0000000811117810 */ /* 0x000fe20007ffe0ff */
[----:B----4-:R-:W-:-:S04]  /*1590*/  IMAD R10, R10, R11, R27 ;  /* 0x0000000b0a0a7224 */ /* 0x010fc800078e021b */
[----:B------:R-:W-:Y:S02]  /*15a0*/  IMAD.IADD R11, R17, 0x1, R20 ;  /* 0x00000001110b7824 */ /* 0x000fe400078e0214 */
[----:B-----5:R-:W-:-:S03]  /*15b0*/  IMAD R10, R12, R13, R10 ;  /* 0x0000000d0c0a7224 */ /* 0x020fc600078e020a */
[----:B------:R-:W-:Y:S01]  /*15c0*/  ISETP.NE.AND P3, PT, R11, R14, PT ;  /* 0x0000000e0b00720c */ /* 0x000fe20003f65270 */
[----:B--2---:R-:W-:-:S04]  /*15d0*/  IMAD R10, R19, R22, R10 ;  /* 0x00000016130a7224 */ /* 0x004fc800078e020a */
[----:B---3--:R-:W-:-:S04]  /*15e0*/  IMAD R10, R24, R23, R10 ;  /* 0x00000017180a7224 */ /* 0x008fc800078e020a */
[----:B------:R-:W-:-:S04]  /*15f0*/  IMAD R10, R21, R26, R10 ;  /* 0x0000001a150a7224 */ /* 0x000fc800078e020a */
[----:B------:R-:W-:Y:S01]  /*1600*/  IMAD R23, R25, R28, R10 ;  /* 0x0000001c19177224 */ /* 0x000fe200078e020a */
[----:B------:R-:W-:Y:S06]  /*1610*/  @P3 BRA `(.L_x_396) ;  /* 0xfffffffc00743947 */ /* 0x000fec000383ffff */
.L_x_395:
[----:B------:R-:W-:Y:S05]  /*1620*/  @!P1 BRA `(.L_x_397) ;  /* 0x0000000000889947 */ /* 0x000fea0003800000 */
[----:B------:R-:W0:Y:S01]  /*1630*/  @P0 LDC.64 R12, c[0x0][0x380] ;  /* 0x0000e000ff0c0b82 */ /* 0x000e220000000a00 */
[----:B------:R-:W-:Y:S02]  /*1640*/  LOP3.LUT P1, RZ, R20, 0x1, RZ, 0xc0, !PT ;  /* 0x0000000114ff7812 */ /* 0x000fe4000782c0ff */
[-C--:B------:R-:W-:Y:S02]  /*1650*/  @P0 LOP3.LUT R19, RZ, R17.reuse, RZ, 0x33, !PT ;  /* 0x00000011ff130212 */ /* 0x080fe400078e33ff */
[----:B------:R-:W-:Y:S02]  /*1660*/  @P0 IADD3 R21, PT, PT, R18, R17, RZ ;  /* 0x0000001112150210 */ /* 0x000fe40007ffe0ff */
[----:B------:R-:W-:Y:S01]  /*1670*/  @P0 IADD3 R19, PT, PT, R16, R19, RZ ;  /* 0x0000001310130210 */ /* 0x000fe20007ffe0ff */
[----:B------:R-:W1:Y:S01]  /*1680*/  @P0 LDC.64 R10, c[0x0][0x390] ;  /* 0x0000e400ff0a0b82 */ /* 0x000e620000000a00 */
[----:B------:R-:W-:-:S07]  /*1690*/  @P0 IADD3 R17, PT, PT, R17, 0x4, RZ ;  /* 0x0000000411110810 */ /* 0x000fce0007ffe0ff */
[----:B------:R-:W2:Y:S08]  /*16a0*/  @P1 LDC.64 R6, c[0x0][0x380] ;  /* 0x0000e000ff061b82 */ /* 0x000eb00000000a00 */
[----:B------:R-:W3:Y:S01]  /*16b0*/  @P1 LDC.64 R8, c[0x0][0x390] ;  /* 0x0000e400ff081b82 */ /* 0x000ee20000000a00 */
[----:B0-----:R-:W-:-:S04]  /*16c0*/  @P0 IMAD.WIDE R12, R21, 0x4, R12 ;  /* 0x00000004150c0825 */ /* 0x001fc800078e020c */
[----:B-1----:R-:W-:Y:S01]  /*16d0*/  @P0 IMAD.WIDE R10, R19, 0x4, R10 ;  /* 0x00000004130a0825 */ /* 0x002fe200078e020a */
[-C--:B------:R-:W-:Y:S01]  /*16e0*/  @P1 LOP3.LUT R25, RZ, R17.reuse, RZ, 0x33, !PT ;  /* 0x00000011ff191212 */ /* 0x080fe200078e33ff */
[----:B------:R-:W4:Y:S04]  /*16f0*/  @P0 LDG.E.CONSTANT R19, desc[UR4][R12.64] ;  /* 0x000000040c130981 */ /* 0x000f28000c1e9900 */
        /* <DEDUP_REMOVED lines=15> */
[----:B----4-:R-:W-:-:S04]  /*17f0*/  @P0 IMAD R19, R19, R20, R23 ;  /* 0x0000001413130224 */ /* 0x010fc800078e0217 */
[----:B-----5:R-:W-:-:S04]  /*1800*/  @P0 IMAD R19, R22, R21, R19 ;  /* 0x0000001516130224 */ /* 0x020fc800078e0213 */
[----:B--2---:R-:W-:-:S04]  /*1810*/  @P0 IMAD R17, R16, R17, R19 ;  /* 0x0000001110110224 */ /* 0x004fc800078e0213 */
[----:B---3--:R-:W-:-:S04]  /*1820*/  @P0 IMAD R23, R18, R24, R17 ;  /* 0x0000001812170224 */ /* 0x008fc800078e0211 */
[----:B------:R-:W-:-:S04]  /*1830*/  @P1 IMAD R25, R26, R25, R23 ;  /* 0x000000191a191224 */ /* 0x000fc800078e0217 */
[----:B------:R-:W-:-:S07]  /*1840*/  @P1 IMAD R23, R28, R27, R25 ;  /* 0x0000001b1c171224 */ /* 0x000fce00078e0219 */
.L_x_397:
[----:B------:R-:W-:Y:S05]  /*1850*/  @P2 BRA `(.L_x_398) ;  /* 0xfffffff800a82947 */ /* 0x000fea000383ffff */
.L_x_385:
[----:B------:R-:W0:Y:S01]  /*1860*/  LDC.64 R4, c[0x0][0x3a8] ;  /* 0x0000ea00ff047b82 */ /* 0x000e220000000a00 */
[----:B------:R-:W1:Y:S02]  /*1870*/  LDCU UR6, c[0x0][0x3b0] ;  /* 0x00007600ff0677ac */ /* 0x000e640008000800 */
[----:B-1----:R-:W-:-:S04]  /*1880*/  IMAD R3, R0, UR6, R3 ;  /* 0x0000000600037c24 */ /* 0x002fc8000f8e0203 */
[----:B0-----:R-:W-:-:S05]  /*1890*/  IMAD.WIDE R2, R3, 0x4, R4 ;  /* 0x0000000403027825 */ /* 0x001fca00078e0204 */
[----:B------:R-:W-:Y:S01]  /*18a0*/  STG.E desc[UR4][R2.64], R23 ;  /* 0x0000001702007986 */ /* 0x000fe2000c101904 */
[----:B------:R-:W-:Y:S05]  /*18b0*/  EXIT ;  /* 0x000000000000794d */ /* 0x000fea0003800000 */
.L_x_399:
        /* <DEDUP_REMOVED lines=12> */
.L_x_976:


//--------------------- .text._cupy_correlate_complex128 --------------------------
	.section	.text._cupy_correlate_complex128,"ax",@progbits
	.align	128
        .global         _cupy_correlate_complex128
        .type           _cupy_correlate_complex128,@function
        .size           _cupy_correlate_complex128,(.L_x_977 - _cupy_correlate_complex128)
        .other          _cupy_correlate_complex128,@"STO_CUDA_ENTRY STV_DEFAULT"
_cupy_correlate_complex128:
.text._cupy_correlate_complex128:
        /* <DEDUP_REMOVED lines=12> */
[----:B0-----:R-:W-:-:S09]  /*00c0*/  UISETP.NE.AND UP0, UPT, UR4, 0x1, UPT ;  /* 0x000000010400788c */ /* 0x001fd2000bf05270 */
[----:B-1----:R-:W-:Y:S05]  /*00d0*/  BRA.U !UP0, `(.L_x_400) ;  /* 0x0000002d08087547 */ /* 0x002fea000b800000 */
[----:B------:R-:W-:-:S09]  /*00e0*/  UISETP.NE.AND UP0, UPT, UR4, URZ, UPT ;  /* 0x000000ff0400728c */ /* 0x000fd2000bf05270 */
[----:B------:R-:W-:Y:S05]  /*00f0*/  BRA.U UP0, `(.L_x_401) ;  /* 0x0000001900407547 */ /* 0x000fea000b800000 */
[----:B------:R-:W0:Y:S01]  /*0100*/  LDCU.U8 UR4, c[0x0][0x3a0] ;  /* 0x00007400ff0477ac */ /* 0x000e220008000000 */
[----:B------:R-:W1:Y:S01]  /*0110*/  LDCU UR5, c[0x0][0x398] ;  /* 0x00007300ff0577ac */ /* 0x000e620008000800 */
[----:B0-----:R-:W-:-:S04]  /*0120*/  UPRMT UR4, UR4, 0x8880, URZ ;  /* 0x0000888004047896 */ /* 0x001fc800080000ff */
[----:B------:R-:W-:Y:S02]  /*0130*/  UISETP.NE.AND UP0, UPT, UR4, URZ, UPT ;  /* 0x000000ff0400728c */ /* 0x000fe4000bf05270 */
[----:B-1----:R-:W-:-:S07]  /*0140*/  UIADD3 UR6, UPT, UPT, UR5, -0x1, URZ ;  /* 0xffffffff05067890 */ /* 0x002fce000fffe0ff */
[----:B------:R-:W-:Y:S05]  /*0150*/  BRA.U UP0, `(.L_x_402) ;  /* 0x0000000d00107547 */ /* 0x000fea000b800000 */
[----:B------:R-:W-:Y:S02]  /*0160*/  ULOP3.LUT UR7, UR5, 0x7, URZ, 0xc0, !UPT ;  /* 0x0000000705077892 */ /* 0x000fe4000f8ec0ff */
[----:B------:R-:W-:Y:S02]  /*0170*/  ULOP3.LUT UR9, UR5, 0x3, URZ, 0xc0, !UPT ;  /* 0x0000000305097892 */ /* 0x000fe4000f8ec0ff */
[----:B------:R-:W-:Y:S02]  /*0180*/  UIADD3 UR8, UPT, UPT, UR7, -0x1, URZ ;  /* 0xffffffff07087890 */ /* 0x000fe4000fffe0ff */
[----:B------:R-:W-:Y:S02]  /*0190*/  ULOP3.LUT UR4, UR5, 0x7ffffff8, URZ, 0xc0, !UPT ;  /* 0x7ffffff805047892 */ /* 0x000fe4000f8ec0ff */
[----:B------:R-:W-:Y:S02]  /*01a0*/  UISETP.GE.U32.AND UP1, UPT, UR6, 0x7, UPT ;  /* 0x000000070600788c */ /* 0x000fe4000bf26070 */
[----:B------:R-:W-:-:S11]  /*01b0*/  UISETP.GE.U32.AND UP0, UPT, UR8, 0x3, UPT ;  /* 0x000000030800788c */ /* 0x000fd6000bf06070 */
.L_x_409:
        /* <DEDUP_REMOVED lines=8> */
[----:B------:R-:W-:Y:S05]  /*0240*/  @!P0 BRA `(.L_x_404) ;  /* 0x0000000800b08947 */ /* 0x000fea0003800000 */
[----:B------:R-:W-:Y:S01]  /*0250*/  IMAD.MOV.U32 R0, RZ, RZ, RZ ;  /* 0x000000ffff007224 */ /* 0x000fe200078e00ff */
[----:B------:R-:W-:Y:S02]  /*0260*/  CS2R R6, SRZ ;  /* 0x0000000000067805 */ /* 0x000fe4000001ff00 */
[----:B------:R-:W-:Y:S01]  /*0270*/  CS2R R4, SRZ ;  /* 0x0000000000047805 */ /* 0x000fe2000001ff00 */
[----:B------:R-:W-:Y:S06]  /*0280*/  BRA.U !UP1, `(.L_x_405) ;  /* 0x00000005092c7547 */ /* 0x000fec000b800000 */
[----:B------:R-:W-:Y:S01]  /*0290*/  IMAD.MOV.U32 R0, RZ, RZ, RZ ;  /* 0x000000ffff007224 */ /* 0x000fe200078e00ff */
[----:B------:R-:W-:-:S07]  /*02a0*/  CS2R R6, SRZ ;  /* 0x0000000000067805 */ /* 0x000fce000001ff00 */
.L_x_406:
[----:B------:R-:W0:Y:S01]  /*02b0*/  LDC.64 R2, c[0x0][0x380] ;  /* 0x0000e000ff027b82 */ /* 0x000e220000000a00 */
[----:B------:R-:W-:-:S07]  /*02c0*/  IMAD.IADD R9, R0, 0x1, R28 ;  /* 0x0000000100097824 */ /* 0x000fce00078e021c */
[----:B------:R-:W1:Y:S01]  /*02d0*/  LDC.64 R24, c[0x0][0x390] ;  /* 0x0000e400ff187b82 */ /* 0x000e620000000a00 */
[----:B0-----:R-:W-:-:S05]  /*02e0*/  IMAD.WIDE.U32 R2, R9, 0x10, R2 ;  /* 0x0000001009027825 */ /* 0x001fca00078e0002 */
[----:B------:R-:W2:Y:S01]  /*02f0*/  LDG.E.128.CONSTANT R8, desc[UR10][R2.64] ;  /* 0x0000000a02087981 */ /* 0x000ea2000c1e9d00 */
[----:B-1----:R-:W-:-:S05]  /*0300*/  IMAD.WIDE.U32 R24, R0, 0x10, R24 ;  /* 0x0000001000187825 */ /* 0x002fca00078e0018 */
[----:B------:R-:W2:Y:S04]  /*0310*/  LDG.E.128.CONSTANT R12, desc[UR10][R24.64] ;  /* 0x0000000a180c7981 */ /* 0x000ea8000c1e9d00 */
[----:B------:R-:W3:Y:S01]  /*0320*/  LDG.E.128.CONSTANT R20, desc[UR10][R24.64+0x10] ;  /* 0x0000100a18147981 */ /* 0x000ee2000c1e9d00 */
[C---:B--2---:R-:W-:Y:S02]  /*0330*/  DMUL R16, R10.reuse, R14 ;  /* 0x0000000e0a107228 */ /* 0x044fe40000000000 */
        /* <DEDUP_REMOVED lines=44> */
[----:B------:R-:W3:Y:S01]  /*0600*/  LDG.E.128.CONSTANT R24, desc[UR10][R24.64+0x70] ;  /* 0x0000700a18187981 */ /* 0x000ee2000c1e9d00 */
[C---:B--2---:R-:W-:Y:S02]  /*0610*/  DMUL R4, R10.reuse, R14 ;  /* 0x0000000e0a047228 */ /* 0x044fe40000000000 */
[----:B------:R-:W-:-:S06]  /*0620*/  DMUL R10, R10, R12 ;  /* 0x0000000c0a0a7228 */ /* 0x000fcc0000000000 */
[C---:B------:R-:W-:Y:S02]  /*0630*/  DFMA R12, R8.reuse, R12, -R4 ;  /* 0x0000000c080c722b */ /* 0x040fe40000000804 */
[----:B------:R-:W3:Y:S01]  /*0640*/  LDG.E.128.CONSTANT R4, desc[UR10][R2.64+0x70] ;  /* 0x0000700a02047981 */ /* 0x000ee2000c1e9d00 */
[----:B------:R-:W-:Y:S01]  /*0650*/  DFMA R10, R8, R14, R10 ;  /* 0x0000000e080a722b */ /* 0x000fe2000000000a */
[----:B------:R-:W-:Y:S01]  /*0660*/  VIADD R0, R0, 0x8 ;  /* 0x0000000800007836 */ /* 0x000fe20000000000 */
[----:B------:R-:W-:Y:S02]  /*0670*/  DADD R16, R16, R20 ;  /* 0x0000000010107229 */ /* 0x000fe40000000014 */
[----:B------:R-:W-:Y:S02]  /*0680*/  DADD R18, R22, R18 ;  /* 0x0000000016127229 */ /* 0x000fe40000000012 */
[----:B------:R-:W-:-:S04]  /*0690*/  ISETP.NE.AND P0, PT, R0, UR4, PT ;  /* 0x0000000400007c0c */ /* 0x000fc8000bf05270 */
[----:B------:R-:W-:Y:S02]  /*06a0*/  DADD R12, R16, R12 ;  /* 0x00000000100c7229 */ /* 0x000fe4000000000c */
[----:B------:R-:W-:Y:S02]  /*06b0*/  DADD R10, R18, R10 ;  /* 0x00000000120a7229 */ /* 0x000fe4000000000a */
[C---:B---3--:R-:W-:Y:S02]  /*06c0*/  DMUL R8, R6.reuse, R26 ;  /* 0x0000001a06087228 */ /* 0x048fe40000000000 */
[----:B------:R-:W-:-:S06]  /*06d0*/  DMUL R6, R6, R24 ;  /* 0x0000001806067228 */ /* 0x000fcc0000000000 */
[C---:B------:R-:W-:Y:S02]  /*06e0*/  DFMA R8, R4.reuse, R24, -R8 ;  /* 0x000000180408722b */ /* 0x040fe40000000808 */
[----:B------:R-:W-:-:S06]  /*06f0*/  DFMA R6, R4, R26, R6 ;  /* 0x0000001a0406722b */ /* 0x000fcc0000000006 */
[----:B------:R-:W-:Y:S02]  /*0700*/  DADD R4, R12, R8 ;  /* 0x000000000c047229 */ /* 0x000fe40000000008 */
[----:B------:R-:W-:Y:S01]  /*0710*/  DADD R6, R10, R6 ;  /* 0x000000000a067229 */ /* 0x000fe20000000006 */
[----:B------:R-:W-:Y:S10]  /*0720*/  @P0 BRA `(.L_x_406) ;  /* 0xfffffff800e00947 */ /* 0x000ff4000383ffff */
[----:B------:R-:W-:-:S07]  /*0730*/  MOV R0, UR4 ;  /* 0x0000000400007c02 */ /* 0x000fce0008000f00 */
.L_x_405:
[----:B------:R-:W-:-:S09]  /*0740*/  UISETP.NE.AND UP2, UPT, UR7, URZ, UPT ;  /* 0x000000ff0700728c */ /* 0x000fd2000bf45270 */
[----:B------:R-:W-:Y:S05]  /*0750*/  BRA.U !UP2, `(.L_x_404) ;  /* 0x000000050a6c7547 */ /* 0x000fea000b800000 */
[----:B------:R-:W-:Y:S01]  /*0760*/  UISETP.NE.AND UP2, UPT, UR9, URZ, UPT ;  /* 0x000000ff0900728c */ /* 0x000fe2000bf45270 */
[----:B------:R-:W-:Y:S10]  /*0770*/  BRA.U !UP0, `(.L_x_407) ;  /* 0x0000000108ac7547 */ /* 0x000ff4000b800000 */
[----:B------:R-:W0:Y:S01]  /*0780*/  LDC.64 R8, c[0x0][0x380] ;  /* 0x0000e000ff087b82 */ /* 0x000e220000000a00 */
[----:B------:R-:W-:Y:S01]  /*0790*/  IMAD.IADD R11, R0, 0x1, R28 ;  /* 0x00000001000b7824 */ /* 0x000fe200078e021c */
[----:B------:R-:W1:Y:S06]  /*07a0*/  LDCU.64 UR12, c[0x0][0x380] ;  /* 0x00007000ff0c77ac */ /* 0x000e6c0008000a00 */
[----:B------:R-:W2:Y:S01]  /*07b0*/  LDC.64 R2, c[0x0][0x390] ;  /* 0x0000e400ff027b82 */ /* 0x000ea20000000a00 */
[----:B0-----:R-:W-:-:S06]  /*07c0*/  IMAD.WIDE.U32 R8, R11, 0x10, R8 ;  /* 0x000000100b087825 */ /* 0x001fcc00078e0008 */
[----:B------:R-:W3:Y:S01]  /*07d0*/  LDG.E.128.CONSTANT R8, desc[UR10][R8.64] ;  /* 0x0000000a08087981 */ /* 0x000ee2000c1e9d00 */
[----:B--2---:R-:W-:-:S05]  /*07e0*/  IMAD.WIDE.U32 R2, R0, 0x10, R2 ;  /* 0x0000001000027825 */ /* 0x004fca00078e0002 */
[----:B------:R-:W3:Y:S01]  /*07f0*/  LDG.E.128.CONSTANT R12, desc[UR10][R2.64] ;  /* 0x0000000a020c7981 */ /* 0x000ee2000c1e9d00 */
[----:B------:R-:W-:-:S05]  /*0800*/  IADD3 R18, P0, PT, R0, R28, RZ ;  /* 0x0000001c00127210 */ /* 0x000fca0007f1e0ff */
[----:B------:R-:W-:Y:S01]  /*0810*/  IMAD.X R19, RZ, RZ, RZ, P0 ;  /* 0x000000ffff137224 */ /* 0x000fe200000e06ff */
[----:B-1----:R-:W-:-:S04]  /*0820*/  LEA R24, P0, R18, UR12, 0x4 ;  /* 0x0000000c12187c11 */ /* 0x002fc8000f8020ff */
[----:B------:R-:W-:-:S05]  /*0830*/  LEA.HI.X R25, R18, UR13, R19, 0x4, P0 ;  /* 0x0000000d12197c11 */ /* 0x000fca00080f2413 */
[----:B------:R-:W2:Y:S01]  /*0840*/  LDG.E.128.CONSTANT R20, desc[UR10][R24.64+0x10] ;  /* 0x0000100a18147981 */ /* 0x000ea2000c1e9d00 */
[C---:B---3--:R-:W-:Y:S02]  /*0850*/  DMUL R16, R10.reuse, R14 ;  /* 0x0000000e0a107228 */ /* 0x048fe40000000000 */
[----:B------:R-:W-:-:S06]  /*0860*/  DMUL R10, R10, R12 ;  /* 0x0000000c0a0a7228 */ /* 0x000fcc0000000000 */
[C---:B------:R-:W-:Y:S02]  /*0870*/  DFMA R12, R8.reuse, R12, -R16 ;  /* 0x0000000c080c722b */ /* 0x040fe40000000810 */
[----:B------:R-:W2:Y:S01]  /*0880*/  LDG.E.128.CONSTANT R16, desc[UR10][R2.64+0x10] ;  /* 0x0000100a02107981 */ /* 0x000ea2000c1e9d00 */
[----:B------:R-:W-:-:S05]  /*0890*/  DFMA R26, R8, R14, R10 ;  /* 0x0000000e081a722b */ /* 0x000fca000000000a */
[----:B------:R-:W-:Y:S02]  /*08a0*/  DADD R4, R4, R12 ;  /* 0x0000000004047229 */ /* 0x000fe4000000000c */
[----:B------:R-:W3:Y:S01]  /*08b0*/  LDG.E.128.CONSTANT R12, desc[UR10][R24.64+0x20] ;  /* 0x0000200a180c7981 */ /* 0x000ee2000c1e9d00 */
[C---:B--2---:R-:W-:Y:S02]  /*08c0*/  DMUL R8, R22.reuse, R18 ;  /* 0x0000001216087228 */ /* 0x044fe40000000000 */
[----:B------:R-:W-:-:S06]  /*08d0*/  DMUL R10, R22, R16 ;  /* 0x00000010160a7228 */ /* 0x000fcc0000000000 */
[C---:B------:R-:W-:Y:S02]  /*08e0*/  DFMA R22, R20.reuse, R16, -R8 ;  /* 0x000000101416722b */ /* 0x040fe40000000808 */
[----:B------:R-:W-:Y:S02]  /*08f0*/  DFMA R18, R20, R18, R10 ;  /* 0x000000121412722b */ /* 0x000fe4000000000a */
[----:B------:R-:W3:Y:S01]  /*0900*/  LDG.E.128.CONSTANT R8, desc[UR10][R2.64+0x20] ;  /* 0x0000200a02087981 */ /* 0x000ee2000c1e9d00 */
[----:B------:R-:W-:-:S03]  /*0910*/  DADD R16, R6, R26 ;  /* 0x0000000006107229 */ /* 0x000fc6000000001a */
[----:B------:R-:W-:Y:S01]  /*0920*/  DADD R22, R4, R22 ;  /* 0x0000000004167229 */ /* 0x000fe20000000016 */
[----:B------:R-:W2:Y:S04]  /*0930*/  LDG.E.128.CONSTANT R24, desc[UR10][R24.64+0x30] ;  /* 0x0000300a18187981 */ /* 0x000ea8000c1e9d00 */
[----:B------:R3:W2:Y:S01]  /*0940*/  LDG.E.128.CONSTANT R4, desc[UR10][R2.64+0x30] ;  /* 0x0000300a02047981 */ /* 0x0006a2000c1e9d00 */
[----:B------:R-:W-:Y:S01]  /*0950*/  DADD R16, R16, R18 ;  /* 0x0000000010107229 */ /* 0x000fe20000000012 */
[----:B------:R-:W-:Y:S01]  /*0960*/  VIADD R0, R0, 0x4 ;  /* 0x0000000400007836 */ /* 0x000fe20000000000 */
        /* <DEDUP_REMOVED lines=12> */
.L_x_407:
[----:B------:R-:W-:Y:S05]  /*0a30*/  BRA.U !UP2, `(.L_x_404) ;  /* 0x000000010ab47547 */ /* 0x000fea000b800000 */
[----:B------:R-:W0:Y:S01]  /*0a40*/  LDC R2, c[0x0][0x398] ;  /* 0x0000e600ff027b82 */ /* 0x000e220000000800 */
[----:B------:R-:W-:Y:S01]  /*0a50*/  UISETP.NE.AND UP2, UPT, UR9, 0x1, UPT ;  /* 0x000000010900788c */ /* 0x000fe2000bf45270 */
[----:B0-----:R-:W-:-:S08]  /*0a60*/  LOP3.LUT P0, RZ, R2, 0x1, RZ, 0xc0, !PT ;  /* 0x0000000102ff7812 */ /* 0x001fd0000780c0ff */
[----:B------:R-:W-:Y:S05]  /*0a70*/  BRA.U !UP2, `(.L_x_408) ;  /* 0x000000010a6c7547 */ /* 0x000fea000b800000 */
[----:B------:R-:W0:Y:S01]  /*0a80*/  LDC.64 R2, c[0x0][0x380] ;  /* 0x0000e000ff027b82 */ /* 0x000e220000000a00 */
[----:B------:R-:W1:Y:S01]  /*0a90*/  LDCU.64 UR12, c[0x0][0x380] ;  /* 0x00007000ff0c77ac */ /* 0x000e620008000a00 */
[C---:B------:R-:W-:Y:S01]  /*0aa0*/  IMAD.IADD R25, R0.reuse, 0x1, R28 ;  /* 0x0000000100197824 */ /* 0x040fe200078e021c */
[----:B------:R-:W-:-:S05]  /*0ab0*/  IADD3 R16, P1, PT, R0, R28, RZ ;  /* 0x0000001c00107210 */ /* 0x000fca0007f3e0ff */
[----:B------:R-:W2:Y:S01]  /*0ac0*/  LDC.64 R8, c[0x0][0x390] ;  /* 0x0000e400ff087b82 */ /* 0x000ea20000000a00 */
[----:B0-----:R-:W-:Y:S01]  /*0ad0*/  IMAD.WIDE.U32 R24, R25, 0x10, R2 ;  /* 0x0000001019187825 */ /* 0x001fe200078e0002 */
[----:B------:R-:W-:Y:S02]  /*0ae0*/  IADD3.X R3, PT, PT, RZ, RZ, RZ, P1, !PT ;  /* 0x000000ffff037210 */ /* 0x000fe40000ffe4ff */
[----:B-1----:R-:W-:Y:S01]  /*0af0*/  LEA R20, P1, R16, UR12, 0x4 ;  /* 0x0000000c10147c11 */ /* 0x002fe2000f8220ff */
[----:B--2---:R-:W-:Y:S02]  /*0b00*/  IMAD.WIDE.U32 R26, R0, 0x10, R8 ;  /* 0x00000010001a7825 */ /* 0x004fe400078e0008 */
[----:B------:R-:W2:Y:S04]  /*0b10*/  LDG.E.128.CONSTANT R8, desc[UR10][R24.64] ;  /* 0x0000000a18087981 */ /* 0x000ea8000c1e9d00 */
[----:B------:R-:W2:Y:S01]  /*0b20*/  LDG.E.128.CONSTANT R12, desc[UR10][R26.64] ;  /* 0x0000000a1a0c7981 */ /* 0x000ea2000c1e9d00 */
[----:B------:R-:W-:-:S03]  /*0b30*/  LEA.HI.X R21, R16, UR13, R3, 0x4, P1 ;  /* 0x0000000d10157c11 */ /* 0x000fc600088f2403 */
[----:B------:R-:W3:Y:S04]  /*0b40*/  LDG.E.128.CONSTANT R16, desc[UR10][R26.64+0x10] ;  /* 0x0000100a1a107981 */ /* 0x000ee8000c1e9d00 */
[----:B------:R-:W3:Y:S01]  /*0b50*/  LDG.E.128.CONSTANT R20, desc[UR10][R20.64+0x10] ;  /* 0x0000100a14147981 */ /* 0x000ee2000c1e9d00 */
[----:B------:R-:W-:Y:S01]  /*0b60*/  VIADD R0, R0, 0x2 ;  /* 0x0000000200007836 */ /* 0x000fe20000000000 */
        /* <DEDUP_REMOVED lines=12> */
.L_x_408:
[----:B------:R-:W-:Y:S05]  /*0c30*/  @!P0 BRA `(.L_x_404) ;  /* 0x0000000000348947 */ /* 0x000fea0003800000 */
[----:B------:R-:W0:Y:S01]  /*0c40*/  LDC.64 R8, c[0x0][0x380] ;  /* 0x0000e000ff087b82 */ /* 0x000e220000000a00 */
[----:B------:R-:W-:-:S07]  /*0c50*/  IMAD.IADD R3, R0, 0x1, R28 ;  /* 0x0000000100037824 */ /* 0x000fce00078e021c */
[----:B------:R-:W1:Y:S01]  /*0c60*/  LDC.64 R12, c[0x0][0x390] ;  /* 0x0000e400ff0c7b82 */ /* 0x000e620000000a00 */
[----:B0-----:R-:W-:-:S06]  /*0c70*/  IMAD.WIDE.U32 R8, R3, 0x10, R8 ;  /* 0x0000001003087825 */ /* 0x001fcc00078e0008 */
[----:B------:R-:W2:Y:S01]  /*0c80*/  LDG.E.128.CONSTANT R8, desc[UR10][R8.64] ;  /* 0x0000000a08087981 */ /* 0x000ea2000c1e9d00 */
[----:B-1----:R-:W-:-:S06]  /*0c90*/  IMAD.WIDE.U32 R12, R0, 0x10, R12 ;  /* 0x00000010000c7825 */ /* 0x002fcc00078e000c */
[----:B------:R-:W2:Y:S02]  /*0ca0*/  LDG.E.128.CONSTANT R12, desc[UR10][R12.64] ;  /* 0x0000000a0c0c7981 */ /* 0x000ea4000c1e9d00 */
[C---:B--2---:R-:W-:Y:S02]  /*0cb0*/  DMUL R2, R10.reuse, R14 ;  /* 0x0000000e0a027228 */ /* 0x044fe40000000000 */
[----:B------:R-:W-:-:S06]  /*0cc0*/  DMUL R10, R10, R12 ;  /* 0x0000000c0a0a7228 */ /* 0x000fcc0000000000 */
[C---:B------:R-:W-:Y:S02]  /*0cd0*/  DFMA R2, R8.reuse, R12, -R2 ;  /* 0x0000000c0802722b */ /* 0x040fe40000000802 */
[----:B------:R-:W-:-:S06]  /*0ce0*/  DFMA R10, R8, R14, R10 ;  /* 0x0000000e080a722b */ /* 0x000fcc000000000a */
[----:B------:R-:W-:Y:S02]  /*0cf0*/  DADD R4, R4, R2 ;  /* 0x0000000004047229 */ /* 0x000fe40000000002 */
[----:B------:R-:W-:-:S11]  /*0d00*/  DADD R6, R6, R10 ;  /* 0x0000000006067229 */ /* 0x000fd6000000000a */
.L_x_404:
[----:B------:R-:W-:Y:S05]  /*0d10*/  BSYNC.RECONVERGENT B0 ;  /* 0x0000000000007941 */ /* 0x000fea0003800200 */
.L_x_403:
[----:B------:R-:W0:Y:S01]  /*0d20*/  LDC.64 R2, c[0x0][0x3a8] ;  /* 0x0000ea00ff027b82 */ /* 0x000e220000000a00 */
[----:B------:R-:W1:Y:S01]  /*0d30*/  LDCU UR5, c[0x0][0x3b0] ;  /* 0x00007600ff0577ac */ /* 0x000e620008000800 */
[----:B0-----:R-:W-:-:S04]  /*0d40*/  IMAD.WIDE R2, R28, 0x10, R2 ;  /* 0x000000101c027825 */ /* 0x001fc800078e0202 */
[----:B------:R-:W-:Y:S01]  /*0d50*/  IMAD.IADD R28, R29, 0x1, R28 ;  /* 0x000000011d1c7824 */ /* 0x000fe200078e021c */
[----:B------:R0:W-:Y:S04]  /*0d60*/  STG.E.128 desc[UR10][R2.64], R4 ;  /* 0x0000000402007986 */ /* 0x0001e8000c101d0a */
[----:B-1----:R-:W-:-:S13]  /*0d70*/  ISETP.GE.AND P0, PT, R28, UR5, PT ;  /* 0x000000051c007c0c */ /* 0x002fda000bf06270 */
[----:B------:R-:W-:Y:S05]  /*0d80*/  @!P0 BRA `(.L_x_409) ;  /* 0xfffffff4000c8947 */ /* 0x000fea000383ffff */
[----:B------:R-:W-:Y:S05]  /*0d90*/  EXIT ;  /* 0x000000000000794d */ /* 0x000fea0003800000 */
.L_x_402:
[----:B------:R-:W-:Y:S02]  /*0da0*/  ULOP3.LUT UR4, UR5, 0x7, URZ, 0xc0, !UPT ;  /* 0x0000000705047892 */ /* 0x000fe4000f8ec0ff */
[----:B------:R-:W-:Y:S02]  /*0db0*/  ULOP3.LUT UR8, UR5, 0x3, URZ, 0xc0, !UPT ;  /* 0x0000000305087892 */ /* 0x000fe4000f8ec0ff */
[----:B------:R-:W-:Y:S02]  /*0dc0*/  UIADD3 UR7, UPT, UPT, UR4, -0x1, URZ ;  /* 0xffffffff04077890 */ /* 0x000fe4000fffe0ff */
[----:B------:R-:W-:Y:S02]  /*0dd0*/  ULOP3.LUT UR5, UR5, 0x7ffffff8, URZ, 0xc0, !UPT ;  /* 0x7ffffff805057892 */ /* 0x000fe4000f8ec0ff */
[----:B------:R-:W-:Y:S02]  /*0de0*/  UISETP.GE.U32.AND UP1, UPT, UR6, 0x7, UPT ;  /* 0x000000070600788c */ /* 0x000fe4000bf26070 */
[----:B------:R-:W-:-:S11]  /*0df0*/  UISETP.GE.U32.AND UP0, UPT, UR7, 0x3, UPT ;  /* 0x000000030700788c */ /* 0x000fd6000bf06070 */
.L_x_416:
        /* <DEDUP_REMOVED lines=13> */
[----:B------:R-:W-:Y:S02]  /*0ed0*/  MOV R0, RZ ;  /* 0x000000ff00007202 */ /* 0x000fe40000000f00 */
[----:B------:R-:W-:-:S07]  /*0ee0*/  CS2R R6, SRZ ;  /* 0x0000000000067805 */ /* 0x000fce000001ff00 */
.L_x_413:
        /* <DEDUP_REMOVED lines=72> */
[----:B------:R-:W-:-:S07]  /*1370*/  IMAD.U32 R0, RZ, RZ, UR5 ;  /* 0x00000005ff007e24 */ /* 0x000fce000f8e00ff */
.L_x_412:
        /* <DEDUP_REMOVED lines=12> */
[----:B------:R-:W-:-:S04]  /*1440*/  IADD3 R18, P0, PT, R0, R28, RZ ;  /* 0x0000001c00127210 */ /* 0x000fc80007f1e0ff */
[----:B------:R-:W-:Y:S02]  /*1450*/  IADD3.X R19, PT, PT, RZ, RZ, RZ, P0, !PT ;  /* 0x000000ffff137210 */ /* 0x000fe400007fe4ff */
        /* <DEDUP_REMOVED lines=33> */
.L_x_414:
        /* <DEDUP_REMOVED lines=10> */
[----:B0-----:R-:W-:-:S04]  /*1710*/  IMAD.WIDE.U32 R24, R25, 0x10, R2 ;  /* 0x0000001019187825 */ /* 0x001fc800078e0002 */
[----:B------:R-:W-:Y:S01]  /*1720*/  IMAD.X R3, RZ, RZ, RZ, P0 ;  /* 0x000000ffff037224 */ /* 0x000fe200000e06ff */
        /* <DEDUP_REMOVED lines=20> */
.L_x_415:
[----:B------:R-:W-:Y:S05]  /*1870*/  @!P1 BRA `(.L_x_411) ;  /* 0x0000000000349947 */ /* 0x000fea0003800000 */
[----:B------:R-:W0:Y:S01]  /*1880*/  LDC.64 R8, c[0x0][0x380] ;  /* 0x0000e000ff087b82 */ /* 0x000e220000000a00 */
[----:B------:R-:W-:-:S07]  /*1890*/  IADD3 R3, PT, PT, R0, R28, RZ ;  /* 0x0000001c00037210 */ /* 0x000fce0007ffe0ff */
        /* <DEDUP_REMOVED lines=11> */
.L_x_411:
[----:B------:R-:W-:Y:S05]  /*1950*/  BSYNC.RECONVERGENT B0 ;  /* 0x0000000000007941 */ /* 0x000fea0003800200 */
.L_x_410:
[----:B------:R-:W0:Y:S01]  /*1960*/  LDC.64 R2, c[0x0][0x3a8] ;  /* 0x0000ea00ff027b82 */ /* 0x000e220000000a00 */
[----:B------:R-:W1:Y:S01]  /*1970*/  LDCU UR6, c[0x0][0x3b0] ;  /* 0x00007600ff0677ac */ /* 0x000e620008000800 */
[----:B------:R-:W-:Y:S01]  /*1980*/  LOP3.LUT R0, RZ, R28, RZ, 0x33, !PT ;  /* 0x0000001cff007212 */ /* 0x000fe200078e33ff */
[----:B------:R-:W-:-:S04]  /*1990*/  IMAD.IADD R28, R29, 0x1, R28 ;  /* 0x000000011d1c7824 */ /* 0x000fc800078e021c */
[----:B-1----:R-:W-:Y:S01]  /*19a0*/  VIADD R9, R0, UR6 ;  /* 0x0000000600097c36 */ /* 0x002fe20008000000 */
[----:B------:R-:W-:-:S03]  /*19b0*/  ISETP.GE.AND P0, PT, R28, UR6, PT ;  /* 0x000000061c007c0c */ /* 0x000fc6000bf06270 */
[----:B0-----:R-:W-:-:S05]  /*19c0*/  IMAD.WIDE R2, R9, 0x10, R2 ;  /* 0x0000001009027825 */ /* 0x001fca00078e0202 */
[----:B------:R0:W-:Y:S05]  /*19d0*/  STG.E.128 desc[UR10][R2.64], R4 ;  /* 0x0000000402007986 */ /* 0x0001ea000c101d0a */
[----:B------:R-:W-:Y:S05]  /*19e0*/  @!P0 BRA `(.L_x_416) ;  /* 0xfffffff400048947 */ /* 0x000fea000383ffff */
[----:B------:R-:W-:Y:S05]  /*19f0*/  EXIT ;  /* 0x000000000000794d */ /* 0x000fea0003800000 */
.L_x_401:
[----:B------:R-:W0:Y:S02]  /*1a00*/  LDCU UR4, c[0x0][0x398] ;  /* 0x00007300ff0477ac */ /* 0x000e240008000800 */
[----:B0-----:R-:W-:-:S09]  /*1a10*/  UISETP.GE.AND UP0, UPT, UR4, 0x1, UPT ;  /* 0x000000010400788c */ /* 0x001fd2000bf06270 */
[----:B------:R-:W-:Y:S05]  /*1a20*/  BRA.U !UP0, `(.L_x_417) ;  /* 0x0000001108647547 */ /* 0x000fea000b800000 */
[----:B------:R-:W0:Y:S01]  /*1a30*/  LDCU.U8 UR5, c[0x0][0x3a0] ;  /* 0x00007400ff0577ac */ /* 0x000e220008000000 */
[----:B------:R-:W-:Y:S02]  /*1a40*/  UIADD3 UR9, UPT, UPT, UR4, -0x1, URZ ;  /* 0xffffffff04097890 */ /* 0x000fe4000fffe0ff */
[----:B0-----:R-:W-:-:S04]  /*1a50*/  UPRMT UR5, UR5, 0x8880, URZ ;  /* 0x0000888005057896 */ /* 0x001fc800080000ff */
[----:B------:R-:W-:-:S09]  /*1a60*/  UISETP.NE.AND UP0, UPT, UR5, URZ, UPT ;  /* 0x000000ff0500728c */ /* 0x000fd2000bf05270 */
[----:B------:R-:W-:Y:S05]  /*1a70*/  BRA.U UP0, `(.L_x_418) ;  /* 0x0000000900307547 */ /* 0x000fea000b800000 */
[----:B------:R-:W0:Y:S01]  /*1a80*/  LDCU.64 UR6, c[0x0][0x390] ;  /* 0x00007200ff0677ac */ /* 0x000e220008000a00 */
[----:B------:R-:W-:Y:S01]  /*1a90*/  ULOP3.LUT UR4, UR4, 0x7ffffffc, URZ, 0xc0, !UPT ;  /* 0x7ffffffc04047892 */ /* 0x000fe2000f8ec0ff */
[----:B------:R-:W1:Y:S03]  /*1aa0*/  LDCU UR12, c[0x0][0x388] ;  /* 0x00007100ff0c77ac */ /* 0x000e660008000800 */
[----:B------:R-:W-:Y:S02]  /*1ab0*/  UIADD3 UR8, UPT, UPT, -UR4, URZ, URZ ;  /* 0x000000ff04087290 */ /* 0x000fe4000fffe1ff */
[----:B0-----:R-:W-:-:S04]  /*1ac0*/  UIADD3 UR5, UP0, UPT, UR6, 0x20, URZ ;  /* 0x0000002006057890 */ /* 0x001fc8000ff1e0ff */
[----:B------:R-:W-:Y:S02]  /*1ad0*/  UIADD3.X UR6, UPT, UPT, URZ, UR7, URZ, UP0, !UPT ;  /* 0x00000007ff067290 */ /* 0x000fe400087fe4ff */
[----:B-1----:R-:W-:-:S11]  /*1ae0*/  UISETP.GE.U32.AND UP0, UPT, UR9, 0x3, UPT ;  /* 0x000000030900788c */ /* 0x002fd6000bf06070 */
.L_x_424:
[----:B0-----:R-:W0:Y:S01]  /*1af0*/  LDC R3, c[0x0][0x398] ;  /* 0x0000e600ff037b82 */ /* 0x001e220000000800 */
[----:B------:R-:W-:Y:S01]  /*1b00*/  IMAD.MOV.U32 R25, RZ, RZ, RZ ;  /* 0x000000ffff197224 */ /* 0x000fe200078e00ff */
[----:B------:R-:W-:Y:S02]  /*1b10*/  CS2R R10, SRZ ;  /* 0x00000000000a7805 */ /* 0x000fe4000001ff00 */
[----:B------:R-:W-:Y:S02]  /*1b20*/  CS2R R8, SRZ ;  /* 0x0000000000087805 */ /* 0x000fe4000001ff00 */
[----:B0-----:R-:W-:Y:S01]  /*1b30*/  IADD3 R26, PT, PT, R28, 0x1, -R3 ;  /* 0x000000011c1a7810 */ /* 0x001fe20007ffe803 */
[----:B------:R-:W-:Y:S06]  /*1b40*/  BRA.U !UP0, `(.L_x_419) ;  /* 0x0000000108fc7547 */ /* 0x000fec000b800000 */
[----:B------:R-:W-:Y:S01]  /*1b50*/  IADD3 R0, PT, PT, R28, 0x4, -R3 ;  /* 0x000000041c007810 */ /* 0x000fe20007ffe803 */
[----:B------:R-:W-:Y:S01]  /*1b60*/  IMAD.U32 R4, RZ, RZ, UR5 ;  /* 0x00000005ff047e24 */ /* 0x000fe2000f8e00ff */
[----:B------:R-:W-:Y:S01]  /*1b70*/  MOV R5, UR6 ;  /* 0x0000000600057c02 */ /* 0x000fe20008000f00 */
[----:B------:R-:W-:Y:S01]  /*1b80*/  IMAD.U32 R24, RZ, RZ, UR8 ;  /* 0x00000008ff187e24 */ /* 0x000fe2000f8e00ff */
[----:B------:R-:W-:-:S07]  /*1b90*/  CS2R R10, SRZ ;  /* 0x00000000000a7805 */ /* 0x000fce000001ff00 */
.L_x_420:
[----:B------:R-:W-:-:S05]  /*1ba0*/  VIADD R3, R0, 0xfffffffd ;  /* 0xfffffffd00037836 */ /* 0x000fca0000000000 */
[----:B------:R-:W-:-:S04]  /*1bb0*/  ISETP.GE.AND P0, PT, R3, UR12, PT ;  /* 0x0000000c03007c0c */ /* 0x000fc8000bf06270 */
[----:B------:R-:W-:-:S13]  /*1bc0*/  ISETP.LT.OR P0, PT, R3, RZ, P0 ;  /* 0x000000ff0300720c */ /* 0x000fda0000701670 */
[----:B------:R-:W0:Y:S01]  /*1bd0*/  @!P0 LDC.64 R20, c[0x0][0x380] ;  /* 0x0000e000ff148b82 */ /* 0x000e220000000a00 */
[----:B------:R-:W2:Y:S01]  /*1be0*/  @!P0 LDG.E.128.CONSTANT R12, desc[UR10][R4.64+-0x20] ;  /* 0xffffe00a040c8981 */ /* 0x000ea2000c1e9d00 */
[----:B0-----:R-:W-:-:S05]  /*1bf0*/  @!P0 IMAD.WIDE.U32 R20, R3, 0x10, R20 ;  /* 0x0000001003148825 */ /* 0x001fca00078e0014 */
[----:B------:R-:W2:Y:S01]  /*1c00*/  @!P0 LDG.E.128.CONSTANT R16, desc[UR10][R20.64] ;  /* 0x0000000a14108981 */ /* 0x000ea2000c1e9d00 */
[----:B------:R-:W-:-:S05]  /*1c10*/  VIADD R25, R0, 0xfffffffe ;  /* 0xfffffffe00197836 */ /* 0x000fca0000000000 */
[----:B------:R-:W-:-:S04]  /*1c20*/  ISETP.GE.AND P1, PT, R25, UR12, PT ;  /* 0x0000000c19007c0c */ /* 0x000fc8000bf26270 */
[----:B------:R-:W-:-:S13]  /*1c30*/  ISETP.LT.OR P1, PT, R25, RZ, P1 ;  /* 0x000000ff1900720c */ /* 0x000fda0000f21670 */
[----:B------:R-:W0:Y:S02]  /*1c40*/  @!P1 LDC.64 R6, c[0x0][0x380] ;  /* 0x0000e000ff069b82 */ /* 0x000e240000000a00 */
[----:B0-----:R-:W-:Y:S01]  /*1c50*/  @!P1 IMAD.WIDE.U32 R6, R25, 0x10, R6 ;  /* 0x0000001019069825 */ /* 0x001fe200078e0006 */
[C---:B--2---:R-:W-:Y:S02]  /*1c60*/  @!P0 DMUL R22, R18.reuse, R14 ;  /* 0x0000000e12168228 */ /* 0x044fe40000000000 */
[----:B------:R-:W-:-:S06]  /*1c70*/  @!P0 DMUL R2, R18, R12 ;  /* 0x0000000c12028228 */ /* 0x000fcc0000000000 */
[C---:B------:R-:W-:Y:S02]  /*1c80*/  @!P0 DFMA R22, R16.reuse, R12, -R22 ;  /* 0x0000000c1016822b */ /* 0x040fe40000000816 */
[----:B------:R-:W-:Y:S01]  /*1c90*/  @!P0 DFMA R2, R16, R14, R2 ;  /* 0x0000000e1002822b */ /* 0x000fe20000000002 */
[----:B------:R-:W2:Y:S04]  /*1ca0*/  @!P1 LDG.E.128.CONSTANT R16, desc[UR10][R4.64+-0x10] ;  /* 0xfffff00a04109981 */ /* 0x000ea8000c1e9d00 */
[----:B------:R-:W2:Y:S01]  /*1cb0*/  @!P1 LDG.E.128.CONSTANT R12, desc[UR10][R6.64] ;  /* 0x0000000a060c9981 */ /* 0x000ea2000c1e9d00 */
[----:B------:R-:W-:-:S05]  /*1cc0*/  VIADD R25, R0, 0xffffffff ;  /* 0xffffffff00197836 */ /* 0x000fca0000000000 */
[----:B------:R-:W-:-:S04]  /*1cd0*/  ISETP.GE.AND P2, PT, R25, UR12, PT ;  /* 0x0000000c19007c0c */ /* 0x000fc8000bf46270 */
[----:B------:R-:W-:Y:S01]  /*1ce0*/  ISETP.LT.OR P2, PT, R25, RZ, P2 ;  /* 0x000000ff1900720c */ /* 0x000fe20001741670 */
[C---:B--2---:R-:W-:Y:S02]  /*1cf0*/  @!P1 DMUL R6, R14.reuse, R18 ;  /* 0x000000120e069228 */ /* 0x044fe40000000000 */
[----:B------:R-:W-:-:S10]  /*1d00*/  @!P1 DMUL R20, R14, R16 ;  /* 0x000000100e149228 */ /* 0x000fd40000000000 */
[----:B------:R-:W0:Y:S01]  /*1d10*/  @!P2 LDC.64 R14, c[0x0][0x380] ;  /* 0x0000e000ff0eab82 */ /* 0x000e220000000a00 */
[C---:B------:R-:W-:Y:S02]  /*1d20*/  @!P1 DFMA R6, R12.reuse, R16, -R6 ;  /* 0x000000100c06922b */ /* 0x040fe40000000806 */
[----:B------:R-:W-:Y:S01]  /*1d30*/  @!P1 DFMA R20, R12, R18, R20 ;  /* 0x000000120c14922b */ /* 0x000fe20000000014 */
[----:B0-----:R-:W-:Y:S02]  /*1d40*/  @!P2 IMAD.WIDE.U32 R16, R25, 0x10, R14 ;  /* 0x000000101910a825 */ /* 0x001fe400078e000e */
[----:B------:R-:W2:Y:S04]  /*1d50*/  @!P2 LDG.E.128.CONSTANT R12, desc[UR10][R4.64] ;  /* 0x0000000a040ca981 */ /* 0x000ea8000c1e9d00 */
[----:B------:R-:W2:Y:S01]  /*1d60*/  @!P2 LDG.E.128.CONSTANT R16, desc[UR10][R16.64] ;  /* 0x0000000a1010a981 */ /* 0x000ea2000c1e9d00 */
[----:B------:R-:W-:Y:S01]  /*1d70*/  ISETP.GE.AND P3, PT, R0, UR12, PT ;  /* 0x0000000c00007c0c */ /* 0x000fe2000bf66270 */
[----:B------:R-:W-:-:S03]  /*1d80*/  @!P0 DADD R10, R10, R2 ;  /* 0x000000000a0a8229 */ /* 0x000fc60000000002 */
[----:B------:R-:W-:Y:S01]  /*1d90*/  ISETP.LT.OR P3, PT, R0, RZ, P3 ;  /* 0x000000ff0000720c */ /* 0x000fe20001f61670 */
[----:B------:R-:W-:Y:S02]  /*1da0*/  @!P0 DADD R8, R8, R22 ;  /* 0x0000000008088229 */ /* 0x000fe40000000016 */
[C---:B--2---:R-:W-:Y:S02]  /*1db0*/  @!P2 DMUL R2, R18.reuse, R14 ;  /* 0x0000000e1202a228 */ /* 0x044fe40000000000 */
[----:B------:R-:W-:-:S06]  /*1dc0*/  @!P2 DMUL R22, R18, R12 ;  /* 0x0000000c1216a228 */ /* 0x000fcc0000000000 */
[C---:B------:R-:W-:Y:S02]  /*1dd0*/  @!P2 DFMA R2, R16.reuse, R12, -R2 ;  /* 0x0000000c1002a22b */ /* 0x040fe40000000802 */
[----:B------:R-:W0:Y:S01]  /*1de0*/  @!P3 LDC.64 R12, c[0x0][0x380] ;  /* 0x0000e000ff0cbb82 */ /* 0x000e220000000a00 */
[----:B------:R-:W-:Y:S01]  /*1df0*/  @!P2 DFMA R22, R16, R14, R22 ;  /* 0x0000000e1016a22b */ /* 0x000fe20000000016 */
[----:B0-----:R-:W-:Y:S02]  /*1e00*/  @!P3 IMAD.WIDE.U32 R16, R0, 0x10, R12 ;  /* 0x000000100010b825 */ /* 0x001fe400078e000c */
[----:B------:R0:W2:Y:S04]  /*1e10*/  @!P3 LDG.E.128.CONSTANT R12, desc[UR10][R4.64+0x10] ;  /* 0x0000100a040cb981 */ /* 0x0000a8000c1e9d00 */
[----:B------:R-:W2:Y:S01]  /*1e20*/  @!P3 LDG.E.128.CONSTANT R16, desc[UR10][R16.64] ;  /* 0x0000000a1010b981 */ /* 0x000ea2000c1e9d00 */
[----:B------:R-:W-:Y:S01]  /*1e30*/  @!P1 DADD R8, R8, R6 ;  /* 0x0000000008089229 */ /* 0x000fe20000000006 */
[----:B------:R-:W-:Y:S01]  /*1e40*/  IADD3 R24, PT, PT, R24, 0x4, RZ ;  /* 0x0000000418187810 */ /* 0x000fe20007ffe0ff */
[----:B------:R-:W-:-:S03]  /*1e50*/  @!P1 DADD R10, R10, R20 ;  /* 0x000000000a0a9229 */ /* 0x000fc60000000014 */
[----:B------:R-:W-:-:S03]  /*1e60*/  ISETP.NE.AND P1, PT, R24, RZ, PT ;  /* 0x000000ff1800720c */ /* 0x000fc60003f25270 */
[----:B------:R-:W-:Y:S02]  /*1e70*/  @!P2 DADD R8, R8, R2 ;  /* 0x000000000808a229 */ /* 0x000fe40000000002 */
[----:B------:R-:W-:Y:S01]  /*1e80*/  @!P2 DADD R10, R10, R22 ;  /* 0x000000000a0aa229 */ /* 0x000fe20000000016 */
[----:B0-----:R-:W-:Y:S01]  /*1e90*/  IADD3 R4, P0, PT, R4, 0x40, RZ ;  /* 0x0000004004047810 */ /* 0x001fe20007f1e0ff */
[----:B------:R-:W-:-:S04]  /*1ea0*/  VIADD R0, R0, 0x4 ;  /* 0x0000000400007836 */ /* 0x000fc80000000000 */
[----:B------:R-:W-:Y:S01]  /*1eb0*/  IMAD.X R5, RZ, RZ, R5, P0 ;  /* 0x000000ffff057224 */ /* 0x000fe200000e0605 */
[C---:B--2---:R-:W-:Y:S02]  /*1ec0*/  @!P3 DMUL R6, R18.reuse, R14 ;  /* 0x0000000e1206b228 */ /* 0x044fe40000000000 */
[----:B------:R-:W-:-:S06]  /*1ed0*/  @!P3 DMUL R18, R18, R12 ;  /* 0x0000000c1212b228 */ /* 0x000fcc0000000000 */
[C---:B------:R-:W-:Y:S02]  /*1ee0*/  @!P3 DFMA R6, R16.reuse, R12, -R6 ;  /* 0x0000000c1006b22b */ /* 0x040fe40000000806 */
[----:B------:R-:W-:-:S06]  /*1ef0*/  @!P3 DFMA R18, R16, R14, R18 ;  /* 0x0000000e1012b22b */ /* 0x000fcc0000000012 */
[----:B------:R-:W-:Y:S02]  /*1f00*/  @!P3 DADD R8, R8, R6 ;  /* 0x000000000808b229 */ /* 0x000fe40000000006 */
[----:B------:R-:W-:Y:S01]  /*1f10*/  @!P3 DADD R10, R10, R18 ;  /* 0x000000000a0ab229 */ /* 0x000fe20000000012 */
[----:B------:R-:W-:Y:S10]  /*1f20*/  @P1 BRA `(.L_x_420) ;  /* 0xfffffffc001c1947 */ /* 0x000ff4000383ffff */
[----:B------:R-:W-:-:S07]  /*1f30*/  IMAD.U32 R25, RZ, RZ, UR4 ;  /* 0x00000004ff197e24 */ /* 0x000fce000f8e00ff */
.L_x_419:
[----:B------:R-:W0:Y:S02]  /*1f40*/  LDCU UR9, c[0x0][0x398] ;  /* 0x00007300ff0977ac */ /* 0x000e240008000800 */
[----:B0-----:R-:W-:-:S09]  /*1f50*/  ULOP3.LUT UP1, UR7, UR9, 0x3, URZ, 0xc0, !UPT ;  /* 0x0000000309077892 */ /* 0x001fd2000f82c0ff */
[----:B------:R-:W-:Y:S05]  /*1f60*/  BRA.U !UP1, `(.L_x_421) ;  /* 0x0000000109d47547 */ /* 0x000fea000b800000 */
[----:B------:R-:W-:Y:S02]  /*1f70*/  UISETP.NE.AND UP1, UPT, UR7, 0x1, UPT ;  /* 0x000000010700788c */ /* 0x000fe4000bf25270 */
[----:B------:R-:W-:-:S07]  /*1f80*/  ULOP3.LUT UP2, URZ, UR9, 0x1, URZ, 0xc0, !UPT ;  /* 0x0000000109ff7892 */ /* 0x000fce000f84c0ff */
[----:B------:R-:W-:Y:S05]  /*1f90*/  BRA.U !UP1, `(.L_x_422) ;  /* 0x0000000109787547 */ /* 0x000fea000b800000 */
[----:B------:R-:W0:Y:S01]  /*1fa0*/  LDCU UR7, c[0x0][0x388] ;  /* 0x00007100ff0777ac */ /* 0x000e220008000800 */
[----:B------:R-:W-:Y:S01]  /*1fb0*/  IMAD.IADD R5, R26, 0x1, R25 ;  /* 0x000000011a057824 */ /* 0x000fe200078e0219 */
[----:B------:R-:W1:Y:S04]  /*1fc0*/  LDC.64 R16, c[0x0][0x390] ;  /* 0x0000e400ff107b82 */ /* 0x000e680000000a00 */
[C---:B------:R-:W-:Y:S02]  /*1fd0*/  IADD3 R21, PT, PT, R5.reuse, 0x1, RZ ;  /* 0x0000000105157810 */ /* 0x040fe40007ffe0ff */
[----:B0-----:R-:W-:Y:S02]  /*1fe0*/  ISETP.GE.AND P0, PT, R5, UR7, PT ;  /* 0x0000000705007c0c */ /* 0x001fe4000bf06270 */
[----:B------:R-:W-:-:S02]  /*1ff0*/  ISETP.GE.AND P1, PT, R21, UR7, PT ;  /* 0x0000000715007c0c */ /* 0x000fc4000bf26270 */
[----:B------:R-:W-:Y:S02]  /*2000*/  ISETP.LT.OR P0, PT, R5, RZ, P0 ;  /* 0x000000ff0500720c */ /* 0x000fe40000701670 */
[----:B------:R-:W-:Y:S01]  /*2010*/  ISETP.LT.OR P1, PT, R21, RZ, P1 ;  /* 0x000000ff1500720c */ /* 0x000fe20000f21670 */
[----:B-1----:R-:W-:-:S10]  /*2020*/  IMAD.WIDE.U32 R16, R25, 0x10, R16 ;  /* 0x0000001019107825 */ /* 0x002fd400078e0010 */
[----:B------:R-:W0:Y:S08]  /*2030*/  @!P0 LDC.64 R12, c[0x0][0x380] ;  /* 0x0000e000ff0c8b82 */ /* 0x000e300000000a00 */
[----:B------:R-:W1:Y:S01]  /*2040*/  @!P1 LDC.64 R2, c[0x0][0x380] ;  /* 0x0000e000ff029b82 */ /* 0x000e620000000a00 */
[----:B0-----:R-:W-:Y:S02]  /*2050*/  @!P0 IMAD.WIDE.U32 R12, R5, 0x10, R12 ;  /* 0x00000010050c8825 */ /* 0x001fe400078e000c */
[----:B------:R-:W2:Y:S04]  /*2060*/  @!P0 LDG.E.128.CONSTANT R4, desc[UR10][R16.64] ;  /* 0x0000000a10048981 */ /* 0x000ea8000c1e9d00 */
[----:B------:R-:W2:Y:S01]  /*2070*/  @!P0 LDG.E.128.CONSTANT R12, desc[UR10][R12.64] ;  /* 0x0000000a0c0c8981 */ /* 0x000ea2000c1e9d00 */
[----:B-1----:R-:W-:-:S03]  /*2080*/  @!P1 IMAD.WIDE.U32 R20, R21, 0x10, R2 ;  /* 0x0000001015149825 */ /* 0x002fc600078e0002 */
[----:B------:R-:W3:Y:S04]  /*2090*/  @!P1 LDG.E.128.CONSTANT R16, desc[UR10][R16.64+0x10] ;  /* 0x0000100a10109981 */ /* 0x000ee8000c1e9d00 */
[----:B------:R-:W3:Y:S01]  /*20a0*/  @!P1 LDG.E.128.CONSTANT R20, desc[UR10][R20.64] ;  /* 0x0000000a14149981 */ /* 0x000ee2000c1e9d00 */
[----:B------:R-:W-:Y:S01]  /*20b0*/  VIADD R25, R25, 0x2 ;  /* 0x0000000219197836 */ /* 0x000fe20000000000 */
[C---:B--2---:R-:W-:Y:S02]  /*20c0*/  @!P0 DMUL R2, R14.reuse, R6 ;  /* 0x000000060e028228 */ /* 0x044fe40000000000 */
[----:B------:R-:W-:-:S06]  /*20d0*/  @!P0 DMUL R14, R14, R4 ;  /* 0x000000040e0e8228 */ /* 0x000fcc0000000000 */
[----:B------:R-:W-:Y:S02]  /*20e0*/  @!P0 DFMA R2, R12, R4, -R2 ;  /* 0x000000040c02822b */ /* 0x000fe40000000802 */
[----:B---3--:R-:W-:Y:S02]  /*20f0*/  @!P1 DMUL R4, R22, R18 ;  /* 0x0000001216049228 */ /* 0x008fe40000000000 */
[----:B------:R-:W-:Y:S02]  /*2100*/  @!P0 DFMA R14, R12, R6, R14 ;  /* 0x000000060c0e822b */ /* 0x000fe4000000000e */
[-C--:B------:R-:W-:Y:S02]  /*2110*/  @!P1 DMUL R22, R22, R16.reuse ;  /* 0x0000001016169228 */ /* 0x080fe40000000000 */
[----:B------:R-:W-:Y:S02]  /*2120*/  @!P0 DADD R8, R8, R2 ;  /* 0x0000000008088229 */ /* 0x000fe40000000002 */
[----:B------:R-:W-:-:S02]  /*2130*/  @!P1 DFMA R4, R20, R16, -R4 ;  /* 0x000000101404922b */ /* 0x000fc40000000804 */
[----:B------:R-:W-:Y:S02]  /*2140*/  @!P0 DADD R10, R10, R14 ;  /* 0x000000000a0a8229 */ /* 0x000fe4000000000e */
[----:B------:R-:W-:-:S04]  /*2150*/  @!P1 DFMA R22, R20, R18, R22 ;  /* 0x000000121416922b */ /* 0x000fc80000000016 */
[----:B------:R-:W-:-:S04]  /*2160*/  @!P1 DADD R8, R8, R4 ;  /* 0x0000000008089229 */ /* 0x000fc80000000004 */
[----:B------:R-:W-:-:S11]  /*2170*/  @!P1 DADD R10, R10, R22 ;  /* 0x000000000a0a9229 */ /* 0x000fd60000000016 */
.L_x_422:
[----:B------:R-:W-:Y:S04]  /*2180*/  BSSY.RECONVERGENT B0, `(.L_x_421) ;  /* 0x0000013000007945 */ /* 0x000fe80003800200 */
[----:B------:R-:W-:Y:S05]  /*2190*/  BRA.U !UP2, `(.L_x_423) ;  /* 0x000000010a447547 */ /* 0x000fea000b800000 */
[----:B------:R-:W0:Y:S01]  /*21a0*/  LDCU UR7, c[0x0][0x388] ;  /* 0x00007100ff0777ac */ /* 0x000e220008000800 */
[----:B------:R-:W-:-:S05]  /*21b0*/  IMAD.IADD R3, R26, 0x1, R25 ;  /* 0x000000011a037824 */ /* 0x000fca00078e0219 */
[----:B0-----:R-:W-:-:S04]  /*21c0*/  ISETP.GE.AND P0, PT, R3, UR7, PT ;  /* 0x0000000703007c0c */ /* 0x001fc8000bf06270 */
[----:B------:R-:W-:-:S13]  /*21d0*/  ISETP.LT.OR P0, PT, R3, RZ, P0 ;  /* 0x000000ff0300720c */ /* 0x000fda0000701670 */
[----:B------:R-:W-:Y:S05]  /*21e0*/  @P0 BRA `(.L_x_423) ;  /* 0x0000000000300947 */ /* 0x000fea0003800000 */
[----:B------:R-:W0:Y:S08]  /*21f0*/  LDC.64 R4, c[0x0][0x380] ;  /* 0x0000e000ff047b82 */ /* 0x000e300000000a00 */
        /* <DEDUP_REMOVED lines=11> */
.L_x_423:
[----:B------:R-:W-:Y:S05]  /*22b0*/  BSYNC.RECONVERGENT B0 ;  /* 0x0000000000007941 */ /* 0x000fea0003800200 */
.L_x_421:
        /* <DEDUP_REMOVED lines=8> */
.L_x_418:
[----:B------:R-:W-:Y:S01]  /*2340*/  ULOP3.LUT UR5, UR4, 0x3, URZ, 0xc0, !UPT ;  /* 0x0000000304057892 */ /* 0x000fe2000f8ec0ff */
[----:B------:R-:W0:Y:S01]  /*2350*/  LDCU UR6, c[0x0][0x388] ;  /* 0x00007100ff0677ac */ /* 0x000e220008000800 */
[----:B------:R-:W-:Y:S02]  /*2360*/  ULOP3.LUT UR4, UR4, 0x7ffffffc, URZ, 0xc0, !UPT ;  /* 0x7ffffffc04047892 */ /* 0x000fe4000f8ec0ff */
[----:B------:R-:W-:-:S11]  /*2370*/  UISETP.GE.U32.AND UP0, UPT, UR9, 0x3, UPT ;  /* 0x000000030900788c */ /* 0x000fd6000bf06070 */
.L_x_430:
[----:B-1----:R-:W1:Y:S01]  /*2380*/  LDC R3, c[0x0][0x398] ;  /* 0x0000e600ff037b82 */ /* 0x002e620000000800 */
[----:B------:R-:W-:Y:S01]  /*2390*/  IMAD.MOV.U32 R25, RZ, RZ, RZ ;  /* 0x000000ffff197224 */ /* 0x000fe200078e00ff */
[----:B------:R-:W-:Y:S02]  /*23a0*/  CS2R R10, SRZ ;  /* 0x00000000000a7805 */ /* 0x000fe4000001ff00 */
[----:B------:R-:W-:Y:S02]  /*23b0*/  CS2R R8, SRZ ;  /* 0x0000000000087805 */ /* 0x000fe4000001ff00 */
[----:B-1----:R-:W-:Y:S01]  /*23c0*/  IADD3 R24, PT, PT, R28, 0x1, -R3 ;  /* 0x000000011c187810 */ /* 0x002fe20007ffe803 */
[----:B------:R-:W-:Y:S06]  /*23d0*/  BRA.U !UP0, `(.L_x_425) ;  /* 0x0000000108f07547 */ /* 0x000fec000b800000 */
[----:B------:R-:W1:Y:S01]  /*23e0*/  LDC.64 R26, c[0x0][0x390] ;  /* 0x0000e400ff1a7b82 */ /* 0x000e620000000a00 */
[----:B------:R-:W-:Y:S02]  /*23f0*/  MOV R0, RZ ;  /* 0x000000ff00007202 */ /* 0x000fe40000000f00 */
[----:B------:R-:W-:-:S07]  /*2400*/  CS2R R10, SRZ ;  /* 0x00000000000a7805 */ /* 0x000fce000001ff00 */
.L_x_426:
[----:B------:R-:W-:Y:S02]  /*2410*/  IMAD.IADD R2, R24, 0x1, R0 ;  /* 0x0000000118027824 */ /* 0x000fe400078e0200 */
[----:B-1----:R-:W-:-:S03]  /*2420*/  IMAD.WIDE.U32 R4, R0, 0x10, R26 ;  /* 0x0000001000047825 */ /* 0x002fc600078e001a */
[----:B0-----:R-:W-:-:S04]  /*2430*/  ISETP.GE.AND P0, PT, R2, UR6, PT ;  /* 0x0000000602007c0c */ /* 0x001fc8000bf06270 */
[----:B------:R-:W-:-:S13]  /*2440*/  ISETP.LT.OR P0, PT, R2, RZ, P0 ;  /* 0x000000ff0200720c */ /* 0x000fda0000701670 */
[----:B------:R-:W0:Y:S01]  /*2450*/  @!P0 LDC.64 R16, c[0x0][0x380] ;  /* 0x0000e000ff108b82 */ /* 0x000e220000000a00 */
[----:B------:R-:W2:Y:S01]  /*2460*/  @!P0 LDG.E.128.CONSTANT R12, desc[UR10][R4.64] ;  /* 0x0000000a040c8981 */ /* 0x000ea2000c1e9d00 */
[----:B0-----:R-:W-:-:S06]  /*2470*/  @!P0 IMAD.WIDE.U32 R16, R2, 0x10, R16 ;  /* 0x0000001002108825 */ /* 0x001fcc00078e0010 */
[----:B------:R-:W2:Y:S01]  /*2480*/  @!P0 LDG.E.128.CONSTANT R16, desc[UR10][R16.64] ;  /* 0x0000000a10108981 */ /* 0x000ea2000c1e9d00 */
[----:B------:R-:W-:-:S05]  /*2490*/  VIADD R3, R2, 0x1 ;  /* 0x0000000102037836 */ /* 0x000fca0000000000 */
[----:B------:R-:W-:-:S04]  /*24a0*/  ISETP.GE.AND P1, PT, R3, UR6, PT ;  /* 0x0000000603007c0c */ /* 0x000fc8000bf26270 */
[----:B------:R-:W-:-:S13]  /*24b0*/  ISETP.LT.OR P1, PT, R3, RZ, P1 ;  /* 0x000000ff0300720c */ /* 0x000fda0000f21670 */
[----:B------:R-:W0:Y:S01]  /*24c0*/  @!P1 LDC.64 R20, c[0x0][0x380] ;  /* 0x0000e000ff149b82 */ /* 0x000e220000000a00 */
[C---:B--2---:R-:W-:Y:S02]  /*24d0*/  @!P0 DMUL R6, R18.reuse, R14 ;  /* 0x0000000e12068228 */ /* 0x044fe40000000000 */
[----:B------:R-:W-:Y:S01]  /*24e0*/  @!P0 DMUL R22, R18, R12 ;  /* 0x0000000c12168228 */ /* 0x000fe20000000000 */
[----:B0-----:R-:W-:-:S05]  /*24f0*/  @!P1 IMAD.WIDE.U32 R18, R3, 0x10, R20 ;  /* 0x0000001003129825 */ /* 0x001fca00078e0014 */
[C---:B------:R-:W-:Y:S02]  /*2500*/  @!P0 DFMA R6, R16.reuse, R12, -R6 ;  /* 0x0000000c1006822b */ /* 0x040fe40000000806 */
[----:B------:R-:W-:Y:S01]  /*2510*/  @!P0 DFMA R20, R16, R14, R22 ;  /* 0x0000000e1014822b */ /* 0x000fe20000000016 */
[----:B------:R-:W2:Y:S04]  /*2520*/  @!P1 LDG.E.128.CONSTANT R12, desc[UR10][R4.64+0x10] ;  /* 0x0000100a040c9981 */ /* 0x000ea8000c1e9d00 */
[----:B------:R-:W2:Y:S01]  /*2530*/  @!P1 LDG.E.128.CONSTANT R16, desc[UR10][R18.64] ;  /* 0x0000000a12109981 */ /* 0x000ea2000c1e9d00 */
[----:B------:R-:W-:-:S05]  /*2540*/  VIADD R3, R2, 0x2 ;  /* 0x0000000202037836 */ /* 0x000fca0000000000 */
[----:B------:R-:W-:Y:S01]  /*2550*/  ISETP.GE.AND P2, PT, R3, UR6, PT ;  /* 0x0000000603007c0c */ /* 0x000fe2000bf46270 */
[----:B------:R-:W-:-:S03]  /*2560*/  @!P0 DADD R8, R8, R6 ;  /* 0x0000000008088229 */ /* 0x000fc60000000006 */
[----:B------:R-:W-:Y:S01]  /*2570*/  ISETP.LT.OR P2, PT, R3, RZ, P2 ;  /* 0x000000ff0300720c */ /* 0x000fe20001741670 */
[C---:B--2---:R-:W-:Y:S02]  /*2580*/  @!P1 DMUL R6, R18.reuse, R14 ;  /* 0x0000000e12069228 */ /* 0x044fe40000000000 */
[----:B------:R-:W-:-:S06]  /*2590*/  @!P1 DMUL R22, R18, R12 ;  /* 0x0000000c12169228 */ /* 0x000fcc0000000000 */
[----:B------:R-:W-:-:S04]  /*25a0*/  @!P1 DFMA R6, R16, R12, -R6 ;  /* 0x0000000c1006922b */ /* 0x000fc80000000806 */
[----:B------:R-:W0:Y:S01]  /*25b0*/  @!P2 LDC.64 R12, c[0x0][0x380] ;  /* 0x0000e000ff0cab82 */ /* 0x000e220000000a00 */
[----:B------:R-:W-:Y:S01]  /*25c0*/  @!P1 DFMA R22, R16, R14, R22 ;  /* 0x0000000e1016922b */ /* 0x000fe20000000016 */
[----:B0-----:R-:W-:Y:S02]  /*25d0*/  @!P2 IMAD.WIDE.U32 R16, R3, 0x10, R12 ;  /* 0x000000100310a825 */ /* 0x001fe400078e000c */
[----:B------:R-:W2:Y:S04]  /*25e0*/  @!P2 LDG.E.128.CONSTANT R12, desc[UR10][R4.64+0x20] ;  /* 0x0000200a040ca981 */ /* 0x000ea8000c1e9d00 */
[----:B------:R-:W2:Y:S01]  /*25f0*/  @!P2 LDG.E.128.CONSTANT R16, desc[UR10][R16.64] ;  /* 0x0000000a1010a981 */ /* 0x000ea2000c1e9d00 */
[----:B------:R-:W-:Y:S01]  /*2600*/  @!P0 DADD R10, R10, R20 ;  /* 0x000000000a0a8229 */ /* 0x000fe20000000014 */
[----:B------:R-:W-:-:S05]  /*2610*/  VIADD R20, R2, 0x3 ;  /* 0x0000000302147836 */ /* 0x000fca0000000000 */
[----:B------:R-:W-:-:S04]  /*2620*/  ISETP.GE.AND P0, PT, R20, UR6, PT ;  /* 0x0000000614007c0c */ /* 0x000fc8000bf06270 */
[----:B------:R-:W-:Y:S01]  /*2630*/  ISETP.LT.OR P0, PT, R20, RZ, P0 ;  /* 0x000000ff1400720c */ /* 0x000fe20000701670 */
[----:B------:R-:W-:-:S12]  /*2640*/  @!P1 DADD R8, R8, R6 ;  /* 0x0000000008089229 */ /* 0x000fd80000000006 */
[----:B------:R-:W3:Y:S01]  /*2650*/  @!P0 LDG.E.128.CONSTANT R4, desc[UR10][R4.64+0x30] ;  /* 0x0000300a04048981 */ /* 0x000ee2000c1e9d00 */
[C---:B--2---:R-:W-:Y:S02]  /*2660*/  @!P2 DMUL R2, R18.reuse, R14 ;  /* 0x0000000e1202a228 */ /* 0x044fe40000000000 */
[----:B------:R-:W-:-:S06]  /*2670*/  @!P2 DMUL R18, R18, R12 ;  /* 0x0000000c1212a228 */ /* 0x000fcc0000000000 */
[C---:B------:R-:W-:Y:S01]  /*2680*/  @!P2 DFMA R2, R16.reuse, R12, -R2 ;  /* 0x0000000c1002a22b */ /* 0x040fe20000000802 */
[----:B------:R-:W0:Y:S01]  /*2690*/  @!P0 LDC.64 R12, c[0x0][0x380] ;  /* 0x0000e000ff0c8b82 */ /* 0x000e220000000a00 */
[----:B------:R-:W-:Y:S01]  /*26a0*/  @!P2 DFMA R16, R16, R14, R18 ;  /* 0x0000000e1010a22b */ /* 0x000fe20000000012 */
[----:B0-----:R-:W-:-:S06]  /*26b0*/  @!P0 IMAD.WIDE.U32 R12, R20, 0x10, R12 ;  /* 0x00000010140c8825 */ /* 0x001fcc00078e000c */
[----:B------:R-:W3:Y:S01]  /*26c0*/  @!P0 LDG.E.128.CONSTANT R12, desc[UR10][R12.64] ;  /* 0x0000000a0c0c8981 */ /* 0x000ee2000c1e9d00 */
[----:B------:R-:W-:Y:S01]  /*26d0*/  IADD3 R0, PT, PT, R0, 0x4, RZ ;  /* 0x0000000400007810 */ /* 0x000fe20007ffe0ff */
[----:B------:R-:W-:-:S03]  /*26e0*/  @!P1 DADD R10, R10, R22 ;  /* 0x000000000a0a9229 */ /* 0x000fc60000000016 */
[----:B------:R-:W-:Y:S01]  /*26f0*/  ISETP.NE.AND P1, PT, R0, UR4, PT ;  /* 0x0000000400007c0c */ /* 0x000fe2000bf25270 */
[----:B------:R-:W-:-:S04]  /*2700*/  @!P2 DADD R8, R8, R2 ;  /* 0x000000000808a229 */ /* 0x000fc80000000002 */
[----:B------:R-:W-:Y:S02]  /*2710*/  @!P2 DADD R10, R10, R16 ;  /* 0x000000000a0aa229 */ /* 0x000fe40000000010 */
[C---:B---3--:R-:W-:Y:S02]  /*2720*/  @!P0 DMUL R18, R14.reuse, R6 ;  /* 0x000000060e128228 */ /* 0x048fe40000000000 */
[----:B------:R-:W-:-:S06]  /*2730*/  @!P0 DMUL R14, R14, R4 ;  /* 0x000000040e0e8228 */ /* 0x000fcc0000000000 */
[C---:B------:R-:W-:Y:S02]  /*2740*/  @!P0 DFMA R18, R12.reuse, R4, -R18 ;  /* 0x000000040c12822b */ /* 0x040fe40000000812 */
[----:B------:R-:W-:-:S06]  /*2750*/  @!P0 DFMA R14, R12, R6, R14 ;  /* 0x000000060c0e822b */ /* 0x000fcc000000000e */
[----:B------:R-:W-:Y:S02]  /*2760*/  @!P0 DADD R8, R8, R18 ;  /* 0x0000000008088229 */ /* 0x000fe40000000012 */
[----:B------:R-:W-:Y:S01]  /*2770*/  @!P0 DADD R10, R10, R14 ;  /* 0x000000000a0a8229 */ /* 0x000fe2000000000e */
[----:B------:R-:W-:Y:S10]  /*2780*/  @P1 BRA `(.L_x_426) ;  /* 0xfffffffc00201947 */ /* 0x000ff4000383ffff */
[----:B------:R-:W-:-:S07]  /*2790*/  IMAD.U32 R25, RZ, RZ, UR4 ;  /* 0x00000004ff197e24 */ /* 0x000fce000f8e00ff */
.L_x_425:
[----:B------:R-:W-:-:S09]  /*27a0*/  UISETP.NE.AND UP1, UPT, UR5, URZ, UPT ;  /* 0x000000ff0500728c */ /* 0x000fd2000bf25270 */
[----:B------:R-:W-:Y:S05]  /*27b0*/  BRA.U !UP1, `(.L_x_427) ;  /* 0x0000000109d87547 */ /* 0x000fea000b800000 */
[----:B------:R-:W1:Y:S01]  /*27c0*/  LDCU UR7, c[0x0][0x398] ;  /* 0x00007300ff0777ac */ /* 0x000e620008000800 */
[----:B------:R-:W-:Y:S02]  /*27d0*/  UISETP.NE.AND UP1, UPT, UR5, 0x1, UPT ;  /* 0x000000010500788c */ /* 0x000fe4000bf25270 */
[----:B-1----:R-:W-:-:S07]  /*27e0*/  ULOP3.LUT UP2, URZ, UR7, 0x1, URZ, 0xc0, !UPT ;  /* 0x0000000107ff7892 */ /* 0x002fce000f84c0ff */
[----:B------:R-:W-:Y:S05]  /*27f0*/  BRA.U !UP1, `(.L_x_428) ;  /* 0x0000000109787547 */ /* 0x000fea000b800000 */
[----:B------:R-:W1:Y:S01]  /*2800*/  LDCU UR7, c[0x0][0x388] ;  /* 0x00007100ff0777ac */ /* 0x000e620008000800 */
[----:B------:R-:W-:Y:S01]  /*2810*/  IMAD.IADD R5, R24, 0x1, R25 ;  /* 0x0000000118057824 */ /* 0x000fe200078e0219 */
[----:B------:R-:W2:Y:S03]  /*2820*/  LDC.64 R26, c[0x0][0x390] ;  /* 0x0000e400ff1a7b82 */ /* 0x000ea60000000a00 */
[C---:B------:R-:W-:Y:S01]  /*2830*/  VIADD R21, R5.reuse, 0x1 ;  /* 0x0000000105157836 */ /* 0x040fe20000000000 */
[----:B-1----:R-:W-:-:S04]  /*2840*/  ISETP.GE.AND P0, PT, R5, UR7, PT ;  /* 0x0000000705007c0c */ /* 0x002fc8000bf06270 */
[----:B------:R-:W-:Y:S02]  /*2850*/  ISETP.GE.AND P1, PT, R21, UR7, PT ;  /* 0x0000000715007c0c */ /* 0x000fe4000bf26270 */
[----:B------:R-:W-:Y:S02]  /*2860*/  ISETP.LT.OR P0, PT, R5, RZ, P0 ;  /* 0x000000ff0500720c */ /* 0x000fe40000701670 */
[----:B------:R-:W-:Y:S01]  /*2870*/  ISETP.LT.OR P1, PT, R21, RZ, P1 ;  /* 0x000000ff1500720c */ /* 0x000fe20000f21670 */
[----:B--2---:R-:W-:-:S10]  /*2880*/  IMAD.WIDE.U32 R26, R25, 0x10, R26 ;  /* 0x00000010191a7825 */ /* 0x004fd400078e001a */
[----:B------:R-:W1:Y:S02]  /*2890*/  @!P0 LDC.64 R12, c[0x0][0x380] ;  /* 0x0000e000ff0c8b82 */ /* 0x000e640000000a00 */
[----:B------:R-:W2:Y:S06]  /*28a0*/  @!P1 LDG.E.128.CONSTANT R16, desc[UR10][R26.64+0x10] ;  /* 0x0000100a1a109981 */ /* 0x000eac000c1e9d00 */
[----:B------:R-:W3:Y:S01]  /*28b0*/  @!P1 LDC.64 R2, c[0x0][0x380] ;  /* 0x0000e000ff029b82 */ /* 0x000ee20000000a00 */
[----:B-1----:R-:W-:Y:S02]  /*28c0*/  @!P0 IMAD.WIDE.U32 R12, R5, 0x10, R12 ;  /* 0x00000010050c8825 */ /* 0x002fe400078e000c */
[----:B------:R-:W4:Y:S04]  /*28d0*/  @!P0 LDG.E.128.CONSTANT R4, desc[UR10][R26.64] ;  /* 0x0000000a1a048981 */ /* 0x000f28000c1e9d00 */
[----:B------:R-:W4:Y:S01]  /*28e0*/  @!P0 LDG.E.128.CONSTANT R12, desc[UR10][R12.64] ;  /* 0x0000000a0c0c8981 */ /* 0x000f22000c1e9d00 */
[----:B---3--:R-:W-:-:S06]  /*28f0*/  @!P1 IMAD.WIDE.U32 R20, R21, 0x10, R2 ;  /* 0x0000001015149825 */ /* 0x008fcc00078e0002 */
[----:B------:R-:W2:Y:S01]  /*2900*/  @!P1 LDG.E.128.CONSTANT R20, desc[UR10][R20.64] ;  /* 0x0000000a14149981 */ /* 0x000ea2000c1e9d00 */
[----:B------:R-:W-:Y:S01]  /*2910*/  VIADD R25, R25, 0x2 ;  /* 0x0000000219197836 */ /* 0x000fe20000000000 */
[C---:B----4-:R-:W-:Y:S02]  /*2920*/  @!P0 DMUL R2, R14.reuse, R6 ;  /* 0x000000060e028228 */ /* 0x050fe40000000000 */
[----:B------:R-:W-:-:S06]  /*2930*/  @!P0 DMUL R14, R14, R4 ;  /* 0x000000040e0e8228 */ /* 0x000fcc0000000000 */
[----:B------:R-:W-:Y:S02]  /*2940*/  @!P0 DFMA R2, R12, R4, -R2 ;  /* 0x000000040c02822b */ /* 0x000fe40000000802 */
[----:B--2---:R-:W-:Y:S02]  /*2950*/  @!P1 DMUL R4, R22, R18 ;  /* 0x0000001216049228 */ /* 0x004fe40000000000 */
        /* <DEDUP_REMOVED lines=8> */
.L_x_428:
[----:B------:R-:W-:Y:S04]  /*29e0*/  BSSY.RECONVERGENT B0, `(.L_x_427) ;  /* 0x0000013000007945 */ /* 0x000fe80003800200 */
[----:B------:R-:W-:Y:S05]  /*29f0*/  BRA.U !UP2, `(.L_x_429) ;  /* 0x000000010a447547 */ /* 0x000fea000b800000 */
[----:B------:R-:W1:Y:S01]  /*2a00*/  LDCU UR7, c[0x0][0x388] ;  /* 0x00007100ff0777ac */ /* 0x000e620008000800 */
[----:B------:R-:W-:-:S04]  /*2a10*/  IADD3 R3, PT, PT, R24, R25, RZ ;  /* 0x0000001918037210 */ /* 0x000fc80007ffe0ff */
[----:B-1----:R-:W-:-:S04]  /*2a20*/  ISETP.GE.AND P0, PT, R3, UR7, PT ;  /* 0x0000000703007c0c */ /* 0x002fc8000bf06270 */
[----:B------:R-:W-:-:S13]  /*2a30*/  ISETP.LT.OR P0, PT, R3, RZ, P0 ;  /* 0x000000ff0300720c */ /* 0x000fda0000701670 */
[----:B------:R-:W-:Y:S05]  /*2a40*/  @P0 BRA `(.L_x_429) ;  /* 0x0000000000300947 */ /* 0x000fea0003800000 */
[----:B------:R-:W1:Y:S08]  /*2a50*/  LDC.64 R4, c[0x0][0x380] ;  /* 0x0000e000ff047b82 */ /* 0x000e700000000a00 */
[----:B------:R-:W2:Y:S01]  /*2a60*/  LDC.64 R12, c[0x0][0x390] ;  /* 0x0000e400ff0c7b82 */ /* 0x000ea20000000a00 */
[----:B-1----:R-:W-:-:S06]  /*2a70*/  IMAD.WIDE.U32 R4, R3, 0x10, R4 ;  /* 0x0000001003047825 */ /* 0x002fcc00078e0004 */
[----:B------:R-:W3:Y:S01]  /*2a80*/  LDG.E.128.CONSTANT R4, desc[UR10][R4.64] ;  /* 0x0000000a04047981 */ /* 0x000ee2000c1e9d00 */
[----:B--2---:R-:W-:-:S06]  /*2a90*/  IMAD.WIDE.U32 R12, R25, 0x10, R12 ;  /* 0x00000010190c7825 */ /* 0x004fcc00078e000c */
[----:B------:R-:W3:Y:S02]  /*2aa0*/  LDG.E.128.CONSTANT R12, desc[UR10][R12.64] ;  /* 0x0000000a0c0c7981 */ /* 0x000ee4000c1e9d00 */
[C---:B---3--:R-:W-:Y:S02]  /*2ab0*/  DMUL R2, R6.reuse, R14 ;  /* 0x0000000e06027228 */ /* 0x048fe40000000000 */
[----:B------:R-:W-:-:S06]  /*2ac0*/  DMUL R6, R6, R12 ;  /* 0x0000000c06067228 */ /* 0x000fcc0000000000 */
[C---:B------:R-:W-:Y:S02]  /*2ad0*/  DFMA R2, R4.reuse, R12, -R2 ;  /* 0x0000000c0402722b */ /* 0x040fe40000000802 */
[----:B------:R-:W-:-:S06]  /*2ae0*/  DFMA R6, R4, R14, R6 ;  /* 0x0000000e0406722b */ /* 0x000fcc0000000006 */
[----:B------:R-:W-:Y:S02]  /*2af0*/  DADD R8, R8, R2 ;  /* 0x0000000008087229 */ /* 0x000fe40000000002 */
[----:B------:R-:W-:-:S11]  /*2b00*/  DADD R10, R10, R6 ;  /* 0x000000000a0a7229 */ /* 0x000fd60000000006 */
.L_x_429:
[----:B0-----:R-:W-:Y:S05]  /*2b10*/  BSYNC.RECONVERGENT B0 ;  /* 0x0000000000007941 */ /* 0x001fea0003800200 */
.L_x_427:
[----:B------:R-:W1:Y:S01]  /*2b20*/  LDC.64 R2, c[0x0][0x3a8] ;  /* 0x0000ea00ff027b82 */ /* 0x000e620000000a00 */
[----:B------:R-:W2:Y:S01]  /*2b30*/  LDCU UR7, c[0x0][0x3b0] ;  /* 0x00007600ff0777ac */ /* 0x000ea20008000800 */
[----:B------:R-:W-:Y:S01]  /*2b40*/  LOP3.LUT R0, RZ, R28, RZ, 0x33, !PT ;  /* 0x0000001cff007212 */ /* 0x000fe200078e33ff */
[----:B------:R-:W-:-:S04]  /*2b50*/  IMAD.IADD R28, R29, 0x1, R28 ;  /* 0x000000011d1c7824 */ /* 0x000fc800078e021c */
[----:B--2---:R-:W-:Y:S01]  /*2b60*/  VIADD R5, R0, UR7 ;  /* 0x0000000700057c36 */ /* 0x004fe20008000000 */
[----:B------:R-:W-:-:S03]  /*2b70*/  ISETP.GE.AND P0, PT, R28, UR7, PT ;  /* 0x000000071c007c0c */ /* 0x000fc6000bf06270 */
[----:B-1----:R-:W-:-:S05]  /*2b80*/  IMAD.WIDE R2, R5, 0x10, R2 ;  /* 0x0000001005027825 */ /* 0x002fca00078e0202 */
[----:B------:R1:W-:Y:S05]  /*2b90*/  STG.E.128 desc[UR10][R2.64], R8 ;  /* 0x0000000802007986 */ /* 0x0003ea000c101d0a */
[----:B------:R-:W-:Y:S05]  /*2ba0*/  @!P0 BRA `(.L_x_430) ;  /* 0xfffffff400f48947 */ /* 0x000fea000383ffff */
[----:B0-----:R-:W-:Y:S05]  /*2bb0*/  EXIT ;  /* 0x000000000000794d */ /* 0x001fea0003800000 */
.L_x_417:
[----:B------:R-:W0:Y:S02]  /*2bc0*/  LDCU.U8 UR4, c[0x0][0x3a0] ;  /* 0x00007400ff0477ac */ /* 0x000e240008000000 */
[----:B0-----:R-:W-:-:S04]  /*2bd0*/  UPRMT UR4, UR4, 0x8880, URZ ;  /* 0x0000888004047896 */ /* 0x001fc800080000ff */
[----:B------:R-:W-:-:S09]  /*2be0*/  UISETP.NE.AND UP0, UPT, UR4, URZ, UPT ;  /* 0x000000ff0400728c */ /* 0x000fd2000bf05270 */
[----:B------:R-:W-:Y:S05]  /*2bf0*/  BRA.U !UP0, `(.L_x_431) ;  /* 0x0000000108247547 */ /* 0x000fea000b800000 */
[----:B------:R-:W0:Y:S02]  /*2c00*/  LDC.64 R4, c[0x0][0x3a8] ;  /* 0x0000ea00ff047b82 */ /* 0x000e240000000a00 */
.L_x_432:
[----:B------:R-:W-:Y:S01]  /*2c10*/  LOP3.LUT R0, RZ, R28, RZ, 0x33, !PT ;  /* 0x0000001cff007212 */ /* 0x000fe200078e33ff */
[----:B------:R-:W-:-:S04]  /*2c20*/  IMAD.IADD R28, R29, 0x1, R28 ;  /* 0x000000011d1c7824 */ /* 0x000fc800078e021c */
[----:B-1----:R-:W-:Y:S01]  /*2c30*/  VIADD R3, R0, UR6 ;  /* 0x0000000600037c36 */ /* 0x002fe20008000000 */
[----:B------:R-:W-:-:S03]  /*2c40*/  ISETP.GE.AND P0, PT, R28, UR6, PT ;  /* 0x000000061c007c0c */ /* 0x000fc6000bf06270 */
[----:B0-----:R-:W-:-:S05]  /*2c50*/  IMAD.WIDE R2, R3, 0x10, R4 ;  /* 0x0000001003027825 */ /* 0x001fca00078e0204 */
[----:B------:R1:W-:Y:S05]  /*2c60*/  STG.E.128 desc[UR10][R2.64], RZ ;  /* 0x000000ff02007986 */ /* 0x0003ea000c101d0a */
[----:B------:R-:W-:Y:S05]  /*2c70*/  @!P0 BRA `(.L_x_432) ;  /* 0xfffffffc00e48947 */ /* 0x000fea000383ffff */
[----:B------:R-:W-:Y:S05]  /*2c80*/  EXIT ;  /* 0x000000000000794d */ /* 0x000fea0003800000 */
.L_x_431:
[----:B------:R-:W0:Y:S02]  /*2c90*/  LDC.64 R4, c[0x0][0x3a8] ;  /* 0x0000ea00ff047b82 */ /* 0x000e240000000a00 */
.L_x_433:
[----:B0-----:R-:W-:Y:S01]  /*2ca0*/  IMAD.WIDE R2, R28, 0x10, R4 ;  /* 0x000000101c027825 */ /* 0x001fe200078e0204 */
[----:B------:R-:W-:-:S04]  /*2cb0*/  IADD3 R28, PT, PT, R29, R28, RZ ;  /* 0x0000001c1d1c7210 */ /* 0x000fc80007ffe0ff */
[----:B------:R1:W-:Y:S01]  /*2cc0*/  STG.E.128 desc[UR10][R2.64], RZ ;  /* 0x000000ff02007986 */ /* 0x0003e2000c101d0a */
[----:B------:R-:W-:-:S13]  /*2cd0*/  ISETP.GE.AND P0, PT, R28, UR6, PT ;  /* 0x000000061c007c0c */ /* 0x000fda000bf06270 */
[----:B-1----:R-:W-:Y:S05]  /*2ce0*/  @!P0 BRA `(.L_x_433) ;  /* 0xfffffffc00ec8947 */ /* 0x002fea000383ffff */
[----:B------:R-:W-:Y:S05]  /*2cf0*/  EXIT ;  /* 0x000000000000794d */ /* 0x000fea0003800000 */
.L_x_400:
[----:B------:R-:W0:Y:S02]  /*2d00*/  LDCU UR7, c[0x0][0x398] ;  /* 0x00007300ff0777ac */ /* 0x000e240008000800 */
[----:B0-----:R-:W-:-:S09]  /*2d10*/  UISETP.GE.AND UP0, UPT, UR7, 0x1, UPT ;  /* 0x000000010700788c */ /* 0x001fd2000bf06270 */
[----:B------:R-:W-:Y:S05]  /*2d20*/  BRA.U !UP0, `(.L_x_434) ;  /* 0x0000000908747547 */ /* 0x000fea000b800000 */
[----:B------:R-:W0:Y:S01]  /*2d30*/  LDCU.U8 UR4, c[0x0][0x3a0] ;  /* 0x00007400ff0477ac */ /* 0x000e220008000000 */
[----:B------:R-:W1:Y:S01]  /*2d40*/  LDCU UR5, c[0x0][0x388] ;  /* 0x00007100ff0577ac */ /* 0x000e620008000800 */
[----:B------:R-:W-:Y:S02]  /*2d50*/  UIADD3 UR6, UPT, UPT, -UR7, URZ, URZ ;  /* 0x000000ff07067290 */ /* 0x000fe4000fffe1ff */
[----:B------:R-:W-:Y:S02]  /*2d60*/  UIADD3 UR9, UPT, UPT, UR7, -0x1, URZ ;  /* 0xffffffff07097890 */ /* 0x000fe4000fffe0ff */
[----:B0-----:R-:W-:Y:S02]  /*2d70*/  UPRMT UR8, UR4, 0x8880, URZ ;  /* 0x0000888004087896 */ /* 0x001fe400080000ff */
[----:B------:R-:W-:Y:S02]  /*2d80*/  ULEA.HI UR4, UR7, UR7, URZ, 0x1 ;  /* 0x0000000707047291 */ /* 0x000fe4000f8f08ff */
[----:B-1----:R-:W-:-:S02]  /*2d90*/  UIADD3 UR5, UPT, UPT, UR5, -0x1, URZ ;  /* 0xffffffff05057890 */ /* 0x002fc4000fffe0ff */
[----:B------:R-:W-:Y:S02]  /*2da0*/  UISETP.NE.AND UP0, UPT, UR8, URZ, UPT ;  /* 0x000000ff0800728c */ /* 0x000fe4000bf05270 */
[----:B------:R-:W-:Y:S02]  /*2db0*/  ULEA.HI UR5, UR5, UR5, URZ, 0x1 ;  /* 0x0000000505057291 */ /* 0x000fe4000f8f08ff */
[----:B------:R-:W-:Y:S02]  /*2dc0*/  USHF.R.S32.HI UR4, URZ, 0x1, UR4 ;  /* 0x00000001ff047899 */ /* 0x000fe40008011404 */
[----:B------:R-:W-:Y:S02]  /*2dd0*/  ULEA.HI.SX32 UR5, UR5, UR6, 0x1f ;  /* 0x0000000605057291 */ /* 0x000fe4000f8ffaff */
[----:B------:R-:W-:Y:S02]  /*2de0*/  UIADD3 UR4, UPT, UPT, -UR4, URZ, URZ ;  /* 0x000000ff04047290 */ /* 0x000fe4000fffe1ff */
[----:B------:R-:W-:-:S02]  /*2df0*/  ULOP3.LUT UR6, UR7, 0x3, URZ, 0xc0, !UPT ;  /* 0x0000000307067892 */ /* 0x000fc4000f8ec0ff */
[----:B------:R-:W-:Y:S01]  /*2e00*/  @UP0 UIADD3 UR4, UPT, UPT, UR5, 0x2, URZ ;  /* 0x0000000205040890 */ /* 0x000fe2000fffe0ff */
[----:B------:R-:W0:Y:S01]  /*2e10*/  LDCU UR8, c[0x0][0x388] ;  /* 0x00007100ff0877ac */ /* 0x000e220008000800 */
[----:B------:R-:W-:Y:S02]  /*2e20*/  ULOP3.LUT UR7, UR7, 0x7ffffffc, URZ, 0xc0, !UPT ;  /* 0x7ffffffc07077892 */ /* 0x000fe4000f8ec0ff */
[----:B------:R-:W-:-:S11]  /*2e30*/  UISETP.GE.U32.AND UP0, UPT, UR9, 0x3, UPT ;  /* 0x000000030900788c */ /* 0x000fd6000bf06070 */
.L_x_442:
[----:B------:R-:W-:Y:S01]  /*2e40*/  VIADD R24, R28, UR4 ;  /* 0x000000041c187c36 */ /* 0x000fe20008000000 */
[----:B-12---:R-:W-:Y:S01]  /*2e50*/  CS2R R10, SRZ ;  /* 0x00000000000a7805 */ /* 0x006fe2000001ff00 */
[----:B------:R-:W-:Y:S01]  /*2e60*/  IMAD.MOV.U32 R25, RZ, RZ, RZ ;  /* 0x000000ffff197224 */ /* 0x000fe200078e00ff */
[----:B------:R-:W-:Y:S01]  /*2e70*/  CS2R R8, SRZ ;  /* 0x0000000000087805 */ /* 0x000fe2000001ff00 */
[----:B------:R-:W-:Y:S06]  /*2e80*/  BRA.U !UP0, `(.L_x_435) ;  /* 0x0000000108f07547 */ /* 0x000fec000b800000 */
[----:B------:R-:W1:Y:S01]  /*2e90*/  LDC.64 R26, c[0x0][0x390] ;  /* 0x0000e400ff1a7b82 */ /* 0x000e620000000a00 */
[----:B------:R-:W-:Y:S01]  /*2ea0*/  IMAD.MOV.U32 R0, RZ, RZ, RZ ;  /* 0x000000ffff007224 */ /* 0x000fe200078e00ff */
[----:B------:R-:W-:-:S07]  /*2eb0*/  CS2R R10, SRZ ;  /* 0x00000000000a7805 */ /* 0x000fce000001ff00 */
.L_x_436:
[----:B------:R-:W-:Y:S01]  /*2ec0*/  IADD3 R2, PT, PT, R24, R0, RZ ;  /* 0x0000000018027210 */ /* 0x000fe20007ffe0ff */
        /* <DEDUP_REMOVED lines=56> */
.L_x_435:
        /* <DEDUP_REMOVED lines=23> */
[----:B------:R-:W-:Y:S01]  /*33c0*/  IADD3 R25, PT, PT, R25, 0x2, RZ ;  /* 0x0000000219197810 */ /* 0x000fe20007ffe0ff */
        /* <DEDUP_REMOVED lines=12> */
.L_x_438:
[----:B------:R-:W-:Y:S04]  /*3490*/  BSSY.RECONVERGENT B0, `(.L_x_437) ;  /* 0x0000013000007945 */ /* 0x000fe80003800200 */
[----:B------:R-:W-:Y:S05]  /*34a0*/  BRA.U !UP2, `(.L_x_439) ;  /* 0x000000010a447547 */ /* 0x000fea000b800000 */
[----:B------:R-:W1:Y:S01]  /*34b0*/  LDCU UR5, c[0x0][0x388] ;  /* 0x00007100ff0577ac */ /* 0x000e620008000800 */
[----:B------:R-:W-:-:S05]  /*34c0*/  IMAD.IADD R3, R24, 0x1, R25 ;  /* 0x0000000118037824 */ /* 0x000fca00078e0219 */
        /* <DEDUP_REMOVED lines=15> */
.L_x_439:
[----:B0-----:R-:W-:Y:S05]  /*35c0*/  BSYNC.RECONVERGENT B0 ;  /* 0x0000000000007941 */ /* 0x001fea0003800200 */
.L_x_437:
[----:B------:R-:W1:Y:S02]  /*35d0*/  LDCU.U8 UR5, c[0x0][0x3a0] ;  /* 0x00007400ff0577ac */ /* 0x000e640008000000 */
[----:B-1----:R-:W-:-:S04]  /*35e0*/  UPRMT UR5, UR5, 0x8880, URZ ;  /* 0x0000888005057896 */ /* 0x002fc800080000ff */
[----:B------:R-:W-:-:S09]  /*35f0*/  UISETP.NE.AND UP1, UPT, UR5, URZ, UPT ;  /* 0x000000ff0500728c */ /* 0x000fd2000bf25270 */
[----:B------:R-:W-:Y:S05]  /*3600*/  BRA.U !UP1, `(.L_x_440) ;  /* 0x00000001091c7547 */ /* 0x000fea000b800000 */
[----:B------:R-:W1:Y:S01]  /*3610*/  LDC.64 R2, c[0x0][0x3a8] ;  /* 0x0000ea00ff027b82 */ /* 0x000e620000000a00 */
[----:B------:R-:W2:Y:S01]  /*3620*/  LDCU UR5, c[0x0][0x3b0] ;  /* 0x00007600ff0577ac */ /* 0x000ea20008000800 */
[----:B------:R-:W-:-:S05]  /*3630*/  LOP3.LUT R0, RZ, R28, RZ, 0x33, !PT ;  /* 0x0000001cff007212 */ /* 0x000fca00078e33ff */
[----:B--2---:R-:W-:-:S04]  /*3640*/  VIADD R5, R0, UR5 ;  /* 0x0000000500057c36 */ /* 0x004fc80008000000 */
[----:B-1----:R-:W-:-:S05]  /*3650*/  IMAD.WIDE R2, R5, 0x10, R2 ;  /* 0x0000001005027825 */ /* 0x002fca00078e0202 */
[----:B------:R2:W-:Y:S01]  /*3660*/  STG.E.128 desc[UR10][R2.64], R8 ;  /* 0x0000000802007986 */ /* 0x0005e2000c101d0a */
[----:B------:R-:W-:Y:S05]  /*3670*/  BRA `(.L_x_441) ;  /* 0x00000000000c7947 */ /* 0x000fea0003800000 */
.L_x_440:
[----:B------:R-:W1:Y:S02]  /*3680*/  LDC.64 R2, c[0x0][0x3a8] ;  /* 0x0000ea00ff027b82 */ /* 0x000e640000000a00 */
[----:B-1----:R-:W-:-:S05]  /*3690*/  IMAD.WIDE R2, R28, 0x10, R2 ;  /* 0x000000101c027825 */ /* 0x002fca00078e0202 */
[----:B------:R1:W-:Y:S02]  /*36a0*/  STG.E.128 desc[UR10][R2.64], R8 ;  /* 0x0000000802007986 */ /* 0x0003e4000c101d0a */
.L_x_441:
[----:B------:R-:W3:Y:S01]  /*36b0*/  LDCU UR5, c[0x0][0x3b0] ;  /* 0x00007600ff0577ac */ /* 0x000ee20008000800 */
[----:B------:R-:W-:-:S05]  /*36c0*/  IMAD.IADD R28, R29, 0x1, R28 ;  /* 0x000000011d1c7824 */ /* 0x000fca00078e021c */
[----:B---3--:R-:W-:-:S13]  /*36d0*/  ISETP.GE.AND P0, PT, R28, UR5, PT ;  /* 0x000000051c007c0c */ /* 0x008fda000bf06270 */
[----:B------:R-:W-:Y:S05]  /*36e0*/  @!P0 BRA `(.L_x_442) ;  /* 0xfffffff400d48947 */ /* 0x000fea000383ffff */
[----:B0-----:R-:W-:Y:S05]  /*36f0*/  EXIT ;  /* 0x000000000000794d */ /* 0x001fea0003800000 */
.L_x_434:
[----:B------:R-:W0:Y:S02]  /*3700*/  LDCU.U8 UR4, c[0x0][0x3a0] ;  /* 0x00007400ff0477ac */ /* 0x000e240008000000 */
[----:B0-----:R-:W-:-:S04]  /*3710*/  UPRMT UR4, UR4, 0x8880, URZ ;  /* 0x0000888004047896 */ /* 0x001fc800080000ff */
[----:B------:R-:W-:-:S09]  /*3720*/  UISETP.NE.AND UP0, UPT, UR4, URZ, UPT ;  /* 0x000000ff0400728c */ /* 0x000fd2000bf05270 */
[----:B------:R-:W-:Y:S05]  /*3730*/  BRA.U !UP0, `(.L_x_443) ;  /* 0x0000000108247547 */ /* 0x000fea000b800000 */
[----:B------:R-:W0:Y:S02]  /*3740*/  LDC.64 R2, c[0x0][0x3a8] ;  /* 0x0000ea00ff027b82 */ /* 0x000e240000000a00 */
.L_x_444:
[----:B------:R-:W-:Y:S01]  /*3750*/  LOP3.LUT R0, RZ, R28, RZ, 0x33, !PT ;  /* 0x0000001cff007212 */ /* 0x000fe200078e33ff */
[----:B------:R-:W-:-:S03]  /*3760*/  IMAD.IADD R28, R29, 0x1, R28 ;  /* 0x000000011d1c7824 */ /* 0x000fc600078e021c */
[----:B-1----:R-:W-:Y:S02]  /*3770*/  IADD3 R5, PT, PT, R0, UR6, RZ ;  /* 0x0000000600057c10 */ /* 0x002fe4000fffe0ff */
[----:B------:R-:W-:-:S03]  /*3780*/  ISETP.GE.AND P0, PT, R28, UR6, PT ;  /* 0x000000061c007c0c */ /* 0x000fc6000bf06270 */
[----:B0-----:R-:W-:-:S05]  /*3790*/  IMAD.WIDE R4, R5, 0x10, R2 ;  /* 0x0000001005047825 */ /* 0x001fca00078e0202 */
[----:B------:R1:W-:Y:S05]  /*37a0*/  STG.E.128 desc[UR10][R4.64], RZ ;  /* 0x000000ff04007986 */ /* 0x0003ea000c101d0a */
[----:B------:R-:W-:Y:S05]  /*37b0*/  @!P0 BRA `(.L_x_444) ;  /* 0xfffffffc00e48947 */ /* 0x000fea000383ffff */
[----:B------:R-:W-:Y:S05]  /*37c0*/  EXIT ;  /* 0x000000000000794d */ /* 0x000fea0003800000 */
.L_x_443:
[----:B------:R-:W0:Y:S02]  /*37d0*/  LDC.64 R2, c[0x0][0x3a8] ;  /* 0x0000ea00ff027b82 */ /* 0x000e240000000a00 */
.L_x_445:
[----:B0-----:R-:W-:-:S04]  /*37e0*/  IMAD.WIDE R4, R28, 0x10, R2 ;  /* 0x000000101c047825 */ /* 0x001fc800078e0202 */
[----:B------:R-:W-:Y:S01]  /*37f0*/  IMAD.IADD R28, R29, 0x1, R28 ;  /* 0x000000011d1c7824 */ /* 0x000fe200078e021c */
[----:B------:R1:W-:Y:S04]  /*3800*/  STG.E.128 desc[UR10][R4.64], RZ ;  /* 0x000000ff04007986 */ /* 0x0003e8000c101d0a */
[----:B------:R-:W-:-:S13]  /*3810*/  ISETP.GE.AND P0, PT, R28, UR6, PT ;  /* 0x000000061c007c0c */ /* 0x000fda000bf06270 */
[----:B-1----:R-:W-:Y:S05]  /*3820*/  @!P0 BRA `(.L_x_445) ;  /* 0xfffffffc00ec8947 */ /* 0x002fea000383ffff */
[----:B------:R-:W-:Y:S05]  /*3830*/  EXIT ;  /* 0x000000000000794d */ /* 0x000fea0003800000 */
.L_x_446:
        /* <DEDUP_REMOVED lines=12> */
.L_x_977:


//--------------------- .text._cupy_correlate_complex64 --------------------------
	.section	.text._cupy_correlate_complex64,"ax",@progbits
	.align	128
        .global         _cupy_correlate_complex64
        .type           _cupy_correlate_complex64,@function
        .size           _cupy_correlate_complex64,(.L_x_978 - _cupy_correlate_complex64)
        .other          _cupy_correlate_complex64,@"STO_CUDA_ENTRY STV_DEFAULT"
_cupy_correlate_complex64:
.text._cupy_correlate_complex64:
        /* <DEDUP_REMOVED lines=28> */
.L_x_456:
[----:B------:R-:W0:Y:S01]  /*01c0*/  LDC R2, c[0x0][0x398] ;  /* 0x0000e600ff027b82 */ /* 0x000e220000000800 */
[----:B------:R-:W1:Y:S01]  /*01d0*/  LDCU UR5, c[0x0][0x388] ;  /* 0x00007100ff0577ac */ /* 0x000e620008000800 */
[----:B------:R-:W-:Y:S01]  /*01e0*/  BSSY.RECONVERGENT B0, `(.L_x_450) ;  /* 0x00000b0000007945 */ /* 0x000fe20003800200 */
[----:B------:R-:W-:Y:S02]  /*01f0*/  CS2R R6, SRZ ;  /* 0x0000000000067805 */ /* 0x000fe4000001ff00 */
[----:B0-----:R-:W-:-:S04]  /*0200*/  ISETP.GT.AND P0, PT, R2, RZ, PT ;  /* 0x000000ff0200720c */ /* 0x001fc80003f04270 */
[----:B------:R-:W-:-:S04]  /*0210*/  ISETP.GT.AND P0, PT, R3, -0x1, P0 ;  /* 0xffffffff0300780c */ /* 0x000fc80000704270 */
[----:B-1----:R-:W-:-:S13]  /*0220*/  ISETP.LT.AND P0, PT, R3, UR5, P0 ;  /* 0x0000000503007c0c */ /* 0x002fda0008701270 */
[----:B------:R-:W-:Y:S05]  /*0230*/  @!P0 BRA `(.L_x_451) ;  /* 0x0000000800a88947 */ /* 0x000fea0003800000 */
[----:B------:R-:W-:Y:S01]  /*0240*/  HFMA2 R18, -RZ, RZ, 0, 0 ;  /* 0x00000000ff127431 */ /* 0x000fe200000001ff */
[----:B------:R-:W-:Y:S01]  /*0250*/  CS2R R6, SRZ ;  /* 0x0000000000067805 */ /* 0x000fe2000001ff00 */
[----:B------:R-:W-:Y:S06]  /*0260*/  BRA.U !UP1, `(.L_x_452) ;  /* 0x00000005092c7547 */ /* 0x000fec000b800000 */
[----:B------:R-:W-:Y:S02]  /*0270*/  MOV R4, RZ ;  /* 0x000000ff00047202 */ /* 0x000fe40000000f00 */
[----:B------:R-:W-:-:S07]  /*0280*/  MOV R7, RZ ;  /* 0x000000ff00077202 */ /* 0x000fce0000000f00 */
.L_x_453:
[----:B------:R-:W0:Y:S01]  /*0290*/  LDC.64 R22, c[0x0][0x380] ;  /* 0x0000e000ff167b82 */ /* 0x000e220000000a00 */
[----:B------:R-:W-:-:S07]  /*02a0*/  IADD3 R5, PT, PT, R4, R3, RZ ;  /* 0x0000000304057210 */ /* 0x000fce0007ffe0ff */
[----:B------:R-:W1:Y:S01]  /*02b0*/  LDC.64 R26, c[0x0][0x390] ;  /* 0x0000e400ff1a7b82 */ /* 0x000e620000000a00 */
[----:B0-----:R-:W-:-:S05]  /*02c0*/  IMAD.WIDE.U32 R22, R5, 0x8, R22 ;  /* 0x0000000805167825 */ /* 0x001fca00078e0016 */
[----:B------:R-:W2:Y:S01]  /*02d0*/  LDG.E.64.CONSTANT R8, desc[UR10][R22.64] ;  /* 0x0000000a16087981 */ /* 0x000ea2000c1e9b00 */
[----:B-1----:R-:W-:-:S03]  /*02e0*/  IMAD.WIDE.U32 R26, R4, 0x8, R26 ;  /* 0x00000008041a7825 */ /* 0x002fc600078e001a */
[----:B------:R-:W3:Y:S04]  /*02f0*/  LDG.E.64.CONSTANT R14, desc[UR10][R22.64+0x8] ;  /* 0x0000080a160e7981 */ /* 0x000ee8000c1e9b00 */
[----:B------:R-:W2:Y:S04]  /*0300*/  LDG.E.64.CONSTANT R10, desc[UR10][R26.64] ;  /* 0x0000000a1a0a7981 */ /* 0x000ea8000c1e9b00 */
[----:B------:R-:W3:Y:S04]  /*0310*/  LDG.E.64.CONSTANT R20, desc[UR10][R26.64+0x8] ;  /* 0x0000080a1a147981 */ /* 0x000ee8000c1e9b00 */
[----:B------:R-:W4:Y:S04]  /*0320*/  LDG.E.64.CONSTANT R12, desc[UR10][R22.64+0x10] ;  /* 0x0000100a160c7981 */ /* 0x000f28000c1e9b00 */
[----:B------:R-:W4:Y:S04]  /*0330*/  LDG.E.64.CONSTANT R24, desc[UR10][R26.64+0x10] ;  /* 0x0000100a1a187981 */ /* 0x000f28000c1e9b00 */
[----:B------:R-:W5:Y:S04]  /*0340*/  LDG.E.64.CONSTANT R16, desc[UR10][R22.64+0x18] ;  /* 0x0000180a16107981 */ /* 0x000f68000c1e9b00 */
[----:B------:R-:W5:Y:S01]  /*0350*/  LDG.E.64.CONSTANT R18, desc[UR10][R26.64+0x18] ;  /* 0x0000180a1a127981 */ /* 0x000f62000c1e9b00 */
        /* <DEDUP_REMOVED lines=12> */
[----:B------:R-:W2:Y:S04]  /*0420*/  LDG.E.64.CONSTANT R8, desc[UR10][R22.64+0x20] ;  /* 0x0000200a16087981 */ /* 0x000ea8000c1e9b00 */
[----:B------:R-:W2:Y:S01]  /*0430*/  LDG.E.64.CONSTANT R10, desc[UR10][R26.64+0x20] ;  /* 0x0000200a1a0a7981 */ /* 0x000ea2000c1e9b00 */
[C---:B------:R-:W-:Y:S01]  /*0440*/  FFMA R24, R12.reuse, R24, -R7 ;  /* 0x000000180c187223 */ /* 0x040fe20000000807 */
[----:B------:R-:W-:Y:S01]  /*0450*/  FFMA R7, R12, R25, R14 ;  /* 0x000000190c077223 */ /* 0x000fe2000000000e */
[C---:B-----5:R-:W-:Y:S01]  /*0460*/  FMUL R25, R17.reuse, R19 ;  /* 0x0000001311197220 */ /* 0x060fe20000400000 */
[----:B------:R-:W3:Y:S01]  /*0470*/  LDG.E.64.CONSTANT R12, desc[UR10][R22.64+0x28] ;  /* 0x0000280a160c7981 */ /* 0x000ee2000c1e9b00 */
[----:B------:R-:W-:-:S03]  /*0480*/  FMUL R28, R17, R18 ;  /* 0x00000012111c7220 */ /* 0x000fc60000400000 */
[----:B------:R-:W3:Y:S01]  /*0490*/  LDG.E.64.CONSTANT R14, desc[UR10][R26.64+0x28] ;  /* 0x0000280a1a0e7981 */ /* 0x000ee2000c1e9b00 */
[C---:B------:R-:W-:Y:S01]  /*04a0*/  FFMA R25, R16.reuse, R18, -R25 ;  /* 0x0000001210197223 */ /* 0x040fe20000000819 */
[----:B------:R-:W-:Y:S02]  /*04b0*/  FFMA R28, R16, R19, R28 ;  /* 0x00000013101c7223 */ /* 0x000fe4000000001c */
[----:B------:R-:W4:Y:S01]  /*04c0*/  LDG.E.64.CONSTANT R16, desc[UR10][R22.64+0x30] ;  /* 0x0000300a16107981 */ /* 0x000f22000c1e9b00 */
[----:B------:R-:W-:-:S03]  /*04d0*/  FADD R5, R5, R20 ;  /* 0x0000001405057221 */ /* 0x000fc60000000000 */
[----:B------:R-:W4:Y:S01]  /*04e0*/  LDG.E.64.CONSTANT R18, desc[UR10][R26.64+0x30] ;  /* 0x0000300a1a127981 */ /* 0x000f22000c1e9b00 */
[----:B------:R-:W-:-:S03]  /*04f0*/  FADD R6, R6, R21 ;  /* 0x0000001506067221 */ /* 0x000fc60000000000 */
[----:B------:R-:W5:Y:S04]  /*0500*/  LDG.E.64.CONSTANT R20, desc[UR10][R22.64+0x38] ;  /* 0x0000380a16147981 */ /* 0x000f68000c1e9b00 */
[----:B------:R-:W5:Y:S01]  /*0510*/  LDG.E.64.CONSTANT R22, desc[UR10][R26.64+0x38] ;  /* 0x0000380a1a167981 */ /* 0x000f62000c1e9b00 */
[----:B------:R-:W-:Y:S01]  /*0520*/  FADD R24, R5, R24 ;  /* 0x0000001805187221 */ /* 0x000fe20000000000 */
[----:B------:R-:W-:Y:S01]  /*0530*/  FADD R7, R6, R7 ;  /* 0x0000000706077221 */ /* 0x000fe20000000000 */
[----:B------:R-:W-:-:S03]  /*0540*/  IADD3 R4, PT, PT, R4, 0x8, RZ ;  /* 0x0000000804047810 */ /* 0x000fc60007ffe0ff */
[----:B------:R-:W-:Y:S01]  /*0550*/  FADD R7, R7, R28 ;  /* 0x0000001c07077221 */ /* 0x000fe20000000000 */
[----:B------:R-:W-:Y:S01]  /*0560*/  FADD R24, R24, R25 ;  /* 0x0000001918187221 */ /* 0x000fe20000000000 */
[----:B------:R-:W-:Y:S01]  /*0570*/  ISETP.NE.AND P0, PT, R4, UR4, PT ;  /* 0x0000000404007c0c */ /* 0x000fe2000bf05270 */
[C---:B--2---:R-:W-:Y:S01]  /*0580*/  FMUL R5, R9.reuse, R11 ;  /* 0x0000000b09057220 */ /* 0x044fe20000400000 */
[----:B------:R-:W-:-:S03]  /*0590*/  FMUL R6, R9, R10 ;  /* 0x0000000a09067220 */ /* 0x000fc60000400000 */
[C---:B------:R-:W-:Y:S01]  /*05a0*/  FFMA R5, R8.reuse, R10, -R5 ;  /* 0x0000000a08057223 */ /* 0x040fe20000000805 */
[----:B------:R-:W-:Y:S01]  /*05b0*/  FFMA R6, R8, R11, R6 ;  /* 0x0000000b08067223 */ /* 0x000fe20000000006 */
[CC--:B---3--:R-:W-:Y:S01]  /*05c0*/  FMUL R8, R13.reuse, R14.reuse ;  /* 0x0000000e0d087220 */ /* 0x0c8fe20000400000 */
[-C--:B------:R-:W-:Y:S02]  /*05d0*/  FMUL R9, R13, R15.reuse ;  /* 0x0000000f0d097220 */ /* 0x080fe40000400000 */
[----:B------:R-:W-:Y:S01]  /*05e0*/  FADD R6, R7, R6 ;  /* 0x0000000607067221 */ /* 0x000fe20000000000 */
[----:B------:R-:W-:Y:S01]  /*05f0*/  FFMA R15, R12, R15, R8 ;  /* 0x0000000f0c0f7223 */ /* 0x000fe20000000008 */
[----:B------:R-:W-:Y:S01]  /*0600*/  FADD R5, R24, R5 ;  /* 0x0000000518057221 */ /* 0x000fe20000000000 */
[----:B------:R-:W-:Y:S01]  /*0610*/  FFMA R14, R12, R14, -R9 ;  /* 0x0000000e0c0e7223 */ /* 0x000fe20000000809 */
        /* <DEDUP_REMOVED lines=8> */
[C---:B-----5:R-:W-:Y:S01]  /*06a0*/  FMUL R7, R21.reuse, R23 ;  /* 0x0000001715077220 */ /* 0x060fe20000400000 */
[----:B------:R-:W-:-:S03]  /*06b0*/  FMUL R8, R21, R22 ;  /* 0x0000001615087220 */ /* 0x000fc60000400000 */
[C---:B------:R-:W-:Y:S01]  /*06c0*/  FFMA R6, R20.reuse, R22, -R7 ;  /* 0x0000001614067223 */ /* 0x040fe20000000807 */
[----:B------:R-:W-:-:S03]  /*06d0*/  FFMA R8, R20, R23, R8 ;  /* 0x0000001714087223 */ /* 0x000fc60000000008 */
[----:B------:R-:W-:Y:S01]  /*06e0*/  FADD R6, R5, R6 ;  /* 0x0000000605067221 */ /* 0x000fe20000000000 */
[----:B------:R-:W-:Y:S01]  /*06f0*/  FADD R7, R19, R8 ;  /* 0x0000000813077221 */ /* 0x000fe20000000000 */
[----:B------:R-:W-:Y:S06]  /*0700*/  @P0 BRA `(.L_x_453) ;  /* 0xfffffff800e00947 */ /* 0x000fec000383ffff */
[----:B------:R-:W-:-:S07]  /*0710*/  MOV R18, UR4 ;  /* 0x0000000400127c02 */ /* 0x000fce0008000f00 */
.L_x_452:
[----:B------:R-:W-:-:S09]  /*0720*/  UISETP.NE.AND UP2, UPT, UR7, URZ, UPT ;  /* 0x000000ff0700728c */ /* 0x000fd2000bf45270 */
[----:B------:R-:W-:Y:S05]  /*0730*/  BRA.U !UP2, `(.L_x_451) ;  /* 0x000000050a687547 */ /* 0x000fea000b800000 */
[----:B------:R-:W-:Y:S01]  /*0740*/  UISETP.NE.AND UP2, UPT, UR9, URZ, UPT ;  /* 0x000000ff0900728c */ /* 0x000fe2000bf45270 */
[----:B------:R-:W-:Y:S10]  /*0750*/  BRA.U !UP0, `(.L_x_454) ;  /* 0x0000000108ac7547 */ /* 0x000ff4000b800000 */
[----:B------:R-:W0:Y:S01]  /*0760*/  LDC.64 R4, c[0x0][0x380] ;  /* 0x0000e000ff047b82 */ /* 0x000e220000000a00 */
[----:B------:R-:W1:Y:S01]  /*0770*/  LDCU.64 UR12, c[0x0][0x380] ;  /* 0x00007000ff0c77ac */ /* 0x000e620008000a00 */
[CC--:B------:R-:W-:Y:S02]  /*0780*/  IADD3 R9, PT, PT, R18.reuse, R3.reuse, RZ ;  /* 0x0000000312097210 */ /* 0x0c0fe40007ffe0ff */
[----:B------:R-:W-:-:S04]  /*0790*/  IADD3 R8, P0, PT, R18, R3, RZ ;  /* 0x0000000312087210 */ /* 0x000fc80007f1e0ff */
[----:B------:R-:W2:Y:S01]  /*07a0*/  LDC.64 R26, c[0x0][0x390] ;  /* 0x0000e400ff1a7b82 */ /* 0x000ea20000000a00 */
[----:B0-----:R-:W-:Y:S01]  /*07b0*/  IMAD.WIDE.U32 R4, R9, 0x8, R4 ;  /* 0x0000000809047825 */ /* 0x001fe200078e0004 */
[----:B------:R-:W-:Y:S02]  /*07c0*/  IADD3.X R9, PT, PT, RZ, RZ, RZ, P0, !PT ;  /* 0x000000ffff097210 */ /* 0x000fe400007fe4ff */
[----:B-1----:R-:W-:-:S03]  /*07d0*/  LEA R20, P0, R8, UR12, 0x3 ;  /* 0x0000000c08147c11 */ /* 0x002fc6000f8018ff */
[----:B------:R-:W3:Y:S01]  /*07e0*/  LDG.E.64.CONSTANT R4, desc[UR10][R4.64] ;  /* 0x0000000a04047981 */ /* 0x000ee2000c1e9b00 */
[----:B------:R-:W-:Y:S01]  /*07f0*/  LEA.HI.X R21, R8, UR13, R9, 0x3, P0 ;  /* 0x0000000d08157c11 */ /* 0x000fe200080f1c09 */
[----:B--2---:R-:W-:-:S04]  /*0800*/  IMAD.WIDE.U32 R26, R18, 0x8, R26 ;  /* 0x00000008121a7825 */ /* 0x004fc800078e001a */
[----:B------:R-:W2:Y:S04]  /*0810*/  LDG.E.64.CONSTANT R12, desc[UR10][R20.64+0x8] ;  /* 0x0000080a140c7981 */ /* 0x000ea8000c1e9b00 */
[----:B------:R-:W3:Y:S04]  /*0820*/  LDG.E.64.CONSTANT R8, desc[UR10][R26.64] ;  /* 0x0000000a1a087981 */ /* 0x000ee8000c1e9b00 */
[----:B------:R-:W2:Y:S04]  /*0830*/  LDG.E.64.CONSTANT R10, desc[UR10][R26.64+0x8] ;  /* 0x0000080a1a0a7981 */ /* 0x000ea8000c1e9b00 */
[----:B------:R-:W4:Y:S04]  /*0840*/  LDG.E.64.CONSTANT R14, desc[UR10][R26.64+0x10] ;  /* 0x0000100a1a0e7981 */ /* 0x000f28000c1e9b00 */
[----:B------:R-:W4:Y:S04]  /*0850*/  LDG.E.64.CONSTANT R16, desc[UR10][R20.64+0x10] ;  /* 0x0000100a14107981 */ /* 0x000f28000c1e9b00 */
[----:B------:R-:W5:Y:S04]  /*0860*/  LDG.E.64.CONSTANT R22, desc[UR10][R26.64+0x18] ;  /* 0x0000180a1a167981 */ /* 0x000f68000c1e9b00 */
[----:B------:R-:W5:Y:S01]  /*0870*/  LDG.E.64.CONSTANT R24, desc[UR10][R20.64+0x18] ;  /* 0x0000180a14187981 */ /* 0x000f62000c1e9b00 */
[----:B------:R-:W-:Y:S01]  /*0880*/  IADD3 R18, PT, PT, R18, 0x4, RZ ;  /* 0x0000000412127810 */ /* 0x000fe20007ffe0ff */
[C---:B---3--:R-:W-:Y:S01]  /*0890*/  FMUL R19, R5.reuse, R9 ;  /* 0x0000000905137220 */ /* 0x048fe20000400000 */
[----:B------:R-:W-:-:S03]  /*08a0*/  FMUL R28, R5, R8 ;  /* 0x00000008051c7220 */ /* 0x000fc60000400000 */
[C---:B------:R-:W-:Y:S01]  /*08b0*/  FFMA R19, R4.reuse, R8, -R19 ;  /* 0x0000000804137223 */ /* 0x040fe20000000813 */
[----:B------:R-:W-:Y:S01]  /*08c0*/  FFMA R28, R4, R9, R28 ;  /* 0x00000009041c7223 */ /* 0x000fe2000000001c */
[CC--:B--2---:R-:W-:Y:S01]  /*08d0*/  FMUL R5, R13.reuse, R11.reuse ;  /* 0x0000000b0d057220 */ /* 0x0c4fe20000400000 */
        /* <DEDUP_REMOVED lines=19> */
.L_x_454:
[----:B------:R-:W-:Y:S05]  /*0a10*/  BRA.U !UP2, `(.L_x_451) ;  /* 0x000000010ab07547 */ /* 0x000fea000b800000 */
[----:B------:R-:W-:Y:S01]  /*0a20*/  UISETP.NE.AND UP2, UPT, UR9, 0x1, UPT ;  /* 0x000000010900788c */ /* 0x000fe2000bf45270 */
[----:B------:R-:W-:-:S08]  /*0a30*/  LOP3.LUT P0, RZ, R2, 0x1, RZ, 0xc0, !PT ;  /* 0x0000000102ff7812 */ /* 0x000fd0000780c0ff */
[----:B------:R-:W-:Y:S05]  /*0a40*/  BRA.U !UP2, `(.L_x_455) ;  /* 0x000000010a6c7547 */ /* 0x000fea000b800000 */
        /* <DEDUP_REMOVED lines=13> */
[----:B------:R-:W2:Y:S01]  /*0b20*/  LDG.E.64.CONSTANT R4, desc[UR10][R12.64+0x8] ;  /* 0x0000080a0c047981 */ /* 0x000ea2000c1e9b00 */
[----:B------:R-:W-:Y:S01]  /*0b30*/  IADD3 R18, PT, PT, R18, 0x2, RZ ;  /* 0x0000000212127810 */ /* 0x000fe20007ffe0ff */
[C---:B---3--:R-:W-:Y:S01]  /*0b40*/  FMUL R19, R11.reuse, R17 ;  /* 0x000000110b137220 */ /* 0x048fe20000400000 */
[----:B------:R-:W-:-:S03]  /*0b50*/  FMUL R2, R11, R16 ;  /* 0x000000100b027220 */ /* 0x000fc60000400000 */
[C---:B------:R-:W-:Y:S01]  /*0b60*/  FFMA R19, R10.reuse, R16, -R19 ;  /* 0x000000100a137223 */ /* 0x040fe20000000813 */
[C---:B--2---:R-:W-:Y:S01]  /*0b70*/  FMUL R21, R9.reuse, R5 ;  /* 0x0000000509157220 */ /* 0x044fe20000400000 */
[----:B------:R-:W-:Y:S01]  /*0b80*/  FFMA R2, R10, R17, R2 ;  /* 0x000000110a027223 */ /* 0x000fe20000000002 */
[-C--:B------:R-:W-:Y:S01]  /*0b90*/  FMUL R16, R9, R4.reuse ;  /* 0x0000000409107220 */ /* 0x080fe20000400000 */
[----:B------:R-:W-:Y:S01]  /*0ba0*/  FADD R6, R6, R19 ;  /* 0x0000001306067221 */ /* 0x000fe20000000000 */
[C---:B------:R-:W-:Y:S01]  /*0bb0*/  FFMA R21, R8.reuse, R4, -R21 ;  /* 0x0000000408157223 */ /* 0x040fe20000000815 */
[----:B------:R-:W-:Y:S01]  /*0bc0*/  FADD R2, R7, R2 ;  /* 0x0000000207027221 */ /* 0x000fe20000000000 */
[----:B------:R-:W-:Y:S02]  /*0bd0*/  FFMA R5, R8, R5, R16 ;  /* 0x0000000508057223 */ /* 0x000fe40000000010 */
[----:B------:R-:W-:Y:S02]  /*0be0*/  FADD R6, R6, R21 ;  /* 0x0000001506067221 */ /* 0x000fe40000000000 */
[----:B------:R-:W-:-:S07]  /*0bf0*/  FADD R7, R2, R5 ;  /* 0x0000000502077221 */ /* 0x000fce0000000000 */
.L_x_455:
[----:B------:R-:W-:Y:S05]  /*0c00*/  @!P0 BRA `(.L_x_451) ;  /* 0x0000000000348947 */ /* 0x000fea0003800000 */
[----:B------:R-:W0:Y:S01]  /*0c10*/  LDC.64 R4, c[0x0][0x380] ;  /* 0x0000e000ff047b82 */ /* 0x000e220000000a00 */
[----:B------:R-:W-:-:S07]  /*0c20*/  IADD3 R11, PT, PT, R18, R3, RZ ;  /* 0x00000003120b7210 */ /* 0x000fce0007ffe0ff */
[----:B------:R-:W1:Y:S01]  /*0c30*/  LDC.64 R8, c[0x0][0x390] ;  /* 0x0000e400ff087b82 */ /* 0x000e620000000a00 */
[----:B0-----:R-:W-:-:S06]  /*0c40*/  IMAD.WIDE.U32 R4, R11, 0x8, R4 ;  /* 0x000000080b047825 */ /* 0x001fcc00078e0004 */
[----:B------:R-:W2:Y:S01]  /*0c50*/  LDG.E.64.CONSTANT R4, desc[UR10][R4.64] ;  /* 0x0000000a04047981 */ /* 0x000ea2000c1e9b00 */
[----:B-1----:R-:W-:-:S06]  /*0c60*/  IMAD.WIDE.U32 R18, R18, 0x8, R8 ;  /* 0x0000000812127825 */ /* 0x002fcc00078e0008 */
[----:B------:R-:W2:Y:S02]  /*0c70*/  LDG.E.64.CONSTANT R18, desc[UR10][R18.64] ;  /* 0x0000000a12127981 */ /* 0x000ea4000c1e9b00 */
[C---:B--2---:R-:W-:Y:S01]  /*0c80*/  FMUL R9, R5.reuse, R19 ;  /* 0x0000001305097220 */ /* 0x044fe20000400000 */
[----:B------:R-:W-:-:S03]  /*0c90*/  FMUL R2, R5, R18 ;  /* 0x0000001205027220 */ /* 0x000fc60000400000 */
[C---:B------:R-:W-:Y:S01]  /*0ca0*/  FFMA R9, R4.reuse, R18, -R9 ;  /* 0x0000001204097223 */ /* 0x040fe20000000809 */
[----:B------:R-:W-:-:S03]  /*0cb0*/  FFMA R2, R4, R19, R2 ;  /* 0x0000001304027223 */ /* 0x000fc60000000002 */
[----:B------:R-:W-:Y:S01]  /*0cc0*/  FADD R6, R6, R9 ;  /* 0x0000000906067221 */ /* 0x000fe20000000000 */
[----:B------:R-:W-:-:S07]  /*0cd0*/  FADD R7, R7, R2 ;  /* 0x0000000207077221 */ /* 0x000fce0000000000 */
.L_x_451:
[----:B------:R-:W-:Y:S05]  /*0ce0*/  BSYNC.RECONVERGENT B0 ;  /* 0x0000000000007941 */ /* 0x000fea0003800200 */
.L_x_450:
        /* <DEDUP_REMOVED lines=8> */
.L_x_449:
[----:B------:R-:W-:Y:S02]  /*0d70*/  ULOP3.LUT UR4, UR5, 0x7, URZ, 0xc0, !UPT ;  /* 0x0000000705047892 */ /* 0x000fe4000f8ec0ff */
[----:B------:R-:W-:Y:S02]  /*0d80*/  ULOP3.LUT UR8, UR5, 0x3, URZ, 0xc0, !UPT ;  /* 0x0000000305087892 */ /* 0x000fe4000f8ec0ff */
[----:B------:R-:W-:Y:S02]  /*0d90*/  UIADD3 UR7, UPT, UPT, UR4, -0x1, URZ ;  /* 0xffffffff04077890 */ /* 0x000fe4000fffe0ff */
[----:B------:R-:W-:Y:S02]  /*0da0*/  ULOP3.LUT UR5, UR5, 0x7ffffff8, URZ, 0xc0, !UPT ;  /* 0x7ffffff805057892 */ /* 0x000fe4000f8ec0ff */
[----:B------:R-:W-:Y:S02]  /*0db0*/  UISETP.GE.U32.AND UP1, UPT, UR6, 0x7, UPT ;  /* 0x000000070600788c */ /* 0x000fe4000bf26070 */
[----:B------:R-:W-:-:S11]  /*0dc0*/  UISETP.GE.U32.AND UP0, UPT, UR7, 0x3, UPT ;  /* 0x000000030700788c */ /* 0x000fd6000bf06070 */
.L_x_463:
[----:B0-----:R-:W0:Y:S01]  /*0dd0*/  LDC R2, c[0x0][0x398] ;  /* 0x0000e600ff027b82 */ /* 0x001e220000000800 */
[----:B------:R-:W1:Y:S01]  /*0de0*/  LDCU UR6, c[0x0][0x388] ;  /* 0x00007100ff0677ac */ /* 0x000e620008000800 */
[----:B------:R-:W-:Y:S01]  /*0df0*/  BSSY.RECONVERGENT B0, `(.L_x_457) ;  /* 0x00000b0000007945 */ /* 0x000fe20003800200 */
[----:B------:R-:W-:Y:S02]  /*0e00*/  CS2R R6, SRZ ;  /* 0x0000000000067805 */ /* 0x000fe4000001ff00 */
[----:B0-----:R-:W-:-:S04]  /*0e10*/  ISETP.GT.AND P0, PT, R2, RZ, PT ;  /* 0x000000ff0200720c */ /* 0x001fc80003f04270 */
[----:B------:R-:W-:-:S04]  /*0e20*/  ISETP.GT.AND P0, PT, R3, -0x1, P0 ;  /* 0xffffffff0300780c */ /* 0x000fc80000704270 */
[----:B-1----:R-:W-:-:S13]  /*0e30*/  ISETP.LT.AND P0, PT, R3, UR6, P0 ;  /* 0x0000000603007c0c */ /* 0x002fda0008701270 */
[----:B------:R-:W-:Y:S05]  /*0e40*/  @!P0 BRA `(.L_x_458) ;  /* 0x0000000800a88947 */ /* 0x000fea0003800000 */
[----:B------:R-:W-:Y:S02]  /*0e50*/  MOV R18, RZ ;  /* 0x000000ff00127202 */ /* 0x000fe40000000f00 */
[----:B------:R-:W-:Y:S01]  /*0e60*/  CS2R R6, SRZ ;  /* 0x0000000000067805 */ /* 0x000fe2000001ff00 */
[----:B------:R-:W-:Y:S06]  /*0e70*/  BRA.U !UP1, `(.L_x_459) ;  /* 0x00000005092c7547 */ /* 0x000fec000b800000 */
[----:B------:R-:W-:Y:S01]  /*0e80*/  HFMA2 R4, -RZ, RZ, 0, 0 ;  /* 0x00000000ff047431 */ /* 0x000fe200000001ff */
[----:B------:R-:W-:-:S07]  /*0e90*/  MOV R7, RZ ;  /* 0x000000ff00077202 */ /* 0x000fce0000000f00 */
.L_x_460:
        /* <DEDUP_REMOVED lines=73> */
.L_x_459:
        /* <DEDUP_REMOVED lines=47> */
.L_x_461:
        /* <DEDUP_REMOVED lines=31> */
.L_x_462:
        /* <DEDUP_REMOVED lines=14> */
.L_x_458:
[----:B------:R-:W-:Y:S05]  /*18f0*/  BSYNC.RECONVERGENT B0 ;  /* 0x0000000000007941 */ /* 0x000fea0003800200 */
.L_x_457:
[----:B------:R-:W0:Y:S01]  /*1900*/  LDC.64 R4, c[0x0][0x3a8] ;  /* 0x0000ea00ff047b82 */ /* 0x000e220000000a00 */
[----:B------:R-:W1:Y:S01]  /*1910*/  LDCU UR6, c[0x0][0x3b0] ;  /* 0x00007600ff0677ac */ /* 0x000e620008000800 */
[-C--:B------:R-:W-:Y:S02]  /*1920*/  LOP3.LUT R2, RZ, R3.reuse, RZ, 0x33, !PT ;  /* 0x00000003ff027212 */ /* 0x080fe400078e33ff */
[----:B------:R-:W-:Y:S02]  /*1930*/  IADD3 R3, PT, PT, R0, R3, RZ ;  /* 0x0000000300037210 */ /* 0x000fe40007ffe0ff */
[----:B-1----:R-:W-:Y:S02]  /*1940*/  IADD3 R9, PT, PT, R2, UR6, RZ ;  /* 0x0000000602097c10 */ /* 0x002fe4000fffe0ff */
[----:B------:R-:W-:-:S03]  /*1950*/  ISETP.GE.AND P0, PT, R3, UR6, PT ;  /* 0x0000000603007c0c */ /* 0x000fc6000bf06270 */
[----:B0-----:R-:W-:-:S05]  /*1960*/  IMAD.WIDE R4, R9, 0x8, R4 ;  /* 0x0000000809047825 */ /* 0x001fca00078e0204 */
[----:B------:R0:W-:Y:S05]  /*1970*/  STG.E.64 desc[UR10][R4.64], R6 ;  /* 0x0000000604007986 */ /* 0x0001ea000c101b0a */
[----:B------:R-:W-:Y:S05]  /*1980*/  @!P0 BRA `(.L_x_463) ;  /* 0xfffffff400108947 */ /* 0x000fea000383ffff */
[----:B------:R-:W-:Y:S05]  /*1990*/  EXIT ;  /* 0x000000000000794d */ /* 0x000fea0003800000 */
.L_x_448:
        /* <DEDUP_REMOVED lines=10> */
[----:B------:R-:W1:Y:S01]  /*1a40*/  LDCU UR12, c[0x0][0x388] ;  /* 0x00007100ff0c77ac */ /* 0x000e620008000800 */
[----:B------:R-:W-:Y:S02]  /*1a50*/  ULOP3.LUT UR6, UR6, 0x3, URZ, 0xc0, !UPT ;  /* 0x0000000306067892 */ /* 0x000fe4000f8ec0ff */
[----:B------:R-:W-:Y:S02]  /*1a60*/  UIADD3 UR8, UPT, UPT, -UR7, URZ, URZ ;  /* 0x000000ff07087290 */ /* 0x000fe4000fffe1ff */
[----:B0-----:R-:W-:-:S04]  /*1a70*/  UIADD3 UR4, UP0, UPT, UR4, 0x10, URZ ;  /* 0x0000001004047890 */ /* 0x001fc8000ff1e0ff */
[----:B------:R-:W-:Y:S02]  /*1a80*/  UIADD3.X UR5, UPT, UPT, URZ, UR5, URZ, UP0, !UPT ;  /* 0x00000005ff057290 */ /* 0x000fe400087fe4ff */
[----:B-1----:R-:W-:-:S11]  /*1a90*/  UISETP.GE.U32.AND UP0, UPT, UR9, 0x3, UPT ;  /* 0x000000030900788c */ /* 0x002fd6000bf06070 */
.L_x_471:
[----:B------:R-:W0:Y:S01]  /*1aa0*/  LDC R24, c[0x0][0x398] ;  /* 0x0000e600ff187b82 */ /* 0x000e220000000800 */
[----:B------:R-:W-:Y:S01]  /*1ab0*/  HFMA2 R7, -RZ, RZ, 0, 0 ;  /* 0x00000000ff077431 */ /* 0x000fe200000001ff */
[----:B------:R-:W-:Y:S02]  /*1ac0*/  CS2R R4, SRZ ;  /* 0x0000000000047805 */ /* 0x000fe4000001ff00 */
[----:B0-----:R-:W-:Y:S01]  /*1ad0*/  IADD3 R2, PT, PT, R3, 0x1, -R24 ;  /* 0x0000000103027810 */ /* 0x001fe20007ffe818 */
[----:B------:R-:W-:Y:S06]  /*1ae0*/  BRA.U !UP0, `(.L_x_466) ;  /* 0x0000000108fc7547 */ /* 0x000fec000b800000 */
[----:B------:R-:W-:Y:S02]  /*1af0*/  IADD3 R24, PT, PT, R3, 0x4, -R24 ;  /* 0x0000000403187810 */ /* 0x000fe40007ffe818 */
[----:B------:R-:W-:Y:S02]  /*1b00*/  MOV R6, UR4 ;  /* 0x0000000400067c02 */ /* 0x000fe40008000f00 */
[----:B------:R-:W-:Y:S02]  /*1b10*/  MOV R7, UR5 ;  /* 0x0000000500077c02 */ /* 0x000fe40008000f00 */
[----:B------:R-:W-:Y:S02]  /*1b20*/  MOV R25, UR8 ;  /* 0x0000000800197c02 */ /* 0x000fe40008000f00 */
[----:B------:R-:W-:-:S07]  /*1b30*/  MOV R5, RZ ;  /* 0x000000ff00057202 */ /* 0x000fce0000000f00 */
.L_x_467:
[C---:B------:R-:W-:Y:S02]  /*1b40*/  IADD3 R9, PT, PT, R24.reuse, -0x3, RZ ;  /* 0xfffffffd18097810 */ /* 0x040fe40007ffe0ff */
[C---:B------:R-:W-:Y:S02]  /*1b50*/  IADD3 R17, PT, PT, R24.reuse, -0x2, RZ ;  /* 0xfffffffe18117810 */ /* 0x040fe40007ffe0ff */
[----:B------:R-:W-:Y:S02]  /*1b60*/  ISETP.GE.AND P0, PT, R9, UR12, PT ;  /* 0x0000000c09007c0c */ /* 0x000fe4000bf06270 */
[----:B------:R-:W-:Y:S02]  /*1b70*/  ISETP.GE.AND P1, PT, R17, UR12, PT ;  /* 0x0000000c11007c0c */ /* 0x000fe4000bf26270 */
[----:B------:R-:W-:Y:S02]  /*1b80*/  ISETP.LT.OR P0, PT, R9, RZ, P0 ;  /* 0x000000ff0900720c */ /* 0x000fe40000701670 */
[----:B------:R-:W-:-:S02]  /*1b90*/  IADD3 R13, PT, PT, R24, -0x1, RZ ;  /* 0xffffffff180d7810 */ /* 0x000fc40007ffe0ff */
[----:B------:R-:W-:Y:S02]  /*1ba0*/  ISETP.LT.OR P1, PT, R17, RZ, P1 ;  /* 0x000000ff1100720c */ /* 0x000fe40000f21670 */
[C---:B------:R-:W-:Y:S02]  /*1bb0*/  ISETP.GE.AND P2, PT, R13.reuse, UR12, PT ;  /* 0x0000000c0d007c0c */ /* 0x040fe4000bf46270 */
[C---:B------:R-:W-:Y:S02]  /*1bc0*/  ISETP.GE.AND P3, PT, R24.reuse, UR12, PT ;  /* 0x0000000c18007c0c */ /* 0x040fe4000bf66270 */
[----:B------:R-:W-:Y:S02]  /*1bd0*/  ISETP.LT.OR P2, PT, R13, RZ, P2 ;  /* 0x000000ff0d00720c */ /* 0x000fe40001741670 */
[----:B------:R-:W-:Y:S01]  /*1be0*/  ISETP.LT.OR P3, PT, R24, RZ, P3 ;  /* 0x000000ff1800720c */ /* 0x000fe20001f61670 */
[----:B------:R-:W0:Y:S08]  /*1bf0*/  @!P0 LDC.64 R10, c[0x0][0x380] ;  /* 0x0000e000ff0a8b82 */ /* 0x000e300000000a00 */
[----:B------:R-:W1:Y:S04]  /*1c00*/  @!P1 LDC.64 R14, c[0x0][0x380] ;  /* 0x0000e000ff0e9b82 */ /* 0x000e680000000a00 */
[----:B------:R-:W2:Y:S04]  /*1c10*/  @!P3 LDG.E.64.CONSTANT R22, desc[UR10][R6.64+0x8] ;  /* 0x0000080a0616b981 */ /* 0x000ea8000c1e9b00 */
[----:B------:R-:W3:Y:S08]  /*1c20*/  @!P2 LDC.64 R18, c[0x0][0x380] ;  /* 0x0000e000ff12ab82 */ /* 0x000ef00000000a00 */
[----:B------:R-:W4:Y:S01]  /*1c30*/  @!P3 LDC.64 R20, c[0x0][0x380] ;  /* 0x0000e000ff14bb82 */ /* 0x000f220000000a00 */
[----:B0-----:R-:W-:-:S02]  /*1c40*/  @!P0 IMAD.WIDE.U32 R10, R9, 0x8, R10 ;  /* 0x00000008090a8825 */ /* 0x001fc400078e000a */
[----:B------:R-:W5:Y:S04]  /*1c50*/  @!P0 LDG.E.64.CONSTANT R8, desc[UR10][R6.64+-0x10] ;  /* 0xfffff00a06088981 */ /* 0x000f68000c1e9b00 */
[----:B------:R-:W5:Y:S01]  /*1c60*/  @!P0 LDG.E.64.CONSTANT R10, desc[UR10][R10.64] ;  /* 0x0000000a0a0a8981 */ /* 0x000f62000c1e9b00 */
[----:B-1----:R-:W-:-:S03]  /*1c70*/  @!P1 IMAD.WIDE.U32 R14, R17, 0x8, R14 ;  /* 0x00000008110e9825 */ /* 0x002fc600078e000e */
[----:B------:R-:W2:Y:S04]  /*1c80*/  @!P2 LDG.E.64.CONSTANT R16, desc[UR10][R6.64] ;  /* 0x0000000a0610a981 */ /* 0x000ea8000c1e9b00 */
[----:B------:R-:W2:Y:S01]  /*1c90*/  @!P1 LDG.E.64.CONSTANT R14, desc[UR10][R14.64] ;  /* 0x0000000a0e0e9981 */ /* 0x000ea2000c1e9b00 */
[----:B---3--:R-:W-:-:S03]  /*1ca0*/  @!P2 IMAD.WIDE.U32 R18, R13, 0x8, R18 ;  /* 0x000000080d12a825 */ /* 0x008fc600078e0012 */
[----:B------:R-:W2:Y:S04]  /*1cb0*/  @!P1 LDG.E.64.CONSTANT R12, desc[UR10][R6.64+-0x8] ;  /* 0xfffff80a060c9981 */ /* 0x000ea8000c1e9b00 */
[----:B------:R-:W3:Y:S01]  /*1cc0*/  @!P2 LDG.E.64.CONSTANT R18, desc[UR10][R18.64] ;  /* 0x0000000a1212a981 */ /* 0x000ee2000c1e9b00 */
[----:B----4-:R-:W-:-:S06]  /*1cd0*/  @!P3 IMAD.WIDE.U32 R20, R24, 0x8, R20 ;  /* 0x000000081814b825 */ /* 0x010fcc00078e0014 */
[----:B------:R-:W4:Y:S01]  /*1ce0*/  @!P3 LDG.E.64.CONSTANT R20, desc[UR10][R20.64] ;  /* 0x0000000a1414b981 */ /* 0x000f22000c1e9b00 */
[----:B------:R-:W-:Y:S02]  /*1cf0*/  IADD3 R25, PT, PT, R25, 0x4, RZ ;  /* 0x0000000419197810 */ /* 0x000fe40007ffe0ff */
[----:B------:R-:W-:Y:S01]  /*1d00*/  IADD3 R24, PT, PT, R24, 0x4, RZ ;  /* 0x0000000418187810 */ /* 0x000fe20007ffe0ff */
[C---:B-----5:R-:W-:Y:S01]  /*1d10*/  @!P0 FMUL R27, R11.reuse, R9 ;  /* 0x000000090b1b8220 */ /* 0x060fe20000400000 */
[----:B------:R-:W-:-:S03]  /*1d20*/  @!P0 FMUL R26, R11, R8 ;  /* 0x000000080b1a8220 */ /* 0x000fc60000400000 */
[C---:B------:R-:W-:Y:S01]  /*1d30*/  @!P0 FFMA R11, R10.reuse, R8, -R27 ;  /* 0x000000080a0b8223 */ /* 0x040fe2000000081b */
[----:B------:R-:W-:-:S03]  /*1d40*/  @!P0 FFMA R10, R10, R9, R26 ;  /* 0x000000090a0a8223 */ /* 0x000fc6000000001a */
[----:B------:R-:W-:Y:S01]  /*1d50*/  @!P0 FADD R4, R4, R11 ;  /* 0x0000000b04048221 */ /* 0x000fe20000000000 */
[CC--:B--2---:R-:W-:Y:S01]  /*1d60*/  @!P1 FMUL R9, R15.reuse, R13.reuse ;  /* 0x0000000d0f099220 */ /* 0x0c4fe20000400000 */
[-C--:B------:R-:W-:Y:S01]  /*1d70*/  @!P1 FMUL R8, R15, R12.reuse ;  /* 0x0000000c0f089220 */ /* 0x080fe20000400000 */
[----:B------:R-:W-:Y:S02]  /*1d80*/  @!P0 FADD R5, R5, R10 ;  /* 0x0000000a05058221 */ /* 0x000fe40000000000 */
[C---:B------:R-:W-:Y:S01]  /*1d90*/  @!P1 FFMA R9, R14.reuse, R12, -R9 ;  /* 0x0000000c0e099223 */ /* 0x040fe20000000809 */
[----:B------:R-:W-:-:S03]  /*1da0*/  @!P1 FFMA R8, R14, R13, R8 ;  /* 0x0000000d0e089223 */ /* 0x000fc60000000008 */
[----:B------:R-:W-:Y:S01]  /*1db0*/  @!P1 FADD R4, R4, R9 ;  /* 0x0000000904049221 */ /* 0x000fe20000000000 */
[----:B------:R-:W-:Y:S01]  /*1dc0*/  @!P1 FADD R5, R5, R8 ;  /* 0x0000000805059221 */ /* 0x000fe20000000000 */
[----:B------:R-:W-:Y:S01]  /*1dd0*/  ISETP.NE.AND P1, PT, R25, RZ, PT ;  /* 0x000000ff1900720c */ /* 0x000fe20003f25270 */
[C---:B---3--:R-:W-:Y:S01]  /*1de0*/  @!P2 FMUL R15, R19.reuse, R17 ;  /* 0x00000011130fa220 */ /* 0x048fe20000400000 */
[----:B------:R-:W-:Y:S01]  /*1df0*/  @!P2 FMUL R12, R19, R16 ;  /* 0x00000010130ca220 */ /* 0x000fe20000400000 */
[C---:B----4-:R-:W-:Y:S01]  /*1e00*/  @!P3 FMUL R13, R21.reuse, R23 ;  /* 0x00000017150db220 */ /* 0x050fe20000400000 */
[----:B------:R-:W-:Y:S01]  /*1e10*/  @!P3 FMUL R14, R21, R22 ;  /* 0x00000016150eb220 */ /* 0x000fe20000400000 */
[C---:B------:R-:W-:Y:S01]  /*1e20*/  @!P2 FFMA R15, R18.reuse, R16, -R15 ;  /* 0x00000010120fa223 */ /* 0x040fe2000000080f */
[----:B------:R-:W-:Y:S01]  /*1e30*/  @!P2 FFMA R12, R18, R17, R12 ;  /* 0x00000011120ca223 */ /* 0x000fe2000000000c */
[C---:B------:R-:W-:Y:S01]  /*1e40*/  @!P3 FFMA R13, R20.reuse, R22, -R13 ;  /* 0x00000016140db223 */ /* 0x040fe2000000080d */
[----:B------:R-:W-:Y:S01]  /*1e50*/  @!P3 FFMA R14, R20, R23, R14 ;  /* 0x00000017140eb223 */ /* 0x000fe2000000000e */
[----:B------:R-:W-:Y:S01]  /*1e60*/  @!P2 FADD R4, R4, R15 ;  /* 0x0000000f0404a221 */ /* 0x000fe20000000000 */
[----:B------:R-:W-:Y:S01]  /*1e70*/  IADD3 R6, P0, PT, R6, 0x20, RZ ;  /* 0x0000002006067810 */ /* 0x000fe20007f1e0ff */
[----:B------:R-:W-:-:S02]  /*1e80*/  @!P2 FADD R5, R5, R12 ;  /* 0x0000000c0505a221 */ /* 0x000fc40000000000 */
[----:B------:R-:W-:Y:S01]  /*1e90*/  @!P3 FADD R4, R4, R13 ;  /* 0x0000000d0404b221 */ /* 0x000fe20000000000 */
[----:B------:R-:W-:Y:S01]  /*1ea0*/  IADD3.X R7, PT, PT, RZ, R7, RZ, P0, !PT ;  /* 0x00000007ff077210 */ /* 0x000fe200007fe4ff */
[----:B------:R-:W-:Y:S01]  /*1eb0*/  @!P3 FADD R5, R5, R14 ;  /* 0x0000000e0505b221 */ /* 0x000fe20000000000 */
[----:B------:R-:W-:Y:S07]  /*1ec0*/  @P1 BRA `(.L_x_467) ;  /* 0xfffffffc001c1947 */ /* 0x000fee000383ffff */
[----:B------:R-:W-:-:S07]  /*1ed0*/  MOV R7, UR7 ;  /* 0x0000000700077c02 */ /* 0x000fce0008000f00 */
.L_x_466:
[----:B------:R-:W-:-:S09]  /*1ee0*/  UISETP.NE.AND UP1, UPT, UR6, URZ, UPT ;  /* 0x000000ff0600728c */ /* 0x000fd2000bf25270 */
[----:B------:R-:W-:Y:S05]  /*1ef0*/  BRA.U !UP1, `(.L_x_468) ;  /* 0x0000000109d87547 */ /* 0x000fea000b800000 */
[----:B------:R-:W0:Y:S01]  /*1f00*/  LDCU UR9, c[0x0][0x398] ;  /* 0x00007300ff0977ac */ /* 0x000e220008000800 */
[----:B------:R-:W-:Y:S02]  /*1f10*/  UISETP.NE.AND UP1, UPT, UR6, 0x1, UPT ;  /* 0x000000010600788c */ /* 0x000fe4000bf25270 */
[----:B0-----:R-:W-:-:S07]  /*1f20*/  ULOP3.LUT UP2, URZ, UR9, 0x1, URZ, 0xc0, !UPT ;  /* 0x0000000109ff7892 */ /* 0x001fce000f84c0ff */
[----:B------:R-:W-:Y:S05]  /*1f30*/  BRA.U !UP1, `(.L_x_469) ;  /* 0x0000000109787547 */ /* 0x000fea000b800000 */
[----:B------:R-:W0:Y:S01]  /*1f40*/  LDCU UR9, c[0x0][0x388] ;  /* 0x00007100ff0977ac */ /* 0x000e220008000800 */
[----:B------:R-:W-:Y:S01]  /*1f50*/  IADD3 R9, PT, PT, R2, R7, RZ ;  /* 0x0000000702097210 */ /* 0x000fe20007ffe0ff */
[----:B------:R-:W1:Y:S03]  /*1f60*/  LDC.64 R16, c[0x0][0x390] ;  /* 0x0000e400ff107b82 */ /* 0x000e660000000a00 */
[C---:B------:R-:W-:Y:S02]  /*1f70*/  IADD3 R11, PT, PT, R9.reuse, 0x1, RZ ;  /* 0x00000001090b7810 */ /* 0x040fe40007ffe0ff */
[----:B0-----:R-:W-:Y:S02]  /*1f80*/  ISETP.GE.AND P0, PT, R9, UR9, PT ;  /* 0x0000000909007c0c */ /* 0x001fe4000bf06270 */
[----:B------:R-:W-:Y:S02]  /*1f90*/  ISETP.GE.AND P1, PT, R11, UR9, PT ;  /* 0x000000090b007c0c */ /* 0x000fe4000bf26270 */
[----:B------:R-:W-:-:S02]  /*1fa0*/  ISETP.LT.OR P0, PT, R9, RZ, P0 ;  /* 0x000000ff0900720c */ /* 0x000fc40000701670 */
[----:B------:R-:W-:Y:S01]  /*1fb0*/  ISETP.LT.OR P1, PT, R11, RZ, P1 ;  /* 0x000000ff0b00720c */ /* 0x000fe20000f21670 */
[----:B-1----:R-:W-:-:S10]  /*1fc0*/  IMAD.WIDE.U32 R16, R7, 0x8, R16 ;  /* 0x0000000807107825 */ /* 0x002fd400078e0010 */
[----:B------:R-:W0:Y:S08]  /*1fd0*/  @!P0 LDC.64 R12, c[0x0][0x380] ;  /* 0x0000e000ff0c8b82 */ /* 0x000e300000000a00 */
[----:B------:R-:W1:Y:S01]  /*1fe0*/  @!P1 LDC.64 R14, c[0x0][0x380] ;  /* 0x0000e000ff0e9b82 */ /* 0x000e620000000a00 */
[----:B0-----:R-:W-:Y:S02]  /*1ff0*/  @!P0 IMAD.WIDE.U32 R12, R9, 0x8, R12 ;  /* 0x00000008090c8825 */ /* 0x001fe400078e000c */
[----:B------:R-:W2:Y:S04]  /*2000*/  @!P0 LDG.E.64.CONSTANT R8, desc[UR10][R16.64] ;  /* 0x0000000a10088981 */ /* 0x000ea8000c1e9b00 */
[----:B------:R-:W2:Y:S01]  /*2010*/  @!P0 LDG.E.64.CONSTANT R12, desc[UR10][R12.64] ;  /* 0x0000000a0c0c8981 */ /* 0x000ea2000c1e9b00 */
[----:B-1----:R-:W-:-:S03]  /*2020*/  @!P1 IMAD.WIDE.U32 R14, R11, 0x8, R14 ;  /* 0x000000080b0e9825 */ /* 0x002fc600078e000e */
[----:B------:R-:W3:Y:S04]  /*2030*/  @!P1 LDG.E.64.CONSTANT R10, desc[UR10][R16.64+0x8] ;  /* 0x0000080a100a9981 */ /* 0x000ee8000c1e9b00 */
[----:B------:R-:W3:Y:S01]  /*2040*/  @!P1 LDG.E.64.CONSTANT R14, desc[UR10][R14.64] ;  /* 0x0000000a0e0e9981 */ /* 0x000ee2000c1e9b00 */
[----:B------:R-:W-:Y:S01]  /*2050*/  IADD3 R7, PT, PT, R7, 0x2, RZ ;  /* 0x0000000207077810 */ /* 0x000fe20007ffe0ff */
[C---:B--2---:R-:W-:Y:S01]  /*2060*/  @!P0 FMUL R19, R13.reuse, R9 ;  /* 0x000000090d138220 */ /* 0x044fe20000400000 */
[----:B------:R-:W-:-:S03]  /*2070*/  @!P0 FMUL R6, R13, R8 ;  /* 0x000000080d068220 */ /* 0x000fc60000400000 */
[C---:B------:R-:W-:Y:S01]  /*2080*/  @!P0 FFMA R19, R12.reuse, R8, -R19 ;  /* 0x000000080c138223 */ /* 0x040fe20000000813 */
[----:B------:R-:W-:Y:S01]  /*2090*/  @!P0 FFMA R6, R12, R9, R6 ;  /* 0x000000090c068223 */ /* 0x000fe20000000006 */
[CC--:B---3--:R-:W-:Y:S01]  /*20a0*/  @!P1 FMUL R21, R15.reuse, R11.reuse ;  /* 0x0000000b0f159220 */ /* 0x0c8fe20000400000 */
[-C--:B------:R-:W-:Y:S01]  /*20b0*/  @!P1 FMUL R8, R15, R10.reuse ;  /* 0x0000000a0f089220 */ /* 0x080fe20000400000 */
[----:B------:R-:W-:Y:S01]  /*20c0*/  @!P0 FADD R4, R4, R19 ;  /* 0x0000001304048221 */ /* 0x000fe20000000000 */
[----:B------:R-:W-:Y:S01]  /*20d0*/  @!P0 FADD R5, R5, R6 ;  /* 0x0000000605058221 */ /* 0x000fe20000000000 */
[C---:B------:R-:W-:Y:S01]  /*20e0*/  @!P1 FFMA R21, R14.reuse, R10, -R21 ;  /* 0x0000000a0e159223 */ /* 0x040fe20000000815 */
[----:B------:R-:W-:-:S03]  /*20f0*/  @!P1 FFMA R8, R14, R11, R8 ;  /* 0x0000000b0e089223 */ /* 0x000fc60000000008 */
[----:B------:R-:W-:Y:S01]  /*2100*/  @!P1 FADD R4, R4, R21 ;  /* 0x0000001504049221 */ /* 0x000fe20000000000 */
[----:B------:R-:W-:-:S07]  /*2110*/  @!P1 FADD R5, R5, R8 ;  /* 0x0000000805059221 */ /* 0x000fce0000000000 */
.L_x_469:
[----:B------:R-:W-:Y:S04]  /*2120*/  BSSY.RECONVERGENT B0, `(.L_x_468) ;  /* 0x0000013000007945 */ /* 0x000fe80003800200 */
[----:B------:R-:W-:Y:S05]  /*2130*/  BRA.U !UP2, `(.L_x_470) ;  /* 0x000000010a447547 */ /* 0x000fea000b800000 */
[----:B------:R-:W0:Y:S01]  /*2140*/  LDCU UR9, c[0x0][0x388] ;  /* 0x00007100ff0977ac */ /* 0x000e220008000800 */
[----:B------:R-:W-:-:S04]  /*2150*/  IADD3 R13, PT, PT, R2, R7, RZ ;  /* 0x00000007020d7210 */ /* 0x000fc80007ffe0ff */
[----:B0-----:R-:W-:-:S04]  /*2160*/  ISETP.GE.AND P0, PT, R13, UR9, PT ;  /* 0x000000090d007c0c */ /* 0x001fc8000bf06270 */
[----:B------:R-:W-:-:S13]  /*2170*/  ISETP.LT.OR P0, PT, R13, RZ, P0 ;  /* 0x000000ff0d00720c */ /* 0x000fda0000701670 */
[----:B------:R-:W-:Y:S05]  /*2180*/  @P0 BRA `(.L_x_470) ;  /* 0x0000000000300947 */ /* 0x000fea0003800000 */
[----:B------:R-:W0:Y:S08]  /*2190*/  LDC.64 R8, c[0x0][0x380] ;  /* 0x0000e000ff087b82 */ /* 0x000e300000000a00 */
        /* <DEDUP_REMOVED lines=11> */
.L_x_470:
[----:B------:R-:W-:Y:S05]  /*2250*/  BSYNC.RECONVERGENT B0 ;  /* 0x0000000000007941 */ /* 0x000fea0003800200 */
.L_x_468:
        /* <DEDUP_REMOVED lines=8> */
.L_x_465:
[----:B------:R-:W-:Y:S01]  /*22e0*/  ULOP3.LUT UR4, UR6, 0x3, URZ, 0xc0, !UPT ;  /* 0x0000000306047892 */ /* 0x000fe2000f8ec0ff */
[----:B------:R-:W0:Y:S01]  /*22f0*/  LDCU UR5, c[0x0][0x388] ;  /* 0x00007100ff0577ac */ /* 0x000e220008000800 */
[----:B------:R-:W-:Y:S02]  /*2300*/  ULOP3.LUT UR6, UR6, 0x7ffffffc, URZ, 0xc0, !UPT ;  /* 0x7ffffffc06067892 */ /* 0x000fe4000f8ec0ff */
[----:B------:R-:W-:-:S11]  /*2310*/  UISETP.GE.U32.AND UP0, UPT, UR9, 0x3, UPT ;  /* 0x000000030900788c */ /* 0x000fd6000bf06070 */
.L_x_477:
[----:B-1----:R-:W1:Y:S01]  /*2320*/  LDC R2, c[0x0][0x398] ;  /* 0x0000e600ff027b82 */ /* 0x002e620000000800 */
[----:B------:R-:W-:Y:S02]  /*2330*/  MOV R7, RZ ;  /* 0x000000ff00077202 */ /* 0x000fe40000000f00 */
[----:B------:R-:W-:Y:S02]  /*2340*/  CS2R R4, SRZ ;  /* 0x0000000000047805 */ /* 0x000fe4000001ff00 */
[----:B-1----:R-:W-:Y:S01]  /*2350*/  IADD3 R2, PT, PT, R3, 0x1, -R2 ;  /* 0x0000000103027810 */ /* 0x002fe20007ffe802 */
[----:B------:R-:W-:Y:S06]  /*2360*/  BRA.U !UP0, `(.L_x_472) ;  /* 0x0000000108f07547 */ /* 0x000fec000b800000 */
[----:B------:R-:W1:Y:S01]  /*2370*/  LDC.64 R6, c[0x0][0x390] ;  /* 0x0000e400ff067b82 */ /* 0x000e620000000a00 */
[----:B------:R-:W-:Y:S01]  /*2380*/  HFMA2 R25, -RZ, RZ, 0, 0 ;  /* 0x00000000ff197431 */ /* 0x000fe200000001ff */
[----:B------:R-:W-:-:S07]  /*2390*/  MOV R5, RZ ;  /* 0x000000ff00057202 */ /* 0x000fce0000000f00 */
.L_x_473:
[----:B------:R-:W-:Y:S01]  /*23a0*/  IADD3 R13, PT, PT, R2, R25, RZ ;  /* 0x00000019020d7210 */ /* 0x000fe20007ffe0ff */
[----:B-1----:R-:W-:-:S03]  /*23b0*/  IMAD.WIDE.U32 R20, R25, 0x8, R6 ;  /* 0x0000000819147825 */ /* 0x002fc600078e0006 */
[C---:B0-----:R-:W-:Y:S02]  /*23c0*/  ISETP.GE.AND P0, PT, R13.reuse, UR5, PT ;  /* 0x000000050d007c0c */ /* 0x041fe4000bf06270 */
[C---:B------:R-:W-:Y:S02]  /*23d0*/  IADD3 R17, PT, PT, R13.reuse, 0x1, RZ ;  /* 0x000000010d117810 */ /* 0x040fe40007ffe0ff */
[C---:B------:R-:W-:Y:S02]  /*23e0*/  ISETP.LT.OR P0, PT, R13.reuse, RZ, P0 ;  /* 0x000000ff0d00720c */ /* 0x040fe40000701670 */
[----:B------:R-:W-:Y:S02]  /*23f0*/  IADD3 R9, PT, PT, R13, 0x2, RZ ;  /* 0x000000020d097810 */ /* 0x000fe40007ffe0ff */
[----:B------:R-:W-:Y:S02]  /*2400*/  ISETP.GE.AND P1, PT, R17, UR5, PT ;  /* 0x0000000511007c0c */ /* 0x000fe4000bf26270 */
[----:B------:R-:W-:-:S02]  /*2410*/  IADD3 R27, PT, PT, R13, 0x3, RZ ;  /* 0x000000030d1b7810 */ /* 0x000fc40007ffe0ff */
[----:B------:R-:W-:Y:S02]  /*2420*/  ISETP.GE.AND P2, PT, R9, UR5, PT ;  /* 0x0000000509007c0c */ /* 0x000fe4000bf46270 */
[----:B------:R-:W-:Y:S02]  /*2430*/  ISETP.LT.OR P1, PT, R17, RZ, P1 ;  /* 0x000000ff1100720c */ /* 0x000fe40000f21670 */
[----:B------:R-:W-:Y:S01]  /*2440*/  ISETP.GE.AND P3, PT, R27, UR5, PT ;  /* 0x000000051b007c0c */ /* 0x000fe2000bf66270 */
[----:B------:R-:W0:Y:S01]  /*2450*/  @!P0 LDC.64 R10, c[0x0][0x380] ;  /* 0x0000e000ff0a8b82 */ /* 0x000e220000000a00 */
[----:B------:R-:W-:Y:S02]  /*2460*/  ISETP.LT.OR P2, PT, R9, RZ, P2 ;  /* 0x000000ff0900720c */ /* 0x000fe40001741670 */
[----:B------:R-:W-:-:S07]  /*2470*/  ISETP.LT.OR P3, PT, R27, RZ, P3 ;  /* 0x000000ff1b00720c */ /* 0x000fce0001f61670 */
[----:B------:R-:W1:Y:S08]  /*2480*/  @!P1 LDC.64 R18, c[0x0][0x380] ;  /* 0x0000e000ff129b82 */ /* 0x000e700000000a00 */
[----:B------:R-:W2:Y:S01]  /*2490*/  @!P2 LDC.64 R14, c[0x0][0x380] ;  /* 0x0000e000ff0eab82 */ /* 0x000ea20000000a00 */
[----:B0-----:R-:W-:-:S07]  /*24a0*/  @!P0 IMAD.WIDE.U32 R10, R13, 0x8, R10 ;  /* 0x000000080d0a8825 */ /* 0x001fce00078e000a */
[----:B------:R-:W0:Y:S01]  /*24b0*/  @!P3 LDC.64 R22, c[0x0][0x380] ;  /* 0x0000e000ff16bb82 */ /* 0x000e220000000a00 */
[----:B------:R-:W3:Y:S04]  /*24c0*/  @!P0 LDG.E.64.CONSTANT R12, desc[UR10][R20.64] ;  /* 0x0000000a140c8981 */ /* 0x000ee8000c1e9b00 */
[----:B------:R-:W3:Y:S01]  /*24d0*/  @!P0 LDG.E.64.CONSTANT R10, desc[UR10][R10.64] ;  /* 0x0000000a0a0a8981 */ /* 0x000ee2000c1e9b00 */
[----:B-1----:R-:W-:-:S03]  /*24e0*/  @!P1 IMAD.WIDE.U32 R18, R17, 0x8, R18 ;  /* 0x0000000811129825 */ /* 0x002fc600078e0012 */
[----:B------:R-:W4:Y:S04]  /*24f0*/  @!P2 LDG.E.64.CONSTANT R16, desc[UR10][R20.64+0x10] ;  /* 0x0000100a1410a981 */ /* 0x000f28000c1e9b00 */
[----:B------:R-:W5:Y:S01]  /*2500*/  @!P1 LDG.E.64.CONSTANT R18, desc[UR10][R18.64] ;  /* 0x0000000a12129981 */ /* 0x000f62000c1e9b00 */
[----:B--2---:R-:W-:-:S03]  /*2510*/  @!P2 IMAD.WIDE.U32 R14, R9, 0x8, R14 ;  /* 0x00000008090ea825 */ /* 0x004fc600078e000e */
[----:B------:R-:W5:Y:S04]  /*2520*/  @!P1 LDG.E.64.CONSTANT R8, desc[UR10][R20.64+0x8] ;  /* 0x0000080a14089981 */ /* 0x000f68000c1e9b00 */
[----:B------:R-:W4:Y:S01]  /*2530*/  @!P2 LDG.E.64.CONSTANT R14, desc[UR10][R14.64] ;  /* 0x0000000a0e0ea981 */ /* 0x000f22000c1e9b00 */
[----:B0-----:R-:W-:-:S03]  /*2540*/  @!P3 IMAD.WIDE.U32 R22, R27, 0x8, R22 ;  /* 0x000000081b16b825 */ /* 0x001fc600078e0016 */
[----:B------:R-:W2:Y:S04]  /*2550*/  @!P3 LDG.E.64.CONSTANT R26, desc[UR10][R20.64+0x18] ;  /* 0x0000180a141ab981 */ /* 0x000ea8000c1e9b00 */
[----:B------:R-:W2:Y:S01]  /*2560*/  @!P3 LDG.E.64.CONSTANT R22, desc[UR10][R22.64] ;  /* 0x0000000a1616b981 */ /* 0x000ea2000c1e9b00 */
[----:B------:R-:W-:Y:S01]  /*2570*/  IADD3 R25, PT, PT, R25, 0x4, RZ ;  /* 0x0000000419197810 */ /* 0x000fe20007ffe0ff */
[C---:B---3--:R-:W-:Y:S01]  /*2580*/  @!P0 FMUL R29, R11.reuse, R13 ;  /* 0x0000000d0b1d8220 */ /* 0x048fe20000400000 */
[----:B------:R-:W-:-:S03]  /*2590*/  @!P0 FMUL R24, R11, R12 ;  /* 0x0000000c0b188220 */ /* 0x000fc60000400000 */
[C---:B------:R-:W-:Y:S01]  /*25a0*/  @!P0 FFMA R11, R10.reuse, R12, -R29 ;  /* 0x0000000c0a0b8223 */ /* 0x040fe2000000081d */
[----:B------:R-:W-:-:S03]  /*25b0*/  @!P0 FFMA R10, R10, R13, R24 ;  /* 0x0000000d0a0a8223 */ /* 0x000fc60000000018 */
[----:B------:R-:W-:Y:S01]  /*25c0*/  @!P0 FADD R4, R4, R11 ;  /* 0x0000000b04048221 */ /* 0x000fe20000000000 */
[----:B------:R-:W-:Y:S01]  /*25d0*/  @!P0 FADD R5, R5, R10 ;  /* 0x0000000a05058221 */ /* 0x000fe20000000000 */
[----:B------:R-:W-:Y:S01]  /*25e0*/  ISETP.NE.AND P0, PT, R25, UR6, PT ;  /* 0x0000000619007c0c */ /* 0x000fe2000bf05270 */
[C---:B-----5:R-:W-:Y:S01]  /*25f0*/  @!P1 FMUL R13, R19.reuse, R9 ;  /* 0x00000009130d9220 */ /* 0x060fe20000400000 */
        /* <DEDUP_REMOVED lines=8> */
[----:B------:R-:W-:Y:S01]  /*2680*/  @!P1 FADD R5, R5, R12 ;  /* 0x0000000c05059221 */ /* 0x000fe20000000000 */
[CC--:B--2---:R-:W-:Y:S01]  /*2690*/  @!P3 FMUL R9, R23.reuse, R27.reuse ;  /* 0x0000001b1709b220 */ /* 0x0c4fe20000400000 */
[-C--:B------:R-:W-:Y:S01]  /*26a0*/  @!P3 FMUL R23, R23, R26.reuse ;  /* 0x0000001a1717b220 */ /* 0x080fe20000400000 */
[----:B------:R-:W-:Y:S01]  /*26b0*/  @!P2 FADD R4, R4, R19 ;  /* 0x000000130404a221 */ /* 0x000fe20000000000 */
[----:B------:R-:W-:Y:S01]  /*26c0*/  @!P2 FADD R5, R5, R24 ;  /* 0x000000180505a221 */ /* 0x000fe20000000000 */
[C---:B------:R-:W-:Y:S01]  /*26d0*/  @!P3 FFMA R9, R22.reuse, R26, -R9 ;  /* 0x0000001a1609b223 */ /* 0x040fe20000000809 */
[----:B------:R-:W-:-:S03]  /*26e0*/  @!P3 FFMA R22, R22, R27, R23 ;  /* 0x0000001b1616b223 */ /* 0x000fc60000000017 */
[----:B------:R-:W-:Y:S01]  /*26f0*/  @!P3 FADD R4, R4, R9 ;  /* 0x000000090404b221 */ /* 0x000fe20000000000 */
[----:B------:R-:W-:Y:S01]  /*2700*/  @!P3 FADD R5, R5, R22 ;  /* 0x000000160505b221 */ /* 0x000fe20000000000 */
[----:B------:R-:W-:Y:S06]  /*2710*/  @P0 BRA `(.L_x_473) ;  /* 0xfffffffc00200947 */ /* 0x000fec000383ffff */
[----:B------:R-:W-:-:S07]  /*2720*/  MOV R7, UR6 ;  /* 0x0000000600077c02 */ /* 0x000fce0008000f00 */
.L_x_472:
[----:B------:R-:W-:-:S09]  /*2730*/  UISETP.NE.AND UP1, UPT, UR4, URZ, UPT ;  /* 0x000000ff0400728c */ /* 0x000fd2000bf25270 */
[----:B------:R-:W-:Y:S05]  /*2740*/  BRA.U !UP1, `(.L_x_474) ;  /* 0x0000000109d87547 */ /* 0x000fea000b800000 */
[----:B------:R-:W1:Y:S01]  /*2750*/  LDCU UR7, c[0x0][0x398] ;  /* 0x00007300ff0777ac */ /* 0x000e620008000800 */
[----:B------:R-:W-:Y:S02]  /*2760*/  UISETP.NE.AND UP1, UPT, UR4, 0x1, UPT ;  /* 0x000000010400788c */ /* 0x000fe4000bf25270 */
[----:B-1----:R-:W-:-:S07]  /*2770*/  ULOP3.LUT UP2, URZ, UR7, 0x1, URZ, 0xc0, !UPT ;  /* 0x0000000107ff7892 */ /* 0x002fce000f84c0ff */
[----:B------:R-:W-:Y:S05]  /*2780*/  BRA.U !UP1, `(.L_x_475) ;  /* 0x0000000109787547 */ /* 0x000fea000b800000 */
[----:B------:R-:W1:Y:S01]  /*2790*/  LDCU UR7, c[0x0][0x388] ;  /* 0x00007100ff0777ac */ /* 0x000e620008000800 */
[----:B------:R-:W-:Y:S01]  /*27a0*/  IADD3 R9, PT, PT, R2, R7, RZ ;  /* 0x0000000702097210 */ /* 0x000fe20007ffe0ff */
[----:B------:R-:W2:Y:S03]  /*27b0*/  LDC.64 R16, c[0x0][0x390] ;  /* 0x0000e400ff107b82 */ /* 0x000ea60000000a00 */
[C---:B------:R-:W-:Y:S02]  /*27c0*/  IADD3 R11, PT, PT, R9.reuse, 0x1, RZ ;  /* 0x00000001090b7810 */ /* 0x040fe40007ffe0ff */
[----:B-1----:R-:W-:Y:S02]  /*27d0*/  ISETP.GE.AND P0, PT, R9, UR7, PT ;  /* 0x0000000709007c0c */ /* 0x002fe4000bf06270 */
[----:B------:R-:W-:Y:S02]  /*27e0*/  ISETP.GE.AND P1, PT, R11, UR7, PT ;  /* 0x000000070b007c0c */ /* 0x000fe4000bf26270 */
[----:B------:R-:W-:-:S02]  /*27f0*/  ISETP.LT.OR P0, PT, R9, RZ, P0 ;  /* 0x000000ff0900720c */ /* 0x000fc40000701670 */
[----:B------:R-:W-:Y:S01]  /*2800*/  ISETP.LT.OR P1, PT, R11, RZ, P1 ;  /* 0x000000ff0b00720c */ /* 0x000fe20000f21670 */
[----:B--2---:R-:W-:-:S10]  /*2810*/  IMAD.WIDE.U32 R16, R7, 0x8, R16 ;  /* 0x0000000807107825 */ /* 0x004fd400078e0010 */
[----:B------:R-:W1:Y:S08]  /*2820*/  @!P0 LDC.64 R12, c[0x0][0x380] ;  /* 0x0000e000ff0c8b82 */ /* 0x000e700000000a00 */
[----:B------:R-:W2:Y:S01]  /*2830*/  @!P1 LDC.64 R14, c[0x0][0x380] ;  /* 0x0000e000ff0e9b82 */ /* 0x000ea20000000a00 */
[----:B-1----:R-:W-:Y:S02]  /*2840*/  @!P0 IMAD.WIDE.U32 R12, R9, 0x8, R12 ;  /* 0x00000008090c8825 */ /* 0x002fe400078e000c */
[----:B------:R-:W3:Y:S04]  /*2850*/  @!P0 LDG.E.64.CONSTANT R8, desc[UR10][R16.64] ;  /* 0x0000000a10088981 */ /* 0x000ee8000c1e9b00 */
[----:B------:R-:W3:Y:S01]  /*2860*/  @!P0 LDG.E.64.CONSTANT R12, desc[UR10][R12.64] ;  /* 0x0000000a0c0c8981 */ /* 0x000ee2000c1e9b00 */
[----:B--2---:R-:W-:-:S03]  /*2870*/  @!P1 IMAD.WIDE.U32 R14, R11, 0x8, R14 ;  /* 0x000000080b0e9825 */ /* 0x004fc600078e000e */
[----:B------:R-:W2:Y:S04]  /*2880*/  @!P1 LDG.E.64.CONSTANT R10, desc[UR10][R16.64+0x8] ;  /* 0x0000080a100a9981 */ /* 0x000ea8000c1e9b00 */
[----:B------:R-:W2:Y:S01]  /*2890*/  @!P1 LDG.E.64.CONSTANT R14, desc[UR10][R14.64] ;  /* 0x0000000a0e0e9981 */ /* 0x000ea2000c1e9b00 */
[----:B------:R-:W-:Y:S01]  /*28a0*/  IADD3 R7, PT, PT, R7, 0x2, RZ ;  /* 0x0000000207077810 */ /* 0x000fe20007ffe0ff */
[C---:B---3--:R-:W-:Y:S01]  /*28b0*/  @!P0 FMUL R19, R13.reuse, R9 ;  /* 0x000000090d138220 */ /* 0x048fe20000400000 */
[----:B------:R-:W-:-:S03]  /*28c0*/  @!P0 FMUL R6, R13, R8 ;  /* 0x000000080d068220 */ /* 0x000fc60000400000 */
[C---:B------:R-:W-:Y:S01]  /*28d0*/  @!P0 FFMA R19, R12.reuse, R8, -R19 ;  /* 0x000000080c138223 */ /* 0x040fe20000000813 */
[----:B------:R-:W-:Y:S01]  /*28e0*/  @!P0 FFMA R6, R12, R9, R6 ;  /* 0x000000090c068223 */ /* 0x000fe20000000006 */
[CC--:B--2---:R-:W-:Y:S01]  /*28f0*/  @!P1 FMUL R21, R15.reuse, R11.reuse ;  /* 0x0000000b0f159220 */ /* 0x0c4fe20000400000 */
[-C--:B------:R-:W-:Y:S01]  /*2900*/  @!P1 FMUL R8, R15, R10.reuse ;  /* 0x0000000a0f089220 */ /* 0x080fe20000400000 */
[----:B------:R-:W-:Y:S01]  /*2910*/  @!P0 FADD R4, R4, R19 ;  /* 0x0000001304048221 */ /* 0x000fe20000000000 */
[----:B------:R-:W-:Y:S01]  /*2920*/  @!P0 FADD R5, R5, R6 ;  /* 0x0000000605058221 */ /* 0x000fe20000000000 */
[C---:B------:R-:W-:Y:S01]  /*2930*/  @!P1 FFMA R21, R14.reuse, R10, -R21 ;  /* 0x0000000a0e159223 */ /* 0x040fe20000000815 */
[----:B------:R-:W-:-:S03]  /*2940*/  @!P1 FFMA R8, R14, R11, R8 ;  /* 0x0000000b0e089223 */ /* 0x000fc60000000008 */
[----:B------:R-:W-:Y:S01]  /*2950*/  @!P1 FADD R4, R4, R21 ;  /* 0x0000001504049221 */ /* 0x000fe20000000000 */
[----:B------:R-:W-:-:S07]  /*2960*/  @!P1 FADD R5, R5, R8 ;  /* 0x0000000805059221 */ /* 0x000fce0000000000 */
.L_x_475:
        /* <DEDUP_REMOVED lines=10> */
[----:B------:R-:W3:Y:S01]  /*2a10*/  LDG.E.64.CONSTANT R8, desc[UR10][R8.64] ;  /* 0x0000000a08087981 */ /* 0x000ee2000c1e9b00 */
[----:B--2---:R-:W-:-:S06]  /*2a20*/  IMAD.WIDE.U32 R6, R7, 0x8, R10 ;  /* 0x0000000807067825 */ /* 0x004fcc00078e000a */
[----:B------:R-:W3:Y:S02]  /*2a30*/  LDG.E.64.CONSTANT R6, desc[UR10][R6.64] ;  /* 0x0000000a06067981 */ /* 0x000ee4000c1e9b00 */
[C---:B---3--:R-:W-:Y:S01]  /*2a40*/  FMUL R11, R9.reuse, R7 ;  /* 0x00000007090b7220 */ /* 0x048fe20000400000 */
[----:B------:R-:W-:-:S03]  /*2a50*/  FMUL R2, R9, R6 ;  /* 0x0000000609027220 */ /* 0x000fc60000400000 */
[C---:B------:R-:W-:Y:S01]  /*2a60*/  FFMA R11, R8.reuse, R6, -R11 ;  /* 0x00000006080b7223 */ /* 0x040fe2000000080b */
[----:B------:R-:W-:-:S03]  /*2a70*/  FFMA R2, R8, R7, R2 ;  /* 0x0000000708027223 */ /* 0x000fc60000000002 */
[----:B------:R-:W-:Y:S01]  /*2a80*/  FADD R4, R4, R11 ;  /* 0x0000000b04047221 */ /* 0x000fe20000000000 */
[----:B------:R-:W-:-:S07]  /*2a90*/  FADD R5, R5, R2 ;  /* 0x0000000205057221 */ /* 0x000fce0000000000 */
.L_x_476:
[----:B0-----:R-:W-:Y:S05]  /*2aa0*/  BSYNC.RECONVERGENT B0 ;  /* 0x0000000000007941 */ /* 0x001fea0003800200 */
.L_x_474:
[----:B------:R-:W1:Y:S01]  /*2ab0*/  LDC.64 R6, c[0x0][0x3a8] ;  /* 0x0000ea00ff067b82 */ /* 0x000e620000000a00 */
[----:B------:R-:W2:Y:S01]  /*2ac0*/  LDCU UR7, c[0x0][0x3b0] ;  /* 0x00007600ff0777ac */ /* 0x000ea20008000800 */
[-C--:B------:R-:W-:Y:S02]  /*2ad0*/  LOP3.LUT R2, RZ, R3.reuse, RZ, 0x33, !PT ;  /* 0x00000003ff027212 */ /* 0x080fe400078e33ff */
[----:B------:R-:W-:Y:S02]  /*2ae0*/  IADD3 R3, PT, PT, R0, R3, RZ ;  /* 0x0000000300037210 */ /* 0x000fe40007ffe0ff */
[----:B--2---:R-:W-:Y:S02]  /*2af0*/  IADD3 R9, PT, PT, R2, UR7, RZ ;  /* 0x0000000702097c10 */ /* 0x004fe4000fffe0ff */
[----:B------:R-:W-:-:S03]  /*2b00*/  ISETP.GE.AND P0, PT, R3, UR7, PT ;  /* 0x0000000703007c0c */ /* 0x000fc6000bf06270 */
[----:B-1----:R-:W-:-:S05]  /*2b10*/  IMAD.WIDE R6, R9, 0x8, R6 ;  /* 0x0000000809067825 */ /* 0x002fca00078e0206 */
[----:B------:R1:W-:Y:S05]  /*2b20*/  STG.E.64 desc[UR10][R6.64], R4 ;  /* 0x0000000406007986 */ /* 0x0003ea000c101b0a */
[----:B------:R-:W-:Y:S05]  /*2b30*/  @!P0 BRA `(.L_x_477) ;  /* 0xfffffff400f88947 */ /* 0x000fea000383ffff */
[----:B0-----:R-:W-:Y:S05]  /*2b40*/  EXIT ;  /* 0x000000000000794d */ /* 0x001fea0003800000 */
.L_x_464:
[----:B------:R-:W0:Y:S02]  /*2b50*/  LDCU.U8 UR4, c[0x0][0x3a0] ;  /* 0x00007400ff0477ac */ /* 0x000e240008000000 */
[----:B0-----:R-:W-:-:S04]  /*2b60*/  UPRMT UR4, UR4, 0x8880, URZ ;  /* 0x0000888004047896 */ /* 0x001fc800080000ff */
[----:B------:R-:W-:-:S09]  /*2b70*/  UISETP.NE.AND UP0, UPT, UR4, URZ, UPT ;  /* 0x000000ff0400728c */ /* 0x000fd2000bf05270 */
[----:B------:R-:W-:Y:S05]  /*2b80*/  BRA.U !UP0, `(.L_x_478) ;  /* 0x0000000108247547 */ /* 0x000fea000b800000 */
[----:B------:R-:W0:Y:S02]  /*2b90*/  LDC.64 R6, c[0x0][0x3a8] ;  /* 0x0000ea00ff067b82 */ /* 0x000e240000000a00 */
.L_x_479:
[-C--:B------:R-:W-:Y:S02]  /*2ba0*/  LOP3.LUT R2, RZ, R3.reuse, RZ, 0x33, !PT ;  /* 0x00000003ff027212 */ /* 0x080fe400078e33ff */
[----:B------:R-:W-:Y:S02]  /*2bb0*/  IADD3 R3, PT, PT, R0, R3, RZ ;  /* 0x0000000300037210 */ /* 0x000fe40007ffe0ff */
[----:B-1----:R-:W-:Y:S02]  /*2bc0*/  IADD3 R5, PT, PT, R2, UR8, RZ ;  /* 0x0000000802057c10 */ /* 0x002fe4000fffe0ff */
[----:B------:R-:W-:-:S03]  /*2bd0*/  ISETP.GE.AND P0, PT, R3, UR8, PT ;  /* 0x0000000803007c0c */ /* 0x000fc6000bf06270 */
[----:B0-----:R-:W-:-:S05]  /*2be0*/  IMAD.WIDE R4, R5, 0x8, R6 ;  /* 0x0000000805047825 */ /* 0x001fca00078e0206 */
[----:B------:R1:W-:Y:S05]  /*2bf0*/  STG.E.64 desc[UR10][R4.64], RZ ;  /* 0x000000ff04007986 */ /* 0x0003ea000c101b0a */
[----:B------:R-:W-:Y:S05]  /*2c00*/  @!P0 BRA `(.L_x_479) ;  /* 0xfffffffc00e48947 */ /* 0x000fea000383ffff */
[----:B------:R-:W-:Y:S05]  /*2c10*/  EXIT ;  /* 0x000000000000794d */ /* 0x000fea0003800000 */
.L_x_478:
[----:B------:R-:W0:Y:S02]  /*2c20*/  LDC.64 R6, c[0x0][0x3a8] ;  /* 0x0000ea00ff067b82 */ /* 0x000e240000000a00 */
.L_x_480:
[----:B0-----:R-:W-:Y:S01]  /*2c30*/  IMAD.WIDE R4, R3, 0x8, R6 ;  /* 0x0000000803047825 */ /* 0x001fe200078e0206 */
[----:B------:R-:W-:-:S04]  /*2c40*/  IADD3 R3, PT, PT, R0, R3, RZ ;  /* 0x0000000300037210 */ /* 0x000fc80007ffe0ff */
[----:B------:R1:W-:Y:S01]  /*2c50*/  STG.E.64 desc[UR10][R4.64], RZ ;  /* 0x000000ff04007986 */ /* 0x0003e2000c101b0a */
[----:B------:R-:W-:-:S13]  /*2c60*/  ISETP.GE.AND P0, PT, R3, UR8, PT ;  /* 0x0000000803007c0c */ /* 0x000fda000bf06270 */
[----:B-1----:R-:W-:Y:S05]  /*2c70*/  @!P0 BRA `(.L_x_480) ;  /* 0xfffffffc00ec8947 */ /* 0x002fea000383ffff */
[----:B------:R-:W-:Y:S05]  /*2c80*/  EXIT ;  /* 0x000000000000794d */ /* 0x000fea0003800000 */
.L_x_447:
        /* <DEDUP_REMOVED lines=20> */
.L_x_489:
[----:B-12---:R-:W-:Y:S01]  /*2dd0*/  HFMA2 R7, -RZ, RZ, 0, 0 ;  /* 0x00000000ff077431 */ /* 0x006fe200000001ff */
[----:B------:R-:W-:Y:S02]  /*2de0*/  IADD3 R2, PT, PT, R3, UR4, RZ ;  /* 0x0000000403027c10 */ /* 0x000fe4000fffe0ff */
[----:B------:R-:W-:Y:S01]  /*2df0*/  CS2R R4, SRZ ;  /* 0x0000000000047805 */ /* 0x000fe2000001ff00 */
[----:B------:R-:W-:Y:S06]  /*2e00*/  BRA.U !UP0, `(.L_x_482) ;  /* 0x0000000108f07547 */ /* 0x000fec000b800000 */
[----:B------:R-:W1:Y:S01]  /*2e10*/  LDC.64 R6, c[0x0][0x390] ;  /* 0x0000e400ff067b82 */ /* 0x000e620000000a00 */
[----:B------:R-:W-:Y:S02]  /*2e20*/  MOV R25, RZ ;  /* 0x000000ff00197202 */ /* 0x000fe40000000f00 */
[----:B------:R-:W-:-:S07]  /*2e30*/  MOV R5, RZ ;  /* 0x000000ff00057202 */ /* 0x000fce0000000f00 */
.L_x_483:
        /* <DEDUP_REMOVED lines=57> */
.L_x_482:
        /* <DEDUP_REMOVED lines=36> */
.L_x_485:
        /* <DEDUP_REMOVED lines=19> */
.L_x_486:
[----:B0-----:R-:W-:Y:S05]  /*3540*/  BSYNC.RECONVERGENT B0 ;  /* 0x0000000000007941 */ /* 0x001fea0003800200 */
.L_x_484:
[----:B------:R-:W1:Y:S02]  /*3550*/  LDCU.U8 UR5, c[0x0][0x3a0] ;  /* 0x00007400ff0577ac */ /* 0x000e640008000000 */
[----:B-1----:R-:W-:-:S04]  /*3560*/  UPRMT UR5, UR5, 0x8880, URZ ;  /* 0x0000888005057896 */ /* 0x002fc800080000ff */
[----:B------:R-:W-:-:S09]  /*3570*/  UISETP.NE.AND UP1, UPT, UR5, URZ, UPT ;  /* 0x000000ff0500728c */ /* 0x000fd2000bf25270 */
[----:B------:R-:W-:Y:S05]  /*3580*/  BRA.U !UP1, `(.L_x_487) ;  /* 0x00000001091c7547 */ /* 0x000fea000b800000 */
[----:B------:R-:W1:Y:S01]  /*3590*/  LDC.64 R6, c[0x0][0x3a8] ;  /* 0x0000ea00ff067b82 */ /* 0x000e620000000a00 */
[----:B------:R-:W2:Y:S01]  /*35a0*/  LDCU UR5, c[0x0][0x3b0] ;  /* 0x00007600ff0577ac */ /* 0x000ea20008000800 */
[----:B------:R-:W-:-:S04]  /*35b0*/  LOP3.LUT R2, RZ, R3, RZ, 0x33, !PT ;  /* 0x00000003ff027212 */ /* 0x000fc800078e33ff */
[----:B--2---:R-:W-:-:S05]  /*35c0*/  IADD3 R9, PT, PT, R2, UR5, RZ ;  /* 0x0000000502097c10 */ /* 0x004fca000fffe0ff */
[----:B-1----:R-:W-:-:S05]  /*35d0*/  IMAD.WIDE R6, R9, 0x8, R6 ;  /* 0x0000000809067825 */ /* 0x002fca00078e0206 */
[----:B------:R2:W-:Y:S01]  /*35e0*/  STG.E.64 desc[UR10][R6.64], R4 ;  /* 0x0000000406007986 */ /* 0x0005e2000c101b0a */
[----:B------:R-:W-:Y:S05]  /*35f0*/  BRA `(.L_x_488) ;  /* 0x00000000000c7947 */ /* 0x000fea0003800000 */
.L_x_487:
[----:B------:R-:W1:Y:S02]  /*3600*/  LDC.64 R6, c[0x0][0x3a8] ;  /* 0x0000ea00ff067b82 */ /* 0x000e640000000a00 */
[----:B-1----:R-:W-:-:S05]  /*3610*/  IMAD.WIDE R6, R3, 0x8, R6 ;  /* 0x0000000803067825 */ /* 0x002fca00078e0206 */
[----:B------:R1:W-:Y:S02]  /*3620*/  STG.E.64 desc[UR10][R6.64], R4 ;  /* 0x0000000406007986 */ /* 0x0003e4000c101b0a */
.L_x_488:
[----:B------:R-:W3:Y:S01]  /*3630*/  LDCU UR5, c[0x0][0x3b0] ;  /* 0x00007600ff0577ac */ /* 0x000ee20008000800 */
[----:B------:R-:W-:-:S04]  /*3640*/  IADD3 R3, PT, PT, R0, R3, RZ ;  /* 0x0000000300037210 */ /* 0x000fc80007ffe0ff */
[----:B---3--:R-:W-:-:S13]  /*3650*/  ISETP.GE.AND P0, PT, R3, UR5, PT ;  /* 0x0000000503007c0c */ /* 0x008fda000bf06270 */
[----:B------:R-:W-:Y:S05]  /*3660*/  @!P0 BRA `(.L_x_489) ;  /* 0xfffffff400d88947 */ /* 0x000fea000383ffff */
[----:B0-----:R-:W-:Y:S05]  /*3670*/  EXIT ;  /* 0x000000000000794d */ /* 0x001fea0003800000 */
.L_x_481:
[----:B------:R-:W0:Y:S02]  /*3680*/  LDCU.U8 UR4, c[0x0][0x3a0] ;  /* 0x00007400ff0477ac */ /* 0x000e240008000000 */
[----:B0-----:R-:W-:-:S04]  /*3690*/  UPRMT UR4, UR4, 0x8880, URZ ;  /* 0x0000888004047896 */ /* 0x001fc800080000ff */
[----:B------:R-:W-:-:S09]  /*36a0*/  UISETP.NE.AND UP0, UPT, UR4, URZ, UPT ;  /* 0x000000ff0400728c */ /* 0x000fd2000bf05270 */
[----:B------:R-:W-:Y:S05]  /*36b0*/  BRA.U !UP0, `(.L_x_490) ;  /* 0x0000000108247547 */ /* 0x000fea000b800000 */
[----:B------:R-:W0:Y:S02]  /*36c0*/  LDC.64 R4, c[0x0][0x3a8] ;  /* 0x0000ea00ff047b82 */ /* 0x000e240000000a00 */
.L_x_491:
        /* <DEDUP_REMOVED lines=8> */
.L_x_490:
[----:B------:R-:W0:Y:S02]  /*3750*/  LDC.64 R4, c[0x0][0x3a8] ;  /* 0x0000ea00ff047b82 */ /* 0x000e240000000a00 */
.L_x_492:
[----:B0-----:R-:W-:Y:S01]  /*3760*/  IMAD.WIDE R6, R3, 0x8, R4 ;  /* 0x0000000803067825 */ /* 0x001fe200078e0204 */
[----:B------:R-:W-:-:S04]  /*3770*/  IADD3 R3, PT, PT, R0, R3, RZ ;  /* 0x0000000300037210 */ /* 0x000fc80007ffe0ff */
[----:B------:R1:W-:Y:S01]  /*3780*/  STG.E.64 desc[UR10][R6.64], RZ ;  /* 0x000000ff06007986 */ /* 0x0003e2000c101b0a */
[----:B------:R-:W-:-:S13]  /*3790*/  ISETP.GE.AND P0, PT, R3, UR8, PT ;  /* 0x0000000803007c0c */ /* 0x000fda000bf06270 */
[----:B-1----:R-:W-:Y:S05]  /*37a0*/  @!P0 BRA `(.L_x_492) ;  /* 0xfffffffc00ec8947 */ /* 0x002fea000383ffff */
[----:B------:R-:W-:Y:S05]  /*37b0*/  EXIT ;  /* 0x000000000000794d */ /* 0x000fea0003800000 */
.L_x_493:
        /* <DEDUP_REMOVED lines=12> */
.L_x_978:


//--------------------- .text._cupy_correlate_float64 --------------------------
	.section	.text._cupy_correlate_float64,"ax",@progbits
	.align	128
        .global         _cupy_correlate_float64
        .type           _cupy_correlate_float64,@function
        .size           _cupy_correlate_float64,(.L_x_979 - _cupy_correlate_float64)
        .other          _cupy_correlate_float64,@"STO_CUDA_ENTRY STV_DEFAULT"
_cupy_correlate_float64:
.text._cupy_correlate_float64:
        /* <DEDUP_REMOVED lines=17> */
[----:B------:R-:W1:Y:S01]  /*0110*/  LDC R27, c[0x0][0x398] ;  /* 0x0000e600ff1b7b82 */ /* 0x000e620000000800 */
[----:B0-----:R-:W-:-:S04]  /*0120*/  UPRMT UR4, UR4, 0x8880, URZ ;  /* 0x0000888004047896 */ /* 0x001fc800080000ff */
[----:B------:R-:W-:Y:S01]  /*0130*/  UISETP.NE.AND UP0, UPT, UR4, URZ, UPT ;  /* 0x000000ff0400728c */ /* 0x000fe2000bf05270 */
[----:B-1----:R-:W-:-:S08]  /*0140*/  VIADD R2, R27, 0xffffffff ;  /* 0xffffffff1b027836 */ /* 0x002fd00000000000 */
[----:B------:R-:W-:Y:S05]  /*0150*/  BRA.U UP0, `(.L_x_496) ;  /* 0x0000000900c07547 */ /* 0x000fea000b800000 */
[C---:B------:R-:W-:Y:S02]  /*0160*/  LOP3.LUT R4, R27.reuse, 0xf, RZ, 0xc0, !PT ;  /* 0x0000000f1b047812 */ /* 0x040fe400078ec0ff */
[C---:B------:R-:W-:Y:S02]  /*0170*/  LOP3.LUT R5, R27.reuse, 0x7, RZ, 0xc0, !PT ;  /* 0x000000071b057812 */ /* 0x040fe400078ec0ff */
[C---:B------:R-:W-:Y:S01]  /*0180*/  LOP3.LUT R26, R27.reuse, 0x7ffffff0, RZ, 0xc0, !PT ;  /* 0x7ffffff01b1a7812 */ /* 0x040fe200078ec0ff */
[----:B------:R-:W-:Y:S01]  /*0190*/  VIADD R6, R4, 0xffffffff ;  /* 0xffffffff04067836 */ /* 0x000fe20000000000 */
[----:B------:R-:W-:Y:S01]  /*01a0*/  LOP3.LUT R27, R27, 0x3, RZ, 0xc0, !PT ;  /* 0x000000031b1b7812 */ /* 0x000fe200078ec0ff */
[----:B------:R-:W-:-:S03]  /*01b0*/  VIADD R7, R5, 0xffffffff ;  /* 0xffffffff05077836 */ /* 0x000fc60000000000 */
[----:B------:R-:W-:Y:S02]  /*01c0*/  ISETP.GE.U32.AND P1, PT, R6, 0x7, PT ;  /* 0x000000070600780c */ /* 0x000fe40003f26070 */
[----:B------:R-:W-:-:S13]  /*01d0*/  ISETP.GE.U32.AND P2, PT, R7, 0x3, PT ;  /* 0x000000030700780c */ /* 0x000fda0003f46070 */
.L_x_503:
        /* <DEDUP_REMOVED lines=8> */
[----:B------:R-:W-:Y:S01]  /*0260*/  ISETP.GE.U32.AND P0, PT, R2, 0xf, PT ;  /* 0x0000000f0200780c */ /* 0x000fe20003f06070 */
[----:B------:R-:W-:Y:S01]  /*0270*/  IMAD.MOV.U32 R28, RZ, RZ, RZ ;  /* 0x000000ffff1c7224 */ /* 0x000fe200078e00ff */
[----:B------:R-:W-:-:S11]  /*0280*/  CS2R R20, SRZ ;  /* 0x0000000000147805 */ /* 0x000fd6000001ff00 */
[----:B------:R-:W-:Y:S05]  /*0290*/  @!P0 BRA `(.L_x_499) ;  /* 0x0000000000ec8947 */ /* 0x000fea0003800000 */
[----:B------:R-:W-:Y:S01]  /*02a0*/  IMAD.MOV.U32 R24, RZ, RZ, RZ ;  /* 0x000000ffff187224 */ /* 0x000fe200078e00ff */
[----:B------:R-:W-:-:S07]  /*02b0*/  CS2R R20, SRZ ;  /* 0x0000000000147805 */ /* 0x000fce000001ff00 */
.L_x_500:
[----:B------:R-:W0:Y:S01]  /*02c0*/  LDC.64 R8, c[0x0][0x380] ;  /* 0x0000e000ff087b82 */ /* 0x000e220000000a00 */
[----:B------:R-:W-:-:S07]  /*02d0*/  IMAD.IADD R11, R24, 0x1, R3 ;  /* 0x00000001180b7824 */ /* 0x000fce00078e0203 */
        /* <DEDUP_REMOVED lines=9> */
[----:B------:R-:W5:Y:S01]  /*0370*/  LDG.E.64.CONSTANT R28, desc[UR6][R8.64+0x78] ;  /* 0x00007806081c7981 */ /* 0x000f62000c1e9b00 */
[----:B--2---:R-:W-:-:S03]  /*0380*/  DFMA R20, R22, R10, R20 ;  /* 0x0000000a1614722b */ /* 0x004fc60000000014 */
[----:B------:R-:W2:Y:S04]  /*0390*/  LDG.E.64.CONSTANT R10, desc[UR6][R8.64+0x18] ;  /* 0x00001806080a7981 */ /* 0x000ea8000c1e9b00 */
[----:B------:R-:W2:Y:S01]  /*03a0*/  LDG.E.64.CONSTANT R22, desc[UR6][R6.64+0x18] ;  /* 0x0000180606167981 */ /* 0x000ea2000c1e9b00 */
[----:B---3--:R-:W-:-:S03]  /*03b0*/  DFMA R16, R12, R16, R20 ;  /* 0x000000100c10722b */ /* 0x008fc60000000014 */
[----:B------:R-:W3:Y:S04]  /*03c0*/  LDG.E.64.CONSTANT R12, desc[UR6][R8.64+0x20] ;  /* 0x00002006080c7981 */ /* 0x000ee8000c1e9b00 */
[----:B------:R-:W3:Y:S01]  /*03d0*/  LDG.E.64.CONSTANT R20, desc[UR6][R6.64+0x20] ;  /* 0x0000200606147981 */ /* 0x000ee2000c1e9b00 */
[----:B----4-:R-:W-:-:S03]  /*03e0*/  DFMA R18, R14, R18, R16 ;  /* 0x000000120e12722b */ /* 0x010fc60000000010 */
        /* <DEDUP_REMOVED lines=28> */
[----:B------:R-:W4:Y:S04]  /*05b0*/  LDG.E.64.CONSTANT R18, desc[UR6][R6.64+0x70] ;  /* 0x0000700606127981 */ /* 0x000f28000c1e9b00 */
[----:B------:R-:W5:Y:S01]  /*05c0*/  LDG.E.64.CONSTANT R6, desc[UR6][R6.64+0x78] ;  /* 0x0000780606067981 */ /* 0x000f62000c1e9b00 */
[----:B------:R-:W-:-:S05]  /*05d0*/  VIADD R24, R24, 0x10 ;  /* 0x0000001018187836 */ /* 0x000fca0000000000 */
[----:B------:R-:W-:Y:S01]  /*05e0*/  ISETP.NE.AND P0, PT, R24, R26, PT ;  /* 0x0000001a1800720c */ /* 0x000fe20003f05270 */
[----:B--2---:R-:W-:-:S08]  /*05f0*/  DFMA R10, R20, R10, R22 ;  /* 0x0000000a140a722b */ /* 0x004fd00000000016 */
[----:B---3--:R-:W-:-:S08]  /*0600*/  DFMA R10, R12, R14, R10 ;  /* 0x0000000e0c0a722b */ /* 0x008fd0000000000a */
[----:B----4-:R-:W-:-:S08]  /*0610*/  DFMA R10, R16, R18, R10 ;  /* 0x00000012100a722b */ /* 0x010fd0000000000a */
[----:B-----5:R-:W-:Y:S01]  /*0620*/  DFMA R20, R28, R6, R10 ;  /* 0x000000061c14722b */ /* 0x020fe2000000000a */
[----:B------:R-:W-:Y:S10]  /*0630*/  @P0 BRA `(.L_x_500) ;  /* 0xfffffffc00200947 */ /* 0x000ff4000383ffff */
[----:B------:R-:W-:-:S07]  /*0640*/  IMAD.MOV.U32 R28, RZ, RZ, R26 ;  /* 0x000000ffff1c7224 */ /* 0x000fce00078e001a */
.L_x_499:
[----:B------:R-:W-:-:S13]  /*0650*/  ISETP.NE.AND P0, PT, R4, RZ, PT ;  /* 0x000000ff0400720c */ /* 0x000fda0003f05270 */
[----:B------:R-:W-:Y:S05]  /*0660*/  @!P0 BRA `(.L_x_498) ;  /* 0x0000000400588947 */ /* 0x000fea0003800000 */
[----:B------:R-:W-:Y:S01]  /*0670*/  ISETP.NE.AND P0, PT, R5, RZ, PT ;  /* 0x000000ff0500720c */ /* 0x000fe20003f05270 */
[----:B------:R-:W-:-:S12]  /*0680*/  @!P1 BRA `(.L_x_501) ;  /* 0x00000000008c9947 */ /* 0x000fd80003800000 */
[----:B------:R-:W0:Y:S01]  /*0690*/  LDC.64 R22, c[0x0][0x380] ;  /* 0x0000e000ff167b82 */ /* 0x000e220000000a00 */
[----:B------:R-:W-:Y:S01]  /*06a0*/  IADD3 R7, PT, PT, R28, R3, RZ ;  /* 0x000000031c077210 */ /* 0x000fe20007ffe0ff */
[----:B------:R-:W1:Y:S06]  /*06b0*/  LDCU.64 UR4, c[0x0][0x380] ;  /* 0x00007000ff0477ac */ /* 0x000e6c0008000a00 */
[----:B------:R-:W2:Y:S01]  /*06c0*/  LDC.64 R8, c[0x0][0x390] ;  /* 0x0000e400ff087b82 */ /* 0x000ea20000000a00 */
[----:B0-----:R-:W-:-:S06]  /*06d0*/  IMAD.WIDE.U32 R22, R7, 0x8, R22 ;  /* 0x0000000807167825 */ /* 0x001fcc00078e0016 */
[----:B------:R-:W3:Y:S01]  /*06e0*/  LDG.E.64.CONSTANT R22, desc[UR6][R22.64] ;  /* 0x0000000616167981 */ /* 0x000ee2000c1e9b00 */
[----:B--2---:R-:W-:-:S05]  /*06f0*/  IMAD.WIDE.U32 R8, R28, 0x8, R8 ;  /* 0x000000081c087825 */ /* 0x004fca00078e0008 */
[----:B------:R-:W3:Y:S01]  /*0700*/  LDG.E.64.CONSTANT R14, desc[UR6][R8.64] ;  /* 0x00000006080e7981 */ /* 0x000ee2000c1e9b00 */
[----:B------:R-:W-:-:S03]  /*0710*/  IADD3 R7, P3, PT, R28, R3, RZ ;  /* 0x000000031c077210 */ /* 0x000fc60007f7e0ff */
[----:B------:R-:W2:Y:S02]  /*0720*/  LDG.E.64.CONSTANT R12, desc[UR6][R8.64+0x8] ;  /* 0x00000806080c7981 */ /* 0x000ea4000c1e9b00 */
[----:B------:R-:W-:Y:S01]  /*0730*/  IMAD.X R10, RZ, RZ, RZ, P3 ;  /* 0x000000ffff0a7224 */ /* 0x000fe200018e06ff */
[C---:B-1----:R-:W-:Y:S01]  /*0740*/  LEA R6, P3, R7.reuse, UR4, 0x3 ;  /* 0x0000000407067c11 */ /* 0x042fe2000f8618ff */
[----:B------:R-:W4:Y:S03]  /*0750*/  LDG.E.64.CONSTANT R16, desc[UR6][R8.64+0x10] ;  /* 0x0000100608107981 */ /* 0x000f26000c1e9b00 */
[----:B------:R-:W-:Y:S01]  /*0760*/  LEA.HI.X R7, R7, UR5, R10, 0x3, P3 ;  /* 0x0000000507077c11 */ /* 0x000fe200098f1c0a */
[----:B------:R-:W5:Y:S04]  /*0770*/  LDG.E.64.CONSTANT R24, desc[UR6][R8.64+0x38] ;  /* 0x0000380608187981 */ /* 0x000f68000c1e9b00 */
[----:B------:R-:W2:Y:S04]  /*0780*/  LDG.E.64.CONSTANT R18, desc[UR6][R6.64+0x8] ;  /* 0x0000080606127981 */ /* 0x000ea8000c1e9b00 */
[----:B------:R-:W4:Y:S01]  /*0790*/  LDG.E.64.CONSTANT R10, desc[UR6][R6.64+0x10] ;  /* 0x00001006060a7981 */ /* 0x000f22000c1e9b00 */
[----:B---3--:R-:W-:-:S03]  /*07a0*/  DFMA R20, R22, R14, R20 ;  /* 0x0000000e1614722b */ /* 0x008fc60000000014 */
[----:B------:R-:W3:Y:S04]  /*07b0*/  LDG.E.64.CONSTANT R22, desc[UR6][R8.64+0x18] ;  /* 0x0000180608167981 */ /* 0x000ee8000c1e9b00 */
[----:B------:R-:W3:Y:S01]  /*07c0*/  LDG.E.64.CONSTANT R14, desc[UR6][R6.64+0x18] ;  /* 0x00001806060e7981 */ /* 0x000ee2000c1e9b00 */
[----:B--2---:R-:W-:-:S03]  /*07d0*/  DFMA R12, R18, R12, R20 ;  /* 0x0000000c120c722b */ /* 0x004fc60000000014 */
[----:B------:R-:W2:Y:S04]  /*07e0*/  LDG.E.64.CONSTANT R18, desc[UR6][R8.64+0x20] ;  /* 0x0000200608127981 */ /* 0x000ea8000c1e9b00 */
[----:B------:R-:W2:Y:S01]  /*07f0*/  LDG.E.64.CONSTANT R20, desc[UR6][R6.64+0x20] ;  /* 0x0000200606147981 */ /* 0x000ea2000c1e9b00 */
[----:B----4-:R-:W-:-:S03]  /*0800*/  DFMA R16, R10, R16, R12 ;  /* 0x000000100a10722b */ /* 0x010fc6000000000c */
[----:B------:R-:W4:Y:S04]  /*0810*/  LDG.E.64.CONSTANT R10, desc[UR6][R8.64+0x28] ;  /* 0x00002806080a7981 */ /* 0x000f28000c1e9b00 */
[----:B------:R-:W4:Y:S01]  /*0820*/  LDG.E.64.CONSTANT R12, desc[UR6][R6.64+0x28] ;  /* 0x00002806060c7981 */ /* 0x000f22000c1e9b00 */
[----:B---3--:R-:W-:-:S03]  /*0830*/  DFMA R22, R14, R22, R16 ;  /* 0x000000160e16722b */ /* 0x008fc60000000010 */
[----:B------:R-:W3:Y:S04]  /*0840*/  LDG.E.64.CONSTANT R14, desc[UR6][R8.64+0x30] ;  /* 0x00003006080e7981 */ /* 0x000ee8000c1e9b00 */
[----:B------:R-:W3:Y:S04]  /*0850*/  LDG.E.64.CONSTANT R16, desc[UR6][R6.64+0x30] ;  /* 0x0000300606107981 */ /* 0x000ee8000c1e9b00 */
[----:B------:R-:W5:Y:S01]  /*0860*/  LDG.E.64.CONSTANT R6, desc[UR6][R6.64+0x38] ;  /* 0x0000380606067981 */ /* 0x000f62000c1e9b00 */
[----:B--2---:R-:W-:-:S08]  /*0870*/  DFMA R18, R20, R18, R22 ;  /* 0x000000121412722b */ /* 0x004fd00000000016 */
[----:B----4-:R-:W-:Y:S01]  /*0880*/  DFMA R10, R12, R10, R18 ;  /* 0x0000000a0c0a722b */ /* 0x010fe20000000012 */
[----:B------:R-:W-:-:S07]  /*0890*/  VIADD R28, R28, 0x8 ;  /* 0x000000081c1c7836 */ /* 0x000fce0000000000 */
[----:B---3--:R-:W-:-:S08]  /*08a0*/  DFMA R10, R16, R14, R10 ;  /* 0x0000000e100a722b */ /* 0x008fd0000000000a */
[----:B-----5:R-:W-:-:S11]  /*08b0*/  DFMA R20, R6, R24, R10 ;  /* 0x000000180614722b */ /* 0x020fd6000000000a */
.L_x_501:
[----:B------:R-:W-:Y:S05]  /*08c0*/  @!P0 BRA `(.L_x_498) ;  /* 0x0000000000c08947 */ /* 0x000fea0003800000 */
[----:B------:R-:W-:Y:S01]  /*08d0*/  ISETP.NE.AND P0, PT, R27, RZ, PT ;  /* 0x000000ff1b00720c */ /* 0x000fe20003f05270 */
[----:B------:R-:W-:-:S12]  /*08e0*/  @!P2 BRA `(.L_x_502) ;  /* 0x00000000005ca947 */ /* 0x000fd80003800000 */
        /* <DEDUP_REMOVED lines=8> */
[----:B------:R-:W3:Y:S01]  /*0970*/  LDG.E.64.CONSTANT R16, desc[UR6][R16.64] ;  /* 0x0000000610107981 */ /* 0x000ee2000c1e9b00 */
[----:B--2---:R-:W-:Y:S02]  /*0980*/  IMAD.WIDE.U32 R6, R28, 0x8, R6 ;  /* 0x000000081c067825 */ /* 0x004fe400078e0006 */
[----:B------:R-:W-:-:S03]  /*0990*/  LEA.HI.X R23, R8, UR5, R9, 0x3, P3 ;  /* 0x0000000508177c11 */ /* 0x000fc600098f1c09 */
[----:B------:R-:W3:Y:S04]  /*09a0*/  LDG.E.64.CONSTANT R18, desc[UR6][R6.64] ;  /* 0x0000000606127981 */ /* 0x000ee8000c1e9b00 */
[----:B------:R-:W2:Y:S04]  /*09b0*/  LDG.E.64.CONSTANT R14, desc[UR6][R6.64+0x8] ;  /* 0x00000806060e7981 */ /* 0x000ea8000c1e9b00 */
[----:B------:R-:W2:Y:S04]  /*09c0*/  LDG.E.64.CONSTANT R12, desc[UR6][R22.64+0x8] ;  /* 0x00000806160c7981 */ /* 0x000ea8000c1e9b00 */
[----:B------:R-:W4:Y:S04]  /*09d0*/  LDG.E.64.CONSTANT R10, desc[UR6][R6.64+0x10] ;  /* 0x00001006060a7981 */ /* 0x000f28000c1e9b00 */
[----:B------:R-:W4:Y:S04]  /*09e0*/  LDG.E.64.CONSTANT R8, desc[UR6][R22.64+0x10] ;  /* 0x0000100616087981 */ /* 0x000f28000c1e9b00 */
[----:B------:R-:W5:Y:S04]  /*09f0*/  LDG.E.64.CONSTANT R24, desc[UR6][R22.64+0x18] ;  /* 0x0000180616187981 */ /* 0x000f68000c1e9b00 */
[----:B------:R-:W5:Y:S01]  /*0a00*/  LDG.E.64.CONSTANT R6, desc[UR6][R6.64+0x18] ;  /* 0x0000180606067981 */ /* 0x000f62000c1e9b00 */
[----:B------:R-:W-:Y:S01]  /*0a10*/  VIADD R28, R28, 0x4 ;  /* 0x000000041c1c7836 */ /* 0x000fe20000000000 */
[----:B---3--:R-:W-:-:S08]  /*0a20*/  DFMA R16, R16, R18, R20 ;  /* 0x000000121010722b */ /* 0x008fd00000000014 */
[----:B--2---:R-:W-:-:S08]  /*0a30*/  DFMA R12, R12, R14, R16 ;  /* 0x0000000e0c0c722b */ /* 0x004fd00000000010 */
[----:B----4-:R-:W-:-:S08]  /*0a40*/  DFMA R8, R8, R10, R12 ;  /* 0x0000000a0808722b */ /* 0x010fd0000000000c */
[----:B-----5:R-:W-:-:S11]  /*0a50*/  DFMA R20, R24, R6, R8 ;  /* 0x000000061814722b */ /* 0x020fd60000000008 */
.L_x_502:
[----:B------:R-:W-:Y:S05]  /*0a60*/  @!P0 BRA `(.L_x_498) ;  /* 0x0000000000588947 */ /* 0x000fea0003800000 */
[----:B------:R-:W0:Y:S01]  /*0a70*/  LDC.64 R8, c[0x0][0x380] ;  /* 0x0000e000ff087b82 */ /* 0x000e220000000a00 */
[----:B------:R-:W-:-:S07]  /*0a80*/  IMAD.IADD R11, R28, 0x1, R3 ;  /* 0x000000011c0b7824 */ /* 0x000fce00078e0203 */
[----:B------:R-:W1:Y:S01]  /*0a90*/  LDC.64 R6, c[0x0][0x390] ;  /* 0x0000e400ff067b82 */ /* 0x000e620000000a00 */
[----:B0-----:R-:W-:-:S06]  /*0aa0*/  IMAD.WIDE.U32 R8, R11, 0x8, R8 ;  /* 0x000000080b087825 */ /* 0x001fcc00078e0008 */
[----:B------:R-:W2:Y:S01]  /*0ab0*/  LDG.E.64.CONSTANT R8, desc[UR6][R8.64] ;  /* 0x0000000608087981 */ /* 0x000ea2000c1e9b00 */
[----:B-1----:R-:W-:-:S05]  /*0ac0*/  IMAD.WIDE.U32 R6, R28, 0x8, R6 ;  /* 0x000000081c067825 */ /* 0x002fca00078e0006 */
[----:B------:R-:W2:Y:S01]  /*0ad0*/  LDG.E.64.CONSTANT R10, desc[UR6][R6.64] ;  /* 0x00000006060a7981 */ /* 0x000ea2000c1e9b00 */
[----:B------:R-:W-:Y:S01]  /*0ae0*/  ISETP.NE.AND P0, PT, R27, 0x1, PT ;  /* 0x000000011b00780c */ /* 0x000fe20003f05270 */
[----:B--2---:R-:W-:-:S12]  /*0af0*/  DFMA R20, R8, R10, R20 ;  /* 0x0000000a0814722b */ /* 0x004fd80000000014 */
[----:B------:R-:W-:Y:S05]  /*0b00*/  @!P0 BRA `(.L_x_498) ;  /* 0x0000000000308947 */ /* 0x000fea0003800000 */
[----:B------:R-:W0:Y:S01]  /*0b10*/  LDCU.64 UR4, c[0x0][0x380] ;  /* 0x00007000ff0477ac */ /* 0x000e220008000a00 */
[----:B------:R-:W-:Y:S01]  /*0b20*/  IADD3 R9, P0, PT, R28, R3, RZ ;  /* 0x000000031c097210 */ /* 0x000fe20007f1e0ff */
[----:B------:R-:W2:Y:S04]  /*0b30*/  LDG.E.64.CONSTANT R12, desc[UR6][R6.64+0x8] ;  /* 0x00000806060c7981 */ /* 0x000ea8000c1e9b00 */
[----:B------:R-:W-:Y:S01]  /*0b40*/  IMAD.X R10, RZ, RZ, RZ, P0 ;  /* 0x000000ffff0a7224 */ /* 0x000fe200000e06ff */
[----:B------:R-:W-:Y:S02]  /*0b50*/  ISETP.NE.AND P0, PT, R27, 0x2, PT ;  /* 0x000000021b00780c */ /* 0x000fe40003f05270 */
[----:B0-----:R-:W-:-:S11]  /*0b60*/  LEA R8, P3, R9, UR4, 0x3 ;  /* 0x0000000409087c11 */ /* 0x001fd6000f8618ff */
[----:B------:R-:W3:Y:S01]  /*0b70*/  @P0 LDG.E.64.CONSTANT R16, desc[UR6][R6.64+0x10] ;  /* 0x0000100606100981 */ /* 0x000ee2000c1e9b00 */
[----:B------:R-:W-:-:S05]  /*0b80*/  LEA.HI.X R9, R9, UR5, R10, 0x3, P3 ;  /* 0x0000000509097c11 */ /* 0x000fca00098f1c0a */
[----:B------:R-:W2:Y:S04]  /*0b90*/  LDG.E.64.CONSTANT R10, desc[UR6][R8.64+0x8] ;  /* 0x00000806080a7981 */ /* 0x000ea8000c1e9b00 */
[----:B------:R-:W3:Y:S01]  /*0ba0*/  @P0 LDG.E.64.CONSTANT R14, desc[UR6][R8.64+0x10] ;  /* 0x00001006080e0981 */ /* 0x000ee2000c1e9b00 */
[----:B--2---:R-:W-:-:S08]  /*0bb0*/  DFMA R20, R10, R12, R20 ;  /* 0x0000000c0a14722b */ /* 0x004fd00000000014 */
[----:B---3--:R-:W-:-:S11]  /*0bc0*/  @P0 DFMA R20, R14, R16, R20 ;  /* 0x000000100e14022b */ /* 0x008fd60000000014 */
.L_x_498:
[----:B------:R-:W-:Y:S05]  /*0bd0*/  BSYNC.RECONVERGENT B0 ;  /* 0x0000000000007941 */ /* 0x000fea0003800200 */
.L_x_497:
        /* <DEDUP_REMOVED lines=8> */
.L_x_496:
        /* <DEDUP_REMOVED lines=8> */
.L_x_510:
[----:B0-----:R-:W0:Y:S01]  /*0ce0*/  LDCU UR4, c[0x0][0x398] ;  /* 0x00007300ff0477ac */ /* 0x001e220008000800 */
        /* <DEDUP_REMOVED lines=13> */
.L_x_507:
        /* <DEDUP_REMOVED lines=57> */
.L_x_506:
        /* <DEDUP_REMOVED lines=39> */
.L_x_508:
        /* <DEDUP_REMOVED lines=26> */
.L_x_509:
        /* <DEDUP_REMOVED lines=13> */
[----:B------:R-:W2:Y:S01]  /*1630*/  LDG.E.64.CONSTANT R12, desc[UR6][R6.64+0x8] ;  /* 0x00000806060c7981 */ /* 0x000ea2000c1e9b00 */
[----:B------:R-:W-:-:S03]  /*1640*/  ISETP.NE.AND P3, PT, R27, 0x2, PT ;  /* 0x000000021b00780c */ /* 0x000fc60003f65270 */
[----:B------:R-:W-:-:S10]  /*1650*/  IMAD.X R10, RZ, RZ, RZ, P0 ;  /* 0x000000ffff0a7224 */ /* 0x000fd400000e06ff */
[----:B------:R-:W3:Y:S01]  /*1660*/  @P3 LDG.E.64.CONSTANT R16, desc[UR6][R6.64+0x10] ;  /* 0x0000100606103981 */ /* 0x000ee2000c1e9b00 */
[----:B0-----:R-:W-:-:S04]  /*1670*/  LEA R8, P0, R9, UR4, 0x3 ;  /* 0x0000000409087c11 */ /* 0x001fc8000f8018ff */
[----:B------:R-:W-:-:S05]  /*1680*/  LEA.HI.X R9, R9, UR5, R10, 0x3, P0 ;  /* 0x0000000509097c11 */ /* 0x000fca00080f1c0a */
[----:B------:R-:W2:Y:S04]  /*1690*/  LDG.E.64.CONSTANT R10, desc[UR6][R8.64+0x8] ;  /* 0x00000806080a7981 */ /* 0x000ea8000c1e9b00 */
[----:B------:R-:W3:Y:S01]  /*16a0*/  @P3 LDG.E.64.CONSTANT R14, desc[UR6][R8.64+0x10] ;  /* 0x00001006080e3981 */ /* 0x000ee2000c1e9b00 */
[----:B--2---:R-:W-:-:S08]  /*16b0*/  DFMA R20, R10, R12, R20 ;  /* 0x0000000c0a14722b */ /* 0x004fd00000000014 */
[----:B---3--:R-:W-:-:S11]  /*16c0*/  @P3 DFMA R20, R14, R16, R20 ;  /* 0x000000100e14322b */ /* 0x008fd60000000014 */
.L_x_505:
[----:B------:R-:W-:Y:S05]  /*16d0*/  BSYNC.RECONVERGENT B0 ;  /* 0x0000000000007941 */ /* 0x000fea0003800200 */
.L_x_504:
[----:B------:R-:W0:Y:S01]  /*16e0*/  LDC.64 R6, c[0x0][0x3a8] ;  /* 0x0000ea00ff067b82 */ /* 0x000e220000000a00 */
[----:B------:R-:W1:Y:S01]  /*16f0*/  LDCU UR4, c[0x0][0x3b0] ;  /* 0x00007600ff0477ac */ /* 0x000e620008000800 */
[----:B------:R-:W-:Y:S01]  /*1700*/  LOP3.LUT R8, RZ, R3, RZ, 0x33, !PT ;  /* 0x00000003ff087212 */ /* 0x000fe200078e33ff */
[----:B------:R-:W-:-:S03]  /*1710*/  IMAD.IADD R3, R0, 0x1, R3 ;  /* 0x0000000100037824 */ /* 0x000fc600078e0203 */
[----:B-1----:R-:W-:Y:S02]  /*1720*/  IADD3 R9, PT, PT, R8, UR4, RZ ;  /* 0x0000000408097c10 */ /* 0x002fe4000fffe0ff */
[----:B------:R-:W-:-:S03]  /*1730*/  ISETP.GE.AND P0, PT, R3, UR4, PT ;  /* 0x0000000403007c0c */ /* 0x000fc6000bf06270 */
[----:B0-----:R-:W-:-:S05]  /*1740*/  IMAD.WIDE R6, R9, 0x8, R6 ;  /* 0x0000000809067825 */ /* 0x001fca00078e0206 */
[----:B------:R0:W-:Y:S05]  /*1750*/  STG.E.64 desc[UR6][R6.64], R20 ;  /* 0x0000001406007986 */ /* 0x0001ea000c101b06 */
[----:B------:R-:W-:Y:S05]  /*1760*/  @!P0 BRA `(.L_x_510) ;  /* 0xfffffff4005c8947 */ /* 0x000fea000383ffff */
[----:B------:R-:W-:Y:S05]  /*1770*/  EXIT ;  /* 0x000000000000794d */ /* 0x000fea0003800000 */
.L_x_495:
        /* <DEDUP_REMOVED lines=8> */
[----:B------:R-:W-:Y:S02]  /*1800*/  ULOP3.LUT UR5, UR4, 0x7, URZ, 0xc0, !UPT ;  /* 0x0000000704057892 */ /* 0x000fe4000f8ec0ff */
[----:B------:R-:W-:Y:S02]  /*1810*/  ULOP3.LUT UR10, UR4, 0x3, URZ, 0xc0, !UPT ;  /* 0x00000003040a7892 */ /* 0x000fe4000f8ec0ff */
[----:B------:R-:W-:Y:S01]  /*1820*/  UIADD3 UR9, UPT, UPT, UR5, -0x1, URZ ;  /* 0xffffffff05097890 */ /* 0x000fe2000fffe0ff */
[----:B------:R-:W0:Y:S01]  /*1830*/  LDCU UR11, c[0x0][0x388] ;  /* 0x00007100ff0b77ac */ /* 0x000e220008000800 */
[----:B------:R-:W-:Y:S02]  /*1840*/  ULOP3.LUT UR4, UR4, 0x7ffffff8, URZ, 0xc0, !UPT ;  /* 0x7ffffff804047892 */ /* 0x000fe4000f8ec0ff */
[----:B------:R-:W-:Y:S02]  /*1850*/  UISETP.GE.U32.AND UP1, UPT, UR8, 0x7, UPT ;  /* 0x000000070800788c */ /* 0x000fe4000bf26070 */
[----:B------:R-:W-:-:S11]  /*1860*/  UISETP.GE.U32.AND UP0, UPT, UR9, 0x3, UPT ;  /* 0x000000030900788c */ /* 0x000fd6000bf06070 */
.L_x_519:
[----:B------:R-:W1:Y:S01]  /*1870*/  LDC R2, c[0x0][0x398] ;  /* 0x0000e600ff027b82 */ /* 0x000e620000000800 */
[----:B------:R-:W-:Y:S01]  /*1880*/  IMAD.MOV.U32 R21, RZ, RZ, RZ ;  /* 0x000000ffff157224 */ /* 0x000fe200078e00ff */
[----:B------:R-:W-:Y:S02]  /*1890*/  CS2R R6, SRZ ;  /* 0x0000000000067805 */ /* 0x000fe4000001ff00 */
[----:B-1----:R-:W-:Y:S01]  /*18a0*/  IADD3 R2, PT, PT, R3, 0x1, -R2 ;  /* 0x0000000103027810 */ /* 0x002fe20007ffe802 */
[----:B------:R-:W-:Y:S06]  /*18b0*/  BRA.U !UP1, `(.L_x_513) ;  /* 0x0000000509207547 */ /* 0x000fec000b800000 */
[----:B------:R-:W-:Y:S01]  /*18c0*/  IMAD.MOV.U32 R5, RZ, RZ, RZ ;  /* 0x000000ffff057224 */ /* 0x000fe200078e00ff */
[----:B------:R-:W-:-:S07]  /*18d0*/  CS2R R6, SRZ ;  /* 0x0000000000067805 */ /* 0x000fce000001ff00 */
.L_x_514:
[----:B------:R-:W-:Y:S01]  /*18e0*/  IMAD.IADD R29, R2, 0x1, R5 ;  /* 0x00000001021d7824 */ /* 0x000fe200078e0205 */
[----:B------:R-:W1:Y:S03]  /*18f0*/  LDC.64 R8, c[0x0][0x390] ;  /* 0x0000e400ff087b82 */ /* 0x000e660000000a00 */
[C---:B------:R-:W-:Y:S01]  /*1900*/  VIADD R19, R29.reuse, 0x1 ;  /* 0x000000011d137836 */ /* 0x040fe20000000000 */
[C---:B0-----:R-:W-:Y:S01]  /*1910*/  ISETP.GE.AND P2, PT, R29.reuse, UR11, PT ;  /* 0x0000000b1d007c0c */ /* 0x041fe2000bf46270 */
[----:B------:R-:W-:-:S03]  /*1920*/  VIADD R17, R29, 0x2 ;  /* 0x000000021d117836 */ /* 0x000fc60000000000 */
[----:B------:R-:W-:Y:S02]  /*1930*/  ISETP.LT.OR P2, PT, R29, RZ, P2 ;  /* 0x000000ff1d00720c */ /* 0x000fe40001741670 */
[----:B------:R-:W-:Y:S02]  /*1940*/  ISETP.GE.AND P4, PT, R19, UR11, PT ;  /* 0x0000000b13007c0c */ /* 0x000fe4000bf86270 */
[----:B------:R-:W-:Y:S02]  /*1950*/  ISETP.GE.AND P0, PT, R17, UR11, PT ;  /* 0x0000000b11007c0c */ /* 0x000fe4000bf06270 */
[----:B------:R-:W-:-:S07]  /*1960*/  ISETP.LT.OR P4, PT, R19, RZ, P4 ;  /* 0x000000ff1300720c */ /* 0x000fce0002781670 */
[----:B------:R-:W0:Y:S01]  /*1970*/  @!P2 LDC.64 R24, c[0x0][0x380] ;  /* 0x0000e000ff18ab82 */ /* 0x000e220000000a00 */
[----:B-1----:R-:W-:-:S07]  /*1980*/  IMAD.WIDE.U32 R8, R5, 0x8, R8 ;  /* 0x0000000805087825 */ /* 0x002fce00078e0008 */
[----:B------:R-:W1:Y:S01]  /*1990*/  @!P4 LDC.64 R10, c[0x0][0x380] ;  /* 0x0000e000ff0acb82 */ /* 0x000e620000000a00 */
[----:B------:R-:W-:Y:S01]  /*19a0*/  ISETP.LT.OR P0, PT, R17, RZ, P0 ;  /* 0x000000ff1100720c */ /* 0x000fe20000701670 */
[----:B------:R-:W2:Y:S01]  /*19b0*/  @!P2 LDG.E.64.CONSTANT R22, desc[UR6][R8.64] ;  /* 0x000000060816a981 */ /* 0x000ea2000c1e9b00 */
[----:B------:R-:W-:-:S03]  /*19c0*/  VIADD R13, R29, 0x3 ;  /* 0x000000031d0d7836 */ /* 0x000fc60000000000 */
[----:B------:R-:W3:Y:S01]  /*19d0*/  @!P4 LDG.E.64.CONSTANT R14, desc[UR6][R8.64+0x8] ;  /* 0x00000806080ec981 */ /* 0x000ee2000c1e9b00 */
[----:B0-----:R-:W-:-:S07]  /*19e0*/  @!P2 IMAD.WIDE.U32 R24, R29, 0x8, R24 ;  /* 0x000000081d18a825 */ /* 0x001fce00078e0018 */
[----:B------:R-:W0:Y:S01]  /*19f0*/  @!P0 LDC.64 R20, c[0x0][0x380] ;  /* 0x0000e000ff148b82 */ /* 0x000e220000000a00 */
[----:B------:R-:W2:Y:S01]  /*1a00*/  @!P2 LDG.E.64.CONSTANT R24, desc[UR6][R24.64] ;  /* 0x000000061818a981 */ /* 0x000ea2000c1e9b00 */
[----:B-1----:R-:W-:Y:S01]  /*1a10*/  @!P4 IMAD.WIDE.U32 R18, R19, 0x8, R10 ;  /* 0x000000081312c825 */ /* 0x002fe200078e000a */
[----:B------:R-:W-:-:S05]  /*1a20*/  ISETP.GE.AND P1, PT, R13, UR11, PT ;  /* 0x0000000b0d007c0c */ /* 0x000fca000bf26270 */
[----:B------:R-:W3:Y:S01]  /*1a30*/  @!P4 LDG.E.64.CONSTANT R18, desc[UR6][R18.64] ;  /* 0x000000061212c981 */ /* 0x000ee2000c1e9b00 */
[----:B------:R-:W-:Y:S01]  /*1a40*/  ISETP.LT.OR P1, PT, R13, RZ, P1 ;  /* 0x000000ff0d00720c */ /* 0x000fe20000f21670 */
[----:B0-----:R-:W-:Y:S02]  /*1a50*/  @!P0 IMAD.WIDE.U32 R20, R17, 0x8, R20 ;  /* 0x0000000811148825 */ /* 0x001fe400078e0014 */
[----:B------:R-:W4:Y:S10]  /*1a60*/  @!P0 LDG.E.64.CONSTANT R16, desc[UR6][R8.64+0x10] ;  /* 0x0000100608108981 */ /* 0x000f34000c1e9b00 */
[----:B------:R-:W0:Y:S01]  /*1a70*/  @!P1 LDC.64 R10, c[0x0][0x380] ;  /* 0x0000e000ff0a9b82 */ /* 0x000e220000000a00 */
[----:B------:R-:W4:Y:S01]  /*1a80*/  @!P0 LDG.E.64.CONSTANT R20, desc[UR6][R20.64] ;  /* 0x0000000614148981 */ /* 0x000f22000c1e9b00 */
[----:B0-----:R-:W-:-:S03]  /*1a90*/  @!P1 IMAD.WIDE.U32 R10, R13, 0x8, R10 ;  /* 0x000000080d0a9825 */ /* 0x001fc600078e000a */
[----:B------:R-:W5:Y:S04]  /*1aa0*/  @!P1 LDG.E.64.CONSTANT R12, desc[UR6][R8.64+0x18] ;  /* 0x00001806080c9981 */ /* 0x000f68000c1e9b00 */
[----:B------:R-:W5:Y:S01]  /*1ab0*/  @!P1 LDG.E.64.CONSTANT R10, desc[UR6][R10.64] ;  /* 0x000000060a0a9981 */ /* 0x000f62000c1e9b00 */
[----:B------:R-:W-:-:S04]  /*1ac0*/  IADD3 R4, PT, PT, R29, 0x4, RZ ;  /* 0x000000041d047810 */ /* 0x000fc80007ffe0ff */
[----:B------:R-:W-:-:S04]  /*1ad0*/  ISETP.GE.AND P3, PT, R4, UR11, PT ;  /* 0x0000000b04007c0c */ /* 0x000fc8000bf66270 */
[----:B------:R-:W-:Y:S01]  /*1ae0*/  ISETP.LT.OR P3, PT, R4, RZ, P3 ;  /* 0x000000ff0400720c */ /* 0x000fe20001f61670 */
[C---:B------:R-:W-:Y:S01]  /*1af0*/  VIADD R27, R29.reuse, 0x6 ;  /* 0x000000061d1b7836 */ /* 0x040fe20000000000 */
[----:B--2---:R-:W-:Y:S01]  /*1b00*/  @!P2 DFMA R6, R24, R22, R6 ;  /* 0x000000161806a22b */ /* 0x004fe20000000006 */
[----:B------:R-:W-:-:S05]  /*1b10*/  VIADD R25, R29, 0x5 ;  /* 0x000000051d197836 */ /* 0x000fca0000000000 */
[C---:B------:R-:W-:Y:S02]  /*1b20*/  ISETP.GE.AND P2, PT, R25.reuse, UR11, PT ;  /* 0x0000000b19007c0c */ /* 0x040fe4000bf46270 */
[----:B---3--:R-:W-:Y:S02]  /*1b30*/  @!P4 DFMA R6, R18, R14, R6 ;  /* 0x0000000e1206c22b */ /* 0x008fe40000000006 */
[----:B------:R-:W-:Y:S01]  /*1b40*/  ISETP.LT.OR P2, PT, R25, RZ, P2 ;  /* 0x000000ff1900720c */ /* 0x000fe20001741670 */
[----:B------:R-:W0:Y:S01]  /*1b50*/  @!P3 LDC.64 R18, c[0x0][0x380] ;  /* 0x0000e000ff12bb82 */ /* 0x000e220000000a00 */
[----:B------:R-:W-:Y:S01]  /*1b60*/  ISETP.GE.AND P4, PT, R27, UR11, PT ;  /* 0x0000000b1b007c0c */ /* 0x000fe2000bf86270 */
[----:B------:R-:W-:-:S03]  /*1b70*/  VIADD R29, R29, 0x7 ;  /* 0x000000071d1d7836 */ /* 0x000fc60000000000 */
[----:B------:R-:W-:Y:S02]  /*1b80*/  ISETP.LT.OR P4, PT, R27, RZ, P4 ;  /* 0x000000ff1b00720c */ /* 0x000fe40002781670 */
[----:B------:R-:W-:-:S05]  /*1b90*/  ISETP.GE.AND P5, PT, R29, UR11, PT ;  /* 0x0000000b1d007c0c */ /* 0x000fca000bfa6270 */
[----:B------:R-:W1:Y:S01]  /*1ba0*/  @!P2 LDC.64 R22, c[0x0][0x380] ;  /* 0x0000e000ff16ab82 */ /* 0x000e620000000a00 */
[----:B------:R-:W-:-:S07]  /*1bb0*/  ISETP.LT.OR P5, PT, R29, RZ, P5 ;  /* 0x000000ff1d00720c */ /* 0x000fce0002fa1670 */
[----:B------:R-:W2:Y:S01]  /*1bc0*/  @!P4 LDC.64 R14, c[0x0][0x380] ;  /* 0x0000e000ff0ecb82 */ /* 0x000ea20000000a00 */
[----:B----4-:R-:W-:Y:S01]  /*1bd0*/  @!P0 DFMA R6, R20, R16, R6 ;  /* 0x000000101406822b */ /* 0x010fe20000000006 */
[----:B------:R-:W3:Y:S01]  /*1be0*/  @!P3 LDG.E.64.CONSTANT R20, desc[UR6][R8.64+0x20] ;  /* 0x000020060814b981 */ /* 0x000ee2000c1e9b00 */
[----:B0-----:R-:W-:-:S05]  /*1bf0*/  @!P3 IMAD.WIDE.U32 R18, R4, 0x8, R18 ;  /* 0x000000080412b825 */ /* 0x001fca00078e0012 */
[----:B------:R-:W0:Y:S01]  /*1c00*/  @!P5 LDC.64 R16, c[0x0][0x380] ;  /* 0x0000e000ff10db82 */ /* 0x000e220000000a00 */
[----:B------:R-:W3:Y:S01]  /*1c10*/  @!P3 LDG.E.64.CONSTANT R18, desc[UR6][R18.64] ;  /* 0x000000061212b981 */ /* 0x000ee2000c1e9b00 */
[----:B-1----:R-:W-:-:S03]  /*1c20*/  @!P2 IMAD.WIDE.U32 R22, R25, 0x8, R22 ;  /* 0x000000081916a825 */ /* 0x002fc600078e0016 */
[----:B------:R-:W4:Y:S04]  /*1c30*/  @!P2 LDG.E.64.CONSTANT R24, desc[UR6][R8.64+0x28] ;  /* 0x000028060818a981 */ /* 0x000f28000c1e9b00 */
[----:B------:R-:W4:Y:S01]  /*1c40*/  @!P2 LDG.E.64.CONSTANT R22, desc[UR6][R22.64] ;  /* 0x000000061616a981 */ /* 0x000f22000c1e9b00 */
[----:B--2---:R-:W-:Y:S01]  /*1c50*/  @!P4 IMAD.WIDE.U32 R14, R27, 0x8, R14 ;  /* 0x000000081b0ec825 */ /* 0x004fe200078e000e */
[----:B-----5:R-:W-:Y:S02]  /*1c60*/  @!P1 DFMA R6, R10, R12, R6 ;  /* 0x0000000c0a06922b */ /* 0x020fe40000000006 */
[----:B------:R-:W2:Y:S04]  /*1c70*/  @!P4 LDG.E.64.CONSTANT R10, desc[UR6][R8.64+0x30] ;  /* 0x00003006080ac981 */ /* 0x000ea8000c1e9b00 */
[----:B------:R-:W2:Y:S01]  /*1c80*/  @!P4 LDG.E.64.CONSTANT R14, desc[UR6][R14.64] ;  /* 0x000000060e0ec981 */ /* 0x000ea2000c1e9b00 */
[----:B0-----:R-:W-:-:S03]  /*1c90*/  @!P5 IMAD.WIDE.U32 R16, R29, 0x8, R16 ;  /* 0x000000081d10d825 */ /* 0x001fc600078e0010 */
[----:B------:R-:W5:Y:S04]  /*1ca0*/  @!P5 LDG.E.64.CONSTANT R12, desc[UR6][R8.64+0x38] ;  /* 0x00003806080cd981 */ /* 0x000f68000c1e9b00 */
[----:B------:R-:W5:Y:S01]  /*1cb0*/  @!P5 LDG.E.64.CONSTANT R16, desc[UR6][R16.64] ;  /* 0x000000061010d981 */ /* 0x000f62000c1e9b00 */
[----:B------:R-:W-:-:S05]  /*1cc0*/  VIADD R5, R5, 0x8 ;  /* 0x0000000805057836 */ /* 0x000fca0000000000 */
[----:B------:R-:W-:Y:S01]  /*1cd0*/  ISETP.NE.AND P0, PT, R5, UR4, PT ;  /* 0x0000000405007c0c */ /* 0x000fe2000bf05270 */
[----:B---3--:R-:W-:-:S08]  /*1ce0*/  @!P3 DFMA R6, R18, R20, R6 ;  /* 0x000000141206b22b */ /* 0x008fd00000000006 */
[----:B----4-:R-:W-:-:S08]  /*1cf0*/  @!P2 DFMA R6, R22, R24, R6 ;  /* 0x000000181606a22b */ /* 0x010fd00000000006 */
[----:B--2---:R-:W-:-:S08]  /*1d00*/  @!P4 DFMA R6, R14, R10, R6 ;  /* 0x0000000a0e06c22b */ /* 0x004fd00000000006 */
[----:B-----5:R-:W-:Y:S01]  /*1d10*/  @!P5 DFMA R6, R16, R12, R6 ;  /* 0x0000000c1006d22b */ /* 0x020fe20000000006 */
[----:B------:R-:W-:Y:S10]  /*1d20*/  @P0 BRA `(.L_x_514) ;  /* 0xfffffff800ec0947 */ /* 0x000ff4000383ffff */
[----:B------:R-:W-:-:S07]  /*1d30*/  IMAD.U32 R21, RZ, RZ, UR4 ;  /* 0x00000004ff157e24 */ /* 0x000fce000f8e00ff */
.L_x_513:
[----:B------:R-:W-:-:S09]  /*1d40*/  UISETP.NE.AND UP2, UPT, UR5, URZ, UPT ;  /* 0x000000ff0500728c */ /* 0x000fd2000bf45270 */
[----:B------:R-:W-:Y:S05]  /*1d50*/  BRA.U !UP2, `(.L_x_515) ;  /* 0x000000050a387547 */ /* 0x000fea000b800000 */
[----:B------:R-:W-:Y:S01]  /*1d60*/  UISETP.NE.AND UP2, UPT, UR10, URZ, UPT ;  /* 0x000000ff0a00728c */ /* 0x000fe2000bf45270 */
[----:B------:R-:W-:Y:S10]  /*1d70*/  BRA.U !UP0, `(.L_x_516) ;  /* 0x0000000108907547 */ /* 0x000ff4000b800000 */
[----:B------:R-:W1:Y:S01]  /*1d80*/  LDCU UR8, c[0x0][0x388] ;  /* 0x00007100ff0877ac */ /* 0x000e620008000800 */
[----:B------:R-:W-:Y:S01]  /*1d90*/  IMAD.IADD R5, R2, 0x1, R21 ;  /* 0x0000000102057824 */ /* 0x000fe200078e0215 */
[----:B------:R-:W2:Y:S03]  /*1da0*/  LDC.64 R8, c[0x0][0x390] ;  /* 0x0000e400ff087b82 */ /* 0x000ea60000000a00 */
[C---:B------:R-:W-:Y:S01]  /*1db0*/  VIADD R13, R5.reuse, 0x1 ;  /* 0x00000001050d7836 */ /* 0x040fe20000000000 */
[C---:B------:R-:W-:Y:S01]  /*1dc0*/  IADD3 R25, PT, PT, R5.reuse, 0x2, RZ ;  /* 0x0000000205197810 */ /* 0x040fe20007ffe0ff */
[C---:B------:R-:W-:Y:S01]  /*1dd0*/  VIADD R23, R5.reuse, 0x3 ;  /* 0x0000000305177836 */ /* 0x040fe20000000000 */
[----:B-1----:R-:W-:Y:S02]  /*1de0*/  ISETP.GE.AND P0, PT, R5, UR8, PT ;  /* 0x0000000805007c0c */ /* 0x002fe4000bf06270 */
[----:B------:R-:W-:-:S02]  /*1df0*/  ISETP.GE.AND P1, PT, R13, UR8, PT ;  /* 0x000000080d007c0c */ /* 0x000fc4000bf26270 */
[----:B------:R-:W-:Y:S02]  /*1e00*/  ISETP.LT.OR P0, PT, R5, RZ, P0 ;  /* 0x000000ff0500720c */ /* 0x000fe40000701670 */
[----:B------:R-:W-:Y:S02]  /*1e10*/  ISETP.LT.OR P1, PT, R13, RZ, P1 ;  /* 0x000000ff0d00720c */ /* 0x000fe40000f21670 */
[----:B------:R-:W-:Y:S01]  /*1e20*/  ISETP.GE.AND P2, PT, R25, UR8, PT ;  /* 0x0000000819007c0c */ /* 0x000fe2000bf46270 */
[----:B--2---:R-:W-:Y:S01]  /*1e30*/  IMAD.WIDE.U32 R8, R21, 0x8, R8 ;  /* 0x0000000815087825 */ /* 0x004fe200078e0008 */
[----:B------:R-:W-:Y:S02]  /*1e40*/  ISETP.GE.AND P3, PT, R23, UR8, PT ;  /* 0x0000000817007c0c */ /* 0x000fe4000bf66270 */
[----:B------:R-:W-:Y:S02]  /*1e50*/  ISETP.LT.OR P2, PT, R25, RZ, P2 ;  /* 0x000000ff1900720c */ /* 0x000fe40001741670 */
[----:B------:R-:W-:-:S03]  /*1e60*/  ISETP.LT.OR P3, PT, R23, RZ, P3 ;  /* 0x000000ff1700720c */ /* 0x000fc60001f61670 */
[----:B------:R-:W1:Y:S08]  /*1e70*/  @!P0 LDC.64 R14, c[0x0][0x380] ;  /* 0x0000e000ff0e8b82 */ /* 0x000e700000000a00 */
[----:B------:R-:W2:Y:S08]  /*1e80*/  @!P1 LDC.64 R10, c[0x0][0x380] ;  /* 0x0000e000ff0a9b82 */ /* 0x000eb00000000a00 */
[----:B------:R-:W3:Y:S01]  /*1e90*/  @!P2 LDC.64 R18, c[0x0][0x380] ;  /* 0x0000e000ff12ab82 */ /* 0x000ee20000000a00 */
[----:B-1----:R-:W-:-:S07]  /*1ea0*/  @!P0 IMAD.WIDE.U32 R14, R5, 0x8, R14 ;  /* 0x00000008050e8825 */ /* 0x002fce00078e000e */
[----:B------:R-:W1:Y:S01]  /*1eb0*/  @!P3 LDC.64 R16, c[0x0][0x380] ;  /* 0x0000e000ff10bb82 */ /* 0x000e620000000a00 */
[----:B------:R-:W4:Y:S04]  /*1ec0*/  @!P0 LDG.E.64.CONSTANT R4, desc[UR6][R8.64] ;  /* 0x0000000608048981 */ /* 0x000f28000c1e9b00 */
[----:B------:R-:W4:Y:S01]  /*1ed0*/  @!P0 LDG.E.64.CONSTANT R14, desc[UR6][R14.64] ;  /* 0x000000060e0e8981 */ /* 0x000f22000c1e9b00 */
[----:B--2---:R-:W-:-:S03]  /*1ee0*/  @!P1 IMAD.WIDE.U32 R10, R13, 0x8, R10 ;  /* 0x000000080d0a9825 */ /* 0x004fc600078e000a */
[----:B------:R-:W2:Y:S04]  /*1ef0*/  @!P1 LDG.E.64.CONSTANT R12, desc[UR6][R8.64+0x8] ;  /* 0x00000806080c9981 */ /* 0x000ea8000c1e9b00 */
[----:B------:R-:W2:Y:S01]  /*1f00*/  @!P1 LDG.E.64.CONSTANT R10, desc[UR6][R10.64] ;  /* 0x000000060a0a9981 */ /* 0x000ea2000c1e9b00 */
[----:B---3--:R-:W-:-:S03]  /*1f10*/  @!P2 IMAD.WIDE.U32 R24, R25, 0x8, R18 ;  /* 0x000000081918a825 */ /* 0x008fc600078e0012 */
[----:B------:R-:W3:Y:S04]  /*1f20*/  @!P2 LDG.E.64.CONSTANT R18, desc[UR6][R8.64+0x10] ;  /* 0x000010060812a981 */ /* 0x000ee8000c1e9b00 */
[----:B------:R-:W3:Y:S01]  /*1f30*/  @!P2 LDG.E.64.CONSTANT R24, desc[UR6][R24.64] ;  /* 0x000000061818a981 */ /* 0x000ee2000c1e9b00 */
[----:B-1----:R-:W-:-:S03]  /*1f40*/  @!P3 IMAD.WIDE.U32 R16, R23, 0x8, R16 ;  /* 0x000000081710b825 */ /* 0x002fc600078e0010 */
[----:B------:R-:W5:Y:S04]  /*1f50*/  @!P3 LDG.E.64.CONSTANT R22, desc[UR6][R8.64+0x18] ;  /* 0x000018060816b981 */ /* 0x000f68000c1e9b00 */
[----:B------:R-:W5:Y:S01]  /*1f60*/  @!P3 LDG.E.64.CONSTANT R16, desc[UR6][R16.64] ;  /* 0x000000061010b981 */ /* 0x000f62000c1e9b00 */
[----:B------:R-:W-:Y:S01]  /*1f70*/  VIADD R21, R21, 0x4 ;  /* 0x0000000415157836 */ /* 0x000fe20000000000 */
[----:B----4-:R-:W-:-:S08]  /*1f80*/  @!P0 DFMA R6, R14, R4, R6 ;  /* 0x000000040e06822b */ /* 0x010fd00000000006 */
[----:B--2---:R-:W-:-:S08]  /*1f90*/  @!P1 DFMA R6, R10, R12, R6 ;  /* 0x0000000c0a06922b */ /* 0x004fd00000000006 */
[----:B---3--:R-:W-:-:S08]  /*1fa0*/  @!P2 DFMA R6, R24, R18, R6 ;  /* 0x000000121806a22b */ /* 0x008fd00000000006 */
[----:B-----5:R-:W-:-:S11]  /*1fb0*/  @!P3 DFMA R6, R16, R22, R6 ;  /* 0x000000161006b22b */ /* 0x020fd60000000006 */
.L_x_516:
[----:B------:R-:W-:Y:S04]  /*1fc0*/  BSSY.RECONVERGENT B0, `(.L_x_515) ;  /* 0x0000027000007945 */ /* 0x000fe80003800200 */
        /* <DEDUP_REMOVED lines=22> */
[----:B------:R-:W-:Y:S01]  /*2130*/  VIADD R21, R21, 0x2 ;  /* 0x0000000215157836 */ /* 0x000fe20000000000 */
[----:B---3--:R-:W-:-:S08]  /*2140*/  @!P0 DFMA R6, R4, R8, R6 ;  /* 0x000000080406822b */ /* 0x008fd00000000006 */
[----:B--2---:R-:W-:-:S11]  /*2150*/  @!P1 DFMA R6, R10, R12, R6 ;  /* 0x0000000c0a06922b */ /* 0x004fd60000000006 */
.L_x_518:
        /* <DEDUP_REMOVED lines=12> */
[----:B---3--:R-:W-:-:S11]  /*2220*/  DFMA R6, R4, R8, R6 ;  /* 0x000000080406722b */ /* 0x008fd60000000006 */
.L_x_517:
[----:B0-----:R-:W-:Y:S05]  /*2230*/  BSYNC.RECONVERGENT B0 ;  /* 0x0000000000007941 */ /* 0x001fea0003800200 */
.L_x_515:
[----:B------:R-:W1:Y:S01]  /*2240*/  LDC.64 R4, c[0x0][0x3a8] ;  /* 0x0000ea00ff047b82 */ /* 0x000e620000000a00 */
[----:B------:R-:W2:Y:S01]  /*2250*/  LDCU UR8, c[0x0][0x3b0] ;  /* 0x00007600ff0877ac */ /* 0x000ea20008000800 */
[----:B-1----:R-:W-:-:S04]  /*2260*/  IMAD.WIDE R4, R3, 0x8, R4 ;  /* 0x0000000803047825 */ /* 0x002fc800078e0204 */
[----:B------:R-:W-:Y:S01]  /*2270*/  IMAD.IADD R3, R0, 0x1, R3 ;  /* 0x0000000100037824 */ /* 0x000fe200078e0203 */
[----:B------:R1:W-:Y:S04]  /*2280*/  STG.E.64 desc[UR6][R4.64], R6 ;  /* 0x0000000604007986 */ /* 0x0003e8000c101b06 */
[----:B--2---:R-:W-:-:S13]  /*2290*/  ISETP.GE.AND P0, PT, R3, UR8, PT ;  /* 0x0000000803007c0c */ /* 0x004fda000bf06270 */
[----:B-1----:R-:W-:Y:S05]  /*22a0*/  @!P0 BRA `(.L_x_519) ;  /* 0xfffffff400708947 */ /* 0x002fea000383ffff */
[----:B0-----:R-:W-:Y:S05]  /*22b0*/  EXIT ;  /* 0x000000000000794d */ /* 0x001fea0003800000 */
.L_x_512:
[----:B------:R-:W-:Y:S02]  /*22c0*/  ULOP3.LUT UR5, UR4, 0x7, URZ, 0xc0, !UPT ;  /* 0x0000000704057892 */ /* 0x000fe4000f8ec0ff */
[----:B------:R-:W-:Y:S02]  /*22d0*/  ULOP3.LUT UR10, UR4, 0x3, URZ, 0xc0, !UPT ;  /* 0x00000003040a7892 */ /* 0x000fe4000f8ec0ff */
[----:B------:R-:W-:Y:S01]  /*22e0*/  UIADD3 UR9, UPT, UPT, UR5, -0x1, URZ ;  /* 0xffffffff05097890 */ /* 0x000fe2000fffe0ff */
[----:B------:R-:W0:Y:S01]  /*22f0*/  LDCU UR11, c[0x0][0x388] ;  /* 0x00007100ff0b77ac */ /* 0x000e220008000800 */
[----:B------:R-:W-:Y:S02]  /*2300*/  ULOP3.LUT UR4, UR4, 0x7ffffff8, URZ, 0xc0, !UPT ;  /* 0x7ffffff804047892 */ /* 0x000fe4000f8ec0ff */
[----:B------:R-:W-:Y:S02]  /*2310*/  UISETP.GE.U32.AND UP0, UPT, UR8, 0x7, UPT ;  /* 0x000000070800788c */ /* 0x000fe4000bf06070 */
[----:B------:R-:W-:-:S11]  /*2320*/  UISETP.GE.U32.AND UP1, UPT, UR9, 0x3, UPT ;  /* 0x000000030900788c */ /* 0x000fd6000bf26070 */
.L_x_526:
[----:B-1----:R-:W1:Y:S01]  /*2330*/  LDC R2, c[0x0][0x398] ;  /* 0x0000e600ff027b82 */ /* 0x002e620000000800 */
[----:B------:R-:W-:Y:S02]  /*2340*/  MOV R21, RZ ;  /* 0x000000ff00157202 */ /* 0x000fe40000000f00 */
[----:B------:R-:W-:Y:S02]  /*2350*/  CS2R R6, SRZ ;  /* 0x0000000000067805 */ /* 0x000fe4000001ff00 */
[----:B-1----:R-:W-:Y:S01]  /*2360*/  IADD3 R2, PT, PT, R3, 0x1, -R2 ;  /* 0x0000000103027810 */ /* 0x002fe20007ffe802 */
[----:B------:R-:W-:Y:S06]  /*2370*/  BRA.U !UP0, `(.L_x_520) ;  /* 0x0000000508207547 */ /* 0x000fec000b800000 */
[----:B------:R-:W-:Y:S01]  /*2380*/  IMAD.MOV.U32 R5, RZ, RZ, RZ ;  /* 0x000000ffff057224 */ /* 0x000fe200078e00ff */
[----:B------:R-:W-:-:S07]  /*2390*/  CS2R R6, SRZ ;  /* 0x0000000000067805 */ /* 0x000fce000001ff00 */
.L_x_521:
        /* <DEDUP_REMOVED lines=30> */
[----:B------:R-:W-:-:S05]  /*2580*/  VIADD R4, R29, 0x4 ;  /* 0x000000041d047836 */ /* 0x000fca0000000000 */
[----:B------:R-:W-:-:S04]  /*2590*/  ISETP.GE.AND P3, PT, R4, UR11, PT ;  /* 0x0000000b04007c0c */ /* 0x000fc8000bf66270 */
[----:B------:R-:W-:Y:S02]  /*25a0*/  ISETP.LT.OR P3, PT, R4, RZ, P3 ;  /* 0x000000ff0400720c */ /* 0x000fe40001f61670 */
[C---:B------:R-:W-:Y:S01]  /*25b0*/  IADD3 R27, PT, PT, R29.reuse, 0x6, RZ ;  /* 0x000000061d1b7810 */ /* 0x040fe20007ffe0ff */
        /* <DEDUP_REMOVED lines=36> */
.L_x_520:
[----:B------:R-:W-:-:S09]  /*2800*/  UISETP.NE.AND UP2, UPT, UR5, URZ, UPT ;  /* 0x000000ff0500728c */ /* 0x000fd2000bf45270 */
[----:B------:R-:W-:Y:S05]  /*2810*/  BRA.U !UP2, `(.L_x_522) ;  /* 0x000000050a387547 */ /* 0x000fea000b800000 */
[----:B------:R-:W-:Y:S01]  /*2820*/  UISETP.NE.AND UP2, UPT, UR10, URZ, UPT ;  /* 0x000000ff0a00728c */ /* 0x000fe2000bf45270 */
[----:B------:R-:W-:Y:S10]  /*2830*/  BRA.U !UP1, `(.L_x_523) ;  /* 0x0000000109907547 */ /* 0x000ff4000b800000 */
[----:B------:R-:W1:Y:S01]  /*2840*/  LDCU UR8, c[0x0][0x388] ;  /* 0x00007100ff0877ac */ /* 0x000e620008000800 */
[----:B------:R-:W-:Y:S01]  /*2850*/  IMAD.IADD R5, R2, 0x1, R21 ;  /* 0x0000000102057824 */ /* 0x000fe200078e0215 */
[----:B------:R-:W2:Y:S03]  /*2860*/  LDC.64 R8, c[0x0][0x390] ;  /* 0x0000e400ff087b82 */ /* 0x000ea60000000a00 */
[C---:B------:R-:W-:Y:S02]  /*2870*/  VIADD R13, R5.reuse, 0x1 ;  /* 0x00000001050d7836 */ /* 0x040fe40000000000 */
[C---:B------:R-:W-:Y:S02]  /*2880*/  VIADD R25, R5.reuse, 0x2 ;  /* 0x0000000205197836 */ /* 0x040fe40000000000 */
[C---:B------:R-:W-:Y:S01]  /*2890*/  VIADD R23, R5.reuse, 0x3 ;  /* 0x0000000305177836 */ /* 0x040fe20000000000 */
[----:B-1----:R-:W-:-:S02]  /*28a0*/  ISETP.GE.AND P0, PT, R5, UR8, PT ;  /* 0x0000000805007c0c */ /* 0x002fc4000bf06270 */
[----:B------:R-:W-:Y:S02]  /*28b0*/  ISETP.GE.AND P1, PT, R13, UR8, PT ;  /* 0x000000080d007c0c */ /* 0x000fe4000bf26270 */
[----:B------:R-:W-:Y:S02]  /*28c0*/  ISETP.LT.OR P0, PT, R5, RZ, P0 ;  /* 0x000000ff0500720c */ /* 0x000fe40000701670 */
[----:B------:R-:W-:Y:S02]  /*28d0*/  ISETP.LT.OR P1, PT, R13, RZ, P1 ;  /* 0x000000ff0d00720c */ /* 0x000fe40000f21670 */
[----:B------:R-:W-:Y:S01]  /*28e0*/  ISETP.GE.AND P2, PT, R25, UR8, PT ;  /* 0x0000000819007c0c */ /* 0x000fe2000bf46270 */
[----:B--2---:R-:W-:Y:S01]  /*28f0*/  IMAD.WIDE.U32 R8, R21, 0x8, R8 ;  /* 0x0000000815087825 */ /* 0x004fe200078e0008 */
[----:B------:R-:W-:Y:S02]  /*2900*/  ISETP.GE.AND P3, PT, R23, UR8, PT ;  /* 0x0000000817007c0c */ /* 0x000fe4000bf66270 */
[----:B------:R-:W-:-:S02]  /*2910*/  ISETP.LT.OR P2, PT, R25, RZ, P2 ;  /* 0x000000ff1900720c */ /* 0x000fc40001741670 */
        /* <DEDUP_REMOVED lines=17> */
[----:B------:R-:W-:Y:S01]  /*2a30*/  IADD3 R21, PT, PT, R21, 0x4, RZ ;  /* 0x0000000415157810 */ /* 0x000fe20007ffe0ff */
[----:B----4-:R-:W-:-:S08]  /*2a40*/  @!P0 DFMA R6, R14, R4, R6 ;  /* 0x000000040e06822b */ /* 0x010fd00000000006 */
[----:B--2---:R-:W-:-:S08]  /*2a50*/  @!P1 DFMA R6, R10, R12, R6 ;  /* 0x0000000c0a06922b */ /* 0x004fd00000000006 */
[----:B---3--:R-:W-:-:S08]  /*2a60*/  @!P2 DFMA R6, R24, R18, R6 ;  /* 0x000000121806a22b */ /* 0x008fd00000000006 */
[----:B-----5:R-:W-:-:S11]  /*2a70*/  @!P3 DFMA R6, R16, R22, R6 ;  /* 0x000000161006b22b */ /* 0x020fd60000000006 */
.L_x_523:
        /* <DEDUP_REMOVED lines=26> */
.L_x_525:
        /* <DEDUP_REMOVED lines=13> */
.L_x_524:
[----:B0-----:R-:W-:Y:S05]  /*2cf0*/  BSYNC.RECONVERGENT B0 ;  /* 0x0000000000007941 */ /* 0x001fea0003800200 */
.L_x_522:
[----:B------:R-:W1:Y:S01]  /*2d00*/  LDC.64 R4, c[0x0][0x3a8] ;  /* 0x0000ea00ff047b82 */ /* 0x000e620000000a00 */
[----:B------:R-:W2:Y:S01]  /*2d10*/  LDCU UR8, c[0x0][0x3b0] ;  /* 0x00007600ff0877ac */ /* 0x000ea20008000800 */
[----:B------:R-:W-:Y:S01]  /*2d20*/  LOP3.LUT R2, RZ, R3, RZ, 0x33, !PT ;  /* 0x00000003ff027212 */ /* 0x000fe200078e33ff */
[----:B------:R-:W-:-:S04]  /*2d30*/  IMAD.IADD R3, R0, 0x1, R3 ;  /* 0x0000000100037824 */ /* 0x000fc800078e0203 */
[----:B--2---:R-:W-:Y:S01]  /*2d40*/  VIADD R9, R2, UR8 ;  /* 0x0000000802097c36 */ /* 0x004fe20008000000 */
[----:B------:R-:W-:-:S03]  /*2d50*/  ISETP.GE.AND P0, PT, R3, UR8, PT ;  /* 0x0000000803007c0c */ /* 0x000fc6000bf06270 */
[----:B-1----:R-:W-:-:S05]  /*2d60*/  IMAD.WIDE R4, R9, 0x8, R4 ;  /* 0x0000000809047825 */ /* 0x002fca00078e0204 */
[----:B------:R1:W-:Y:S05]  /*2d70*/  STG.E.64 desc[UR6][R4.64], R6 ;  /* 0x0000000604007986 */ /* 0x0003ea000c101b06 */
[----:B------:R-:W-:Y:S05]  /*2d80*/  @!P0 BRA `(.L_x_526) ;  /* 0xfffffff400688947 */ /* 0x000fea000383ffff */
[----:B0-----:R-:W-:Y:S05]  /*2d90*/  EXIT ;  /* 0x000000000000794d */ /* 0x001fea0003800000 */
.L_x_511:
[----:B------:R-:W0:Y:S02]  /*2da0*/  LDCU.U8 UR4, c[0x0][0x3a0] ;  /* 0x00007400ff0477ac */ /* 0x000e240008000000 */
[----:B0-----:R-:W-:-:S04]  /*2db0*/  UPRMT UR4, UR4, 0x8880, URZ ;  /* 0x0000888004047896 */ /* 0x001fc800080000ff */
[----:B------:R-:W-:-:S09]  /*2dc0*/  UISETP.NE.AND UP0, UPT, UR4, URZ, UPT ;  /* 0x000000ff0400728c */ /* 0x000fd2000bf05270 */
[----:B------:R-:W-:Y:S05]  /*2dd0*/  BRA.U !UP0, `(.L_x_527) ;  /* 0x0000000108247547 */ /* 0x000fea000b800000 */
[----:B------:R-:W0:Y:S02]  /*2de0*/  LDC.64 R6, c[0x0][0x3a8] ;  /* 0x0000ea00ff067b82 */ /* 0x000e240000000a00 */
.L_x_528:
[-C--:B------:R-:W-:Y:S02]  /*2df0*/  LOP3.LUT R2, RZ, R3.reuse, RZ, 0x33, !PT ;  /* 0x00000003ff027212 */ /* 0x080fe400078e33ff */
[----:B------:R-:W-:-:S03]  /*2e00*/  IADD3 R3, PT, PT, R0, R3, RZ ;  /* 0x0000000300037210 */ /* 0x000fc60007ffe0ff */
[----:B-1----:R-:W-:Y:S01]  /*2e10*/  VIADD R5, R2, UR8 ;  /* 0x0000000802057c36 */ /* 0x002fe20008000000 */
[----:B------:R-:W-:-:S03]  /*2e20*/  ISETP.GE.AND P0, PT, R3, UR8, PT ;  /* 0x0000000803007c0c */ /* 0x000fc6000bf06270 */
[----:B0-----:R-:W-:-:S05]  /*2e30*/  IMAD.WIDE R4, R5, 0x8, R6 ;  /* 0x0000000805047825 */ /* 0x001fca00078e0206 */
[----:B------:R1:W-:Y:S05]  /*2e40*/  STG.E.64 desc[UR6][R4.64], RZ ;  /* 0x000000ff04007986 */ /* 0x0003ea000c101b06 */
[----:B------:R-:W-:Y:S05]  /*2e50*/  @!P0 BRA `(.L_x_528) ;  /* 0xfffffffc00e48947 */ /* 0x000fea000383ffff */
[----:B------:R-:W-:Y:S05]  /*2e60*/  EXIT ;  /* 0x000000000000794d */ /* 0x000fea0003800000 */
.L_x_527:
[----:B------:R-:W0:Y:S02]  /*2e70*/  LDC.64 R6, c[0x0][0x3a8] ;  /* 0x0000ea00ff067b82 */ /* 0x000e240000000a00 */
.L_x_529:
[----:B0-----:R-:W-:-:S04]  /*2e80*/  IMAD.WIDE R4, R3, 0x8, R6 ;  /* 0x0000000803047825 */ /* 0x001fc800078e0206 */
[----:B------:R-:W-:Y:S01]  /*2e90*/  IMAD.IADD R3, R0, 0x1, R3 ;  /* 0x0000000100037824 */ /* 0x000fe200078e0203 */
[----:B------:R1:W-:Y:S04]  /*2ea0*/  STG.E.64 desc[UR6][R4.64], RZ ;  /* 0x000000ff04007986 */ /* 0x0003e8000c101b06 */
[----:B------:R-:W-:-:S13]  /*2eb0*/  ISETP.GE.AND P0, PT, R3, UR8, PT ;  /* 0x0000000803007c0c */ /* 0x000fda000bf06270 */
[----:B-1----:R-:W-:Y:S05]  /*2ec0*/  @!P0 BRA `(.L_x_529) ;  /* 0xfffffffc00ec8947 */ /* 0x002fea000383ffff */
[----:B------:R-:W-:Y:S05]  /*2ed0*/  EXIT ;  /* 0x000000000000794d */ /* 0x000fea0003800000 */
.L_x_494:
        /* <DEDUP_REMOVED lines=10> */
[----:B------:R-:W-:Y:S02]  /*2f80*/  ULOP3.LUT UR11, UR5, 0x7ffffff8, URZ, 0xc0, !UPT ;  /* 0x7ffffff8050b7892 */ /* 0x000fe4000f8ec0ff */
[----:B------:R-:W-:Y:S02]  /*2f90*/  ULEA.HI UR4, UR5, UR5, URZ, 0x1 ;  /* 0x0000000505047291 */ /* 0x000fe4000f8f08ff */
[----:B------:R-:W-:Y:S01]  /*2fa0*/  UIADD3 UR5, UPT, UPT, UR9, -0x1, URZ ;  /* 0xffffffff09057890 */ /* 0x000fe2000fffe0ff */
[----:B------:R-:W0:Y:S01]  /*2fb0*/  LDCU UR12, c[0x0][0x388] ;  /* 0x00007100ff0c77ac */ /* 0x000e220008000800 */
[----:B------:R-:W-:-:S02]  /*2fc0*/  UISETP.GE.U32.AND UP0, UPT, UR8, 0x7, UPT ;  /* 0x000000070800788c */ /* 0x000fc4000bf06070 */
[----:B------:R-:W-:Y:S02]  /*2fd0*/  USHF.R.S32.HI UR4, URZ, 0x1, UR4 ;  /* 0x00000001ff047899 */ /* 0x000fe40008011404 */
[----:B------:R-:W-:-:S11]  /*2fe0*/  UISETP.GE.U32.AND UP1, UPT, UR5, 0x3, UPT ;  /* 0x000000030500788c */ /* 0x000fd6000bf26070 */
.L_x_538:
[----:B------:R-:W-:Y:S01]  /*2ff0*/  VIADD R2, R3, -UR4 ;  /* 0x8000000403027c36 */ /* 0x000fe20008000000 */
[----:B------:R-:W-:Y:S01]  /*3000*/  CS2R R6, SRZ ;  /* 0x0000000000067805 */ /* 0x000fe2000001ff00 */
[----:B------:R-:W-:Y:S01]  /*3010*/  IMAD.MOV.U32 R21, RZ, RZ, RZ ;  /* 0x000000ffff157224 */ /* 0x000fe200078e00ff */
[----:B------:R-:W-:Y:S06]  /*3020*/  BRA.U !UP0, `(.L_x_532) ;  /* 0x0000000508207547 */ /* 0x000fec000b800000 */
[----:B------:R-:W-:Y:S01]  /*3030*/  IMAD.MOV.U32 R5, RZ, RZ, RZ ;  /* 0x000000ffff057224 */ /* 0x000fe200078e00ff */
[----:B------:R-:W-:-:S07]  /*3040*/  CS2R R6, SRZ ;  /* 0x0000000000067805 */ /* 0x000fce000001ff00 */
.L_x_533:
        /* <DEDUP_REMOVED lines=14> */
[----:B------:R-:W-:-:S03]  /*3130*/  IADD3 R13, PT, PT, R29, 0x3, RZ ;  /* 0x000000031d0d7810 */ /* 0x000fc60007ffe0ff */
        /* <DEDUP_REMOVED lines=55> */
.L_x_532:
        /* <DEDUP_REMOVED lines=40> */
.L_x_535:
        /* <DEDUP_REMOVED lines=26> */
.L_x_537:
        /* <DEDUP_REMOVED lines=13> */
.L_x_536:
[----:B0-----:R-:W-:Y:S05]  /*39a0*/  BSYNC.RECONVERGENT B0 ;  /* 0x0000000000007941 */ /* 0x001fea0003800200 */
.L_x_534:
[----:B------:R-:W1:Y:S01]  /*39b0*/  LDC.64 R4, c[0x0][0x3a8] ;  /* 0x0000ea00ff047b82 */ /* 0x000e620000000a00 */
[----:B------:R-:W2:Y:S01]  /*39c0*/  LDCU UR5, c[0x0][0x3b0] ;  /* 0x00007600ff0577ac */ /* 0x000ea20008000800 */
[----:B-1----:R-:W-:Y:S01]  /*39d0*/  IMAD.WIDE R4, R3, 0x8, R4 ;  /* 0x0000000803047825 */ /* 0x002fe200078e0204 */
[----:B------:R-:W-:-:S04]  /*39e0*/  IADD3 R3, PT, PT, R0, R3, RZ ;  /* 0x0000000300037210 */ /* 0x000fc80007ffe0ff */
[----:B------:R1:W-:Y:S01]  /*39f0*/  STG.E.64 desc[UR6][R4.64], R6 ;  /* 0x0000000604007986 */ /* 0x0003e2000c101b06 */
[----:B--2---:R-:W-:-:S13]  /*3a00*/  ISETP.GE.AND P0, PT, R3, UR5, PT ;  /* 0x0000000503007c0c */ /* 0x004fda000bf06270 */
[----:B-1----:R-:W-:Y:S05]  /*3a10*/  @!P0 BRA `(.L_x_538) ;  /* 0xfffffff400748947 */ /* 0x002fea000383ffff */
[----:B0-----:R-:W-:Y:S05]  /*3a20*/  EXIT ;  /* 0x000000000000794d */ /* 0x001fea0003800000 */
.L_x_531:
[----:B------:R-:W0:Y:S01]  /*3a30*/  LDCU UR4, c[0x0][0x388] ;  /* 0x00007100ff0477ac */ /* 0x000e220008000800 */
[----:B------:R-:W-:Y:S02]  /*3a40*/  ULOP3.LUT UR9, UR5, 0x7, URZ, 0xc0, !UPT ;  /* 0x0000000705097892 */ /* 0x000fe4000f8ec0ff */
[----:B------:R-:W-:Y:S02]  /*3a50*/  ULOP3.LUT UR10, UR5, 0x3, URZ, 0xc0, !UPT ;  /* 0x00000003050a7892 */ /* 0x000fe4000f8ec0ff */
[----:B------:R-:W-:Y:S02]  /*3a60*/  ULOP3.LUT UR11, UR5, 0x7ffffff8, URZ, 0xc0, !UPT ;  /* 0x7ffffff8050b7892 */ /* 0x000fe4000f8ec0ff */
[----:B------:R-:W-:Y:S01]  /*3a70*/  UIADD3 UR5, UPT, UPT, -UR5, URZ, URZ ;  /* 0x000000ff05057290 */ /* 0x000fe2000fffe1ff */
[----:B------:R-:W1:Y:S01]  /*3a80*/  LDCU UR12, c[0x0][0x388] ;  /* 0x00007100ff0c77ac */ /* 0x000e620008000800 */
[----:B------:R-:W-:Y:S02]  /*3a90*/  UISETP.GE.U32.AND UP0, UPT, UR8, 0x7, UPT ;  /* 0x000000070800788c */ /* 0x000fe4000bf06070 */
[----:B0-----:R-:W-:-:S04]  /*3aa0*/  UIADD3 UR4, UPT, UPT, UR4, -0x1, URZ ;  /* 0xffffffff04047890 */ /* 0x001fc8000fffe0ff */
[----:B------:R-:W-:-:S04]  /*3ab0*/  ULEA.HI UR4, UR4, UR4, URZ, 0x1 ;  /* 0x0000000404047291 */ /* 0x000fc8000f8f08ff */
[----:B------:R-:W-:Y:S02]  /*3ac0*/  ULEA.HI.SX32 UR4, UR4, UR5, 0x1f ;  /* 0x0000000504047291 */ /* 0x000fe4000f8ffaff */
[----:B------:R-:W-:Y:S02]  /*3ad0*/  UIADD3 UR5, UPT, UPT, UR9, -0x1, URZ ;  /* 0xffffffff09057890 */ /* 0x000fe4000fffe0ff */
[----:B------:R-:W-:Y:S02]  /*3ae0*/  UIADD3 UR4, UPT, UPT, UR4, 0x2, URZ ;  /* 0x0000000204047890 */ /* 0x000fe4000fffe0ff */
[----:B-1----:R-:W-:-:S11]  /*3af0*/  UISETP.GE.U32.AND UP1, UPT, UR5, 0x3, UPT ;  /* 0x000000030500788c */ /* 0x002fd6000bf26070 */
.L_x_545:
[----:B------:R-:W-:Y:S01]  /*3b00*/  VIADD R2, R3, UR4 ;  /* 0x0000000403027c36 */ /* 0x000fe20008000000 */
[----:B0-----:R-:W-:Y:S01]  /*3b10*/  CS2R R6, SRZ ;  /* 0x0000000000067805 */ /* 0x001fe2000001ff00 */
[----:B------:R-:W-:Y:S01]  /*3b20*/  IMAD.MOV.U32 R21, RZ, RZ, RZ ;  /* 0x000000ffff157224 */ /* 0x000fe200078e00ff */
[----:B------:R-:W-:Y:S06]  /*3b30*/  BRA.U !UP0, `(.L_x_539) ;  /* 0x0000000508207547 */ /* 0x000fec000b800000 */
[----:B------:R-:W-:Y:S01]  /*3b40*/  IMAD.MOV.U32 R5, RZ, RZ, RZ ;  /* 0x000000ffff057224 */ /* 0x000fe200078e00ff */
[----:B------:R-:W-:-:S07]  /*3b50*/  CS2R R6, SRZ ;  /* 0x0000000000067805 */ /* 0x000fce000001ff00 */
.L_x_540:
[----:B------:R-:W-:Y:S01]  /*3b60*/  IMAD.IADD R29, R2, 0x1, R5 ;  /* 0x00000001021d7824 */ /* 0x000fe200078e0205 */
[----:B------:R-:W0:Y:S03]  /*3b70*/  LDC.64 R8, c[0x0][0x390] ;  /* 0x0000e400ff087b82 */ /* 0x000e260000000a00 */
[C---:B------:R-:W-:Y:S01]  /*3b80*/  VIADD R19, R29.reuse, 0x1 ;  /* 0x000000011d137836 */ /* 0x040fe20000000000 */
[C---:B------:R-:W-:Y:S01]  /*3b90*/  ISETP.GE.AND P2, PT, R29.reuse, UR12, PT ;  /* 0x0000000c1d007c0c */ /* 0x040fe2000bf46270 */
[----:B------:R-:W-:-:S03]  /*3ba0*/  VIADD R17, R29, 0x2 ;  /* 0x000000021d117836 */ /* 0x000fc60000000000 */
[----:B------:R-:W-:Y:S02]  /*3bb0*/  ISETP.LT.OR P2, PT, R29, RZ, P2 ;  /* 0x000000ff1d00720c */ /* 0x000fe40001741670 */
[----:B------:R-:W-:Y:S02]  /*3bc0*/  ISETP.GE.AND P4, PT, R19, UR12, PT ;  /* 0x0000000c13007c0c */ /* 0x000fe4000bf86270 */
[----:B------:R-:W-:Y:S02]  /*3bd0*/  ISETP.GE.AND P0, PT, R17, UR12, PT ;  /* 0x0000000c11007c0c */ /* 0x000fe4000bf06270 */
[----:B------:R-:W-:-:S07]  /*3be0*/  ISETP.LT.OR P4, PT, R19, RZ, P4 ;  /* 0x000000ff1300720c */ /* 0x000fce0002781670 */
[----:B------:R-:W1:Y:S01]  /*3bf0*/  @!P2 LDC.64 R24, c[0x0][0x380] ;  /* 0x0000e000ff18ab82 */ /* 0x000e620000000a00 */
[----:B0-----:R-:W-:-:S07]  /*3c00*/  IMAD.WIDE.U32 R8, R5, 0x8, R8 ;  /* 0x0000000805087825 */ /* 0x001fce00078e0008 */
[----:B------:R-:W0:Y:S01]  /*3c10*/  @!P4 LDC.64 R10, c[0x0][0x380] ;  /* 0x0000e000ff0acb82 */ /* 0x000e220000000a00 */
[----:B------:R-:W-:Y:S01]  /*3c20*/  ISETP.LT.OR P0, PT, R17, RZ, P0 ;  /* 0x000000ff1100720c */ /* 0x000fe20000701670 */
[----:B------:R-:W2:Y:S01]  /*3c30*/  @!P2 LDG.E.64.CONSTANT R22, desc[UR6][R8.64] ;  /* 0x000000060816a981 */ /* 0x000ea2000c1e9b00 */
[----:B------:R-:W-:-:S03]  /*3c40*/  VIADD R13, R29, 0x3 ;  /* 0x000000031d0d7836 */ /* 0x000fc60000000000 */
[----:B------:R-:W3:Y:S01]  /*3c50*/  @!P4 LDG.E.64.CONSTANT R14, desc[UR6][R8.64+0x8] ;  /* 0x00000806080ec981 */ /* 0x000ee2000c1e9b00 */
[----:B-1----:R-:W-:-:S07]  /*3c60*/  @!P2 IMAD.WIDE.U32 R24, R29, 0x8, R24 ;  /* 0x000000081d18a825 */ /* 0x002fce00078e0018 */
[----:B------:R-:W1:Y:S01]  /*3c70*/  @!P0 LDC.64 R20, c[0x0][0x380] ;  /* 0x0000e000ff148b82 */ /* 0x000e620000000a00 */
[----:B------:R-:W2:Y:S01]  /*3c80*/  @!P2 LDG.E.64.CONSTANT R24, desc[UR6][R24.64] ;  /* 0x000000061818a981 */ /* 0x000ea2000c1e9b00 */
[----:B0-----:R-:W-:Y:S01]  /*3c90*/  @!P4 IMAD.WIDE.U32 R18, R19, 0x8, R10 ;  /* 0x000000081312c825 */ /* 0x001fe200078e000a */
[----:B------:R-:W-:-:S05]  /*3ca0*/  ISETP.GE.AND P1, PT, R13, UR12, PT ;  /* 0x0000000c0d007c0c */ /* 0x000fca000bf26270 */
[----:B------:R-:W3:Y:S01]  /*3cb0*/  @!P4 LDG.E.64.CONSTANT R18, desc[UR6][R18.64] ;  /* 0x000000061212c981 */ /* 0x000ee2000c1e9b00 */
[----:B------:R-:W-:Y:S01]  /*3cc0*/  ISETP.LT.OR P1, PT, R13, RZ, P1 ;  /* 0x000000ff0d00720c */ /* 0x000fe20000f21670 */
[----:B-1----:R-:W-:Y:S02]  /*3cd0*/  @!P0 IMAD.WIDE.U32 R20, R17, 0x8, R20 ;  /* 0x0000000811148825 */ /* 0x002fe400078e0014 */
        /* <DEDUP_REMOVED lines=46> */
.L_x_539:
[----:B------:R-:W-:-:S09]  /*3fc0*/  UISETP.NE.AND UP2, UPT, UR9, URZ, UPT ;  /* 0x000000ff0900728c */ /* 0x000fd2000bf45270 */
[----:B------:R-:W-:Y:S05]  /*3fd0*/  BRA.U !UP2, `(.L_x_541) ;  /* 0x000000050a387547 */ /* 0x000fea000b800000 */
[----:B------:R-:W-:Y:S01]  /*3fe0*/  UISETP.NE.AND UP2, UPT, UR10, URZ, UPT ;  /* 0x000000ff0a00728c */ /* 0x000fe2000bf45270 */
[----:B------:R-:W-:Y:S10]  /*3ff0*/  BRA.U !UP1, `(.L_x_542) ;  /* 0x0000000109907547 */ /* 0x000ff4000b800000 */
[----:B------:R-:W0:Y:S01]  /*4000*/  LDCU UR5, c[0x0][0x388] ;  /* 0x00007100ff0577ac */ /* 0x000e220008000800 */
[----:B------:R-:W-:Y:S01]  /*4010*/  IMAD.IADD R5, R2, 0x1, R21 ;  /* 0x0000000102057824 */ /* 0x000fe200078e0215 */
[----:B------:R-:W1:Y:S03]  /*4020*/  LDC.64 R8, c[0x0][0x390] ;  /* 0x0000e400ff087b82 */ /* 0x000e660000000a00 */
[C---:B------:R-:W-:Y:S01]  /*4030*/  VIADD R25, R5.reuse, 0x2 ;  /* 0x0000000205197836 */ /* 0x040fe20000000000 */
[C---:B------:R-:W-:Y:S01]  /*4040*/  IADD3 R13, PT, PT, R5.reuse, 0x1, RZ ;  /* 0x00000001050d7810 */ /* 0x040fe20007ffe0ff */
[C---:B------:R-:W-:Y:S01]  /*4050*/  VIADD R23, R5.reuse, 0x3 ;  /* 0x0000000305177836 */ /* 0x040fe20000000000 */
[----:B0-----:R-:W-:Y:S02]  /*4060*/  ISETP.GE.AND P0, PT, R5, UR5, PT ;  /* 0x0000000505007c0c */ /* 0x001fe4000bf06270 */
[----:B------:R-:W-:-:S02]  /*4070*/  ISETP.GE.AND P1, PT, R13, UR5, PT ;  /* 0x000000050d007c0c */ /* 0x000fc4000bf26270 */
[----:B------:R-:W-:Y:S02]  /*4080*/  ISETP.LT.OR P0, PT, R5, RZ, P0 ;  /* 0x000000ff0500720c */ /* 0x000fe40000701670 */
[----:B------:R-:W-:Y:S02]  /*4090*/  ISETP.LT.OR P1, PT, R13, RZ, P1 ;  /* 0x000000ff0d00720c */ /* 0x000fe40000f21670 */
[----:B------:R-:W-:Y:S01]  /*40a0*/  ISETP.GE.AND P2, PT, R25, UR5, PT ;  /* 0x0000000519007c0c */ /* 0x000fe2000bf46270 */
[----:B-1----:R-:W-:Y:S01]  /*40b0*/  IMAD.WIDE.U32 R8, R21, 0x8, R8 ;  /* 0x0000000815087825 */ /* 0x002fe200078e0008 */
[----:B------:R-:W-:Y:S02]  /*40c0*/  ISETP.GE.AND P3, PT, R23, UR5, PT ;  /* 0x0000000517007c0c */ /* 0x000fe4000bf66270 */
[----:B------:R-:W-:Y:S02]  /*40d0*/  ISETP.LT.OR P2, PT, R25, RZ, P2 ;  /* 0x000000ff1900720c */ /* 0x000fe40001741670 */
[----:B------:R-:W-:-:S03]  /*40e0*/  ISETP.LT.OR P3, PT, R23, RZ, P3 ;  /* 0x000000ff1700720c */ /* 0x000fc60001f61670 */
[----:B------:R-:W0:Y:S08]  /*40f0*/  @!P0 LDC.64 R14, c[0x0][0x380] ;  /* 0x0000e000ff0e8b82 */ /* 0x000e300000000a00 */
        /* <DEDUP_REMOVED lines=8> */
[----:B------:R-:W4:Y:S01]  /*4180*/  @!P1 LDG.E.64.CONSTANT R10, desc[UR6][R10.64] ;  /* 0x000000060a0a9981 */ /* 0x000f22000c1e9b00 */
[----:B--2---:R-:W-:-:S03]  /*4190*/  @!P2 IMAD.WIDE.U32 R24, R25, 0x8, R18 ;  /* 0x000000081918a825 */ /* 0x004fc600078e0012 */
[----:B------:R-:W2:Y:S04]  /*41a0*/  @!P2 LDG.E.64.CONSTANT R18, desc[UR6][R8.64+0x10] ;  /* 0x000010060812a981 */ /* 0x000ea8000c1e9b00 */
[----:B------:R-:W2:Y:S01]  /*41b0*/  @!P2 LDG.E.64.CONSTANT R24, desc[UR6][R24.64] ;  /* 0x000000061818a981 */ /* 0x000ea2000c1e9b00 */
[----:B0-----:R-:W-:-:S03]  /*41c0*/  @!P3 IMAD.WIDE.U32 R16, R23, 0x8, R16 ;  /* 0x000000081710b825 */ /* 0x001fc600078e0010 */
[----:B------:R-:W5:Y:S04]  /*41d0*/  @!P3 LDG.E.64.CONSTANT R22, desc[UR6][R8.64+0x18] ;  /* 0x000018060816b981 */ /* 0x000f68000c1e9b00 */
[----:B------:R-:W5:Y:S01]  /*41e0*/  @!P3 LDG.E.64.CONSTANT R16, desc[UR6][R16.64] ;  /* 0x000000061010b981 */ /* 0x000f62000c1e9b00 */
[----:B------:R-:W-:Y:S01]  /*41f0*/  VIADD R21, R21, 0x4 ;  /* 0x0000000415157836 */ /* 0x000fe20000000000 */
[----:B---3--:R-:W-:-:S08]  /*4200*/  @!P0 DFMA R6, R14, R4, R6 ;  /* 0x000000040e06822b */ /* 0x008fd00000000006 */
[----:B----4-:R-:W-:-:S08]  /*4210*/  @!P1 DFMA R6, R10, R12, R6 ;  /* 0x0000000c0a06922b */ /* 0x010fd00000000006 */
[----:B--2---:R-:W-:-:S08]  /*4220*/  @!P2 DFMA R6, R24, R18, R6 ;  /* 0x000000121806a22b */ /* 0x004fd00000000006 */
[----:B-----5:R-:W-:-:S11]  /*4230*/  @!P3 DFMA R6, R16, R22, R6 ;  /* 0x000000161006b22b */ /* 0x020fd60000000006 */
.L_x_542:
[----:B------:R-:W-:Y:S04]  /*4240*/  BSSY.RECONVERGENT B0, `(.L_x_541) ;  /* 0x0000027000007945 */ /* 0x000fe80003800200 */
[----:B------:R-:W-:Y:S05]  /*4250*/  BRA.U !UP2, `(.L_x_543) ;  /* 0x000000010a947547 */ /* 0x000fea000b800000 */
[----:B------:R-:W0:Y:S01]  /*4260*/  LDCU UR5, c[0x0][0x398] ;  /* 0x00007300ff0577ac */ /* 0x000e220008000800 */
[----:B------:R-:W-:Y:S02]  /*4270*/  UISETP.NE.AND UP2, UPT, UR10, 0x1, UPT ;  /* 0x000000010a00788c */ /* 0x000fe4000bf45270 */
[----:B0-----:R-:W-:-:S07]  /*4280*/  ULOP3.LUT UP3, URZ, UR5, 0x1, URZ, 0xc0, !UPT ;  /* 0x0000000105ff7892 */ /* 0x001fce000f86c0ff */
[----:B------:R-:W-:Y:S05]  /*4290*/  BRA.U !UP2, `(.L_x_544) ;  /* 0x000000010a507547 */ /* 0x000fea000b800000 */
[----:B------:R-:W0:Y:S01]  /*42a0*/  LDCU UR5, c[0x0][0x388] ;  /* 0x00007100ff0577ac */ /* 0x000e220008000800 */
[----:B------:R-:W-:Y:S01]  /*42b0*/  IMAD.IADD R17, R2, 0x1, R21 ;  /* 0x0000000102117824 */ /* 0x000fe200078e0215 */
[----:B------:R-:W1:Y:S03]  /*42c0*/  LDC.64 R4, c[0x0][0x390] ;  /* 0x0000e400ff047b82 */ /* 0x000e660000000a00 */
[C---:B------:R-:W-:Y:S01]  /*42d0*/  VIADD R13, R17.reuse, 0x1 ;  /* 0x00000001110d7836 */ /* 0x040fe20000000000 */
[----:B0-----:R-:W-:-:S04]  /*42e0*/  ISETP.GE.AND P0, PT, R17, UR5, PT ;  /* 0x0000000511007c0c */ /* 0x001fc8000bf06270 */
[----:B------:R-:W-:Y:S02]  /*42f0*/  ISETP.GE.AND P1, PT, R13, UR5, PT ;  /* 0x000000050d007c0c */ /* 0x000fe4000bf26270 */
[----:B------:R-:W-:Y:S02]  /*4300*/  ISETP.LT.OR P0, PT, R17, RZ, P0 ;  /* 0x000000ff1100720c */ /* 0x000fe40000701670 */
        /* <DEDUP_REMOVED lines=10> */
[----:B------:R-:W-:Y:S01]  /*43b0*/  VIADD R21, R21, 0x2 ;  /* 0x0000000215157836 */ /* 0x000fe20000000000 */
[----:B--2---:R-:W-:-:S08]  /*43c0*/  @!P0 DFMA R6, R4, R8, R6 ;  /* 0x000000080406822b */ /* 0x004fd00000000006 */
[----:B---3--:R-:W-:-:S11]  /*43d0*/  @!P1 DFMA R6, R10, R12, R6 ;  /* 0x0000000c0a06922b */ /* 0x008fd60000000006 */
.L_x_544:
        /* <DEDUP_REMOVED lines=12> */
[----:B--2---:R-:W-:-:S11]  /*44a0*/  DFMA R6, R4, R8, R6 ;  /* 0x000000080406722b */ /* 0x004fd60000000006 */
.L_x_543:
[----:B------:R-:W-:Y:S05]  /*44b0*/  BSYNC.RECONVERGENT B0 ;  /* 0x0000000000007941 */ /* 0x000fea0003800200 */
.L_x_541:
[----:B------:R-:W0:Y:S01]  /*44c0*/  LDC.64 R4, c[0x0][0x3a8] ;  /* 0x0000ea00ff047b82 */ /* 0x000e220000000a00 */
[----:B------:R-:W1:Y:S01]  /*44d0*/  LDCU UR5, c[0x0][0x3b0] ;  /* 0x00007600ff0577ac */ /* 0x000e620008000800 */
[----:B------:R-:W-:Y:S01]  /*44e0*/  LOP3.LUT R2, RZ, R3, RZ, 0x33, !PT ;  /* 0x00000003ff027212 */ /* 0x000fe200078e33ff */
[----:B------:R-:W-:-:S04]  /*44f0*/  IMAD.IADD R3, R0, 0x1, R3 ;  /* 0x0000000100037824 */ /* 0x000fc800078e0203 */
[----:B-1----:R-:W-:Y:S01]  /*4500*/  VIADD R9, R2, UR5 ;  /* 0x0000000502097c36 */ /* 0x002fe20008000000 */
[----:B------:R-:W-:-:S03]  /*4510*/  ISETP.GE.AND P0, PT, R3, UR5, PT ;  /* 0x0000000503007c0c */ /* 0x000fc6000bf06270 */
[----:B0-----:R-:W-:-:S05]  /*4520*/  IMAD.WIDE R4, R9, 0x8, R4 ;  /* 0x0000000809047825 */ /* 0x001fca00078e0204 */
[----:B------:R0:W-:Y:S05]  /*4530*/  STG.E.64 desc[UR6][R4.64], R6 ;  /* 0x0000000604007986 */ /* 0x0001ea000c101b06 */
[----:B------:R-:W-:Y:S05]  /*4540*/  @!P0 BRA `(.L_x_545) ;  /* 0xfffffff4006c8947 */ /* 0x000fea000383ffff */
[----:B------:R-:W-:Y:S05]  /*4550*/  EXIT ;  /* 0x000000000000794d */ /* 0x000fea0003800000 */
.L_x_530:
[----:B------:R-:W0:Y:S02]  /*4560*/  LDCU.U8 UR4, c[0x0][0x3a0] ;  /* 0x00007400ff0477ac */ /* 0x000e240008000000 */
[----:B0-----:R-:W-:-:S04]  /*4570*/  UPRMT UR4, UR4, 0x8880, URZ ;  /* 0x0000888004047896 */ /* 0x001fc800080000ff */
[----:B------:R-:W-:-:S09]  /*4580*/  UISETP.NE.AND UP0, UPT, UR4, URZ, UPT ;  /* 0x000000ff0400728c */ /* 0x000fd2000bf05270 */
[----:B------:R-:W-:Y:S05]  /*4590*/  BRA.U !UP0, `(.L_x_546) ;  /* 0x0000000108247547 */ /* 0x000fea000b800000 */
[----:B------:R-:W0:Y:S02]  /*45a0*/  LDC.64 R4, c[0x0][0x3a8] ;  /* 0x0000ea00ff047b82 */ /* 0x000e240000000a00 */
.L_x_547:
[----:B------:R-:W-:Y:S01]  /*45b0*/  LOP3.LUT R2, RZ, R3, RZ, 0x33, !PT ;  /* 0x00000003ff027212 */ /* 0x000fe200078e33ff */
[----:B------:R-:W-:-:S04]  /*45c0*/  IMAD.IADD R3, R0, 0x1, R3 ;  /* 0x0000000100037824 */ /* 0x000fc800078e0203 */
[----:B-1----:R-:W-:Y:S01]  /*45d0*/  VIADD R7, R2, UR8 ;  /* 0x0000000802077c36 */ /* 0x002fe20008000000 */
[----:B------:R-:W-:-:S03]  /*45e0*/  ISETP.GE.AND P0, PT, R3, UR8, PT ;  /* 0x0000000803007c0c */ /* 0x000fc6000bf06270 */
[----:B0-----:R-:W-:-:S05]  /*45f0*/  IMAD.WIDE R6, R7, 0x8, R4 ;  /* 0x0000000807067825 */ /* 0x001fca00078e0204 */
[----:B------:R1:W-:Y:S05]  /*4600*/  STG.E.64 desc[UR6][R6.64], RZ ;  /* 0x000000ff06007986 */ /* 0x0003ea000c101b06 */
[----:B------:R-:W-:Y:S05]  /*4610*/  @!P0 BRA `(.L_x_547) ;  /* 0xfffffffc00e48947 */ /* 0x000fea000383ffff */
[----:B------:R-:W-:Y:S05]  /*4620*/  EXIT ;  /* 0x000000000000794d */ /* 0x000fea0003800000 */
.L_x_546:
[----:B------:R-:W0:Y:S02]  /*4630*/  LDC.64 R4, c[0x0][0x3a8] ;  /* 0x0000ea00ff047b82 */ /* 0x000e240000000a00 */
.L_x_548:
[----:B0-----:R-:W-:-:S04]  /*4640*/  IMAD.WIDE R6, R3, 0x8, R4 ;  /* 0x0000000803067825 */ /* 0x001fc800078e0204 */
[----:B------:R-:W-:Y:S01]  /*4650*/  IMAD.IADD R3, R0, 0x1, R3 ;  /* 0x0000000100037824 */ /* 0x000fe200078e0203 */
[----:B------:R1:W-:Y:S04]  /*4660*/  STG.E.64 desc[UR6][R6.64], RZ ;  /* 0x000000ff06007986 */ /* 0x0003e8000c101b06 */
[----:B------:R-:W-:-:S13]  /*4670*/  ISETP.GE.AND P0, PT, R3, UR8, PT ;  /* 0x0000000803007c0c */ /* 0x000fda000bf06270 */
[----:B-1----:R-:W-:Y:S05]  /*4680*/  @!P0 BRA `(.L_x_548) ;  /* 0xfffffffc00ec8947 */ /* 0x002fea000383ffff */
[----:B------:R-:W-:Y:S05]  /*4690*/  EXIT ;  /* 0x000000000000794d */ /* 0x000fea0003800000 */
.L_x_549:
        /* <DEDUP_REMOVED lines=14> */
.L_x_979:


//--------------------- .text._cupy_correlate_float32 --------------------------
	.section	.text._cupy_correlate_float32,"ax",@progbits
	.align	128
        .global         _cupy_correlate_float32
        .type           _cupy_correlate_float32,@function
        .size           _cupy_correlate_float32,(.L_x_980 - _cupy_correlate_float32)
        .other          _cupy_correlate_float32,@"STO_CUDA_ENTRY STV_DEFAULT"
_cupy_correlate_float32:
.text._cupy_correlate_float32:
        /* <DEDUP_REMOVED lines=20> */
[----:B-1----:R-:W-:-:S08]  /*0140*/  IADD3 R22, PT, PT, R8, -0x1, RZ ;  /* 0xffffffff08167810 */ /* 0x002fd00007ffe0ff */
[----:B------:R-:W-:Y:S05]  /*0150*/  BRA.U UP0, `(.L_x_552) ;  /* 0x0000000900c07547 */ /* 0x000fea000b800000 */
[C---:B------:R-:W-:Y:S02]  /*0160*/  LOP3.LUT R23, R8.reuse, 0xf, RZ, 0xc0, !PT ;  /* 0x0000000f08177812 */ /* 0x040fe400078ec0ff */
[----:B------:R-:W-:-:S03]  /*0170*/  LOP3.LUT R24, R8, 0x7, RZ, 0xc0, !PT ;  /* 0x0000000708187812 */ /* 0x000fc600078ec0ff */
[----:B------:R-:W-:Y:S01]  /*0180*/  VIADD R0, R23, 0xffffffff ;  /* 0xffffffff17007836 */ /* 0x000fe20000000000 */
[----:B------:R-:W-:-:S04]  /*0190*/  IADD3 R4, PT, PT, R24, -0x1, RZ ;  /* 0xffffffff18047810 */ /* 0x000fc80007ffe0ff */
[----:B------:R-:W-:Y:S02]  /*01a0*/  ISETP.GE.U32.AND P2, PT, R0, 0x7, PT ;  /* 0x000000070000780c */ /* 0x000fe40003f46070 */
[----:B------:R-:W-:Y:S02]  /*01b0*/  LOP3.LUT R0, R8, 0x7ffffff0, RZ, 0xc0, !PT ;  /* 0x7ffffff008007812 */ /* 0x000fe400078ec0ff */
[----:B------:R-:W-:Y:S02]  /*01c0*/  ISETP.GE.U32.AND P1, PT, R4, 0x3, PT ;  /* 0x000000030400780c */ /* 0x000fe40003f26070 */
[----:B------:R-:W-:-:S11]  /*01d0*/  LOP3.LUT R8, R8, 0x3, RZ, 0xc0, !PT ;  /* 0x0000000308087812 */ /* 0x000fd600078ec0ff */
.L_x_559:
[----:B------:R-:W0:Y:S01]  /*01e0*/  LDCU UR5, c[0x0][0x398] ;  /* 0x00007300ff0577ac */ /* 0x000e220008000800 */
[----:B------:R-:W-:Y:S01]  /*01f0*/  BSSY.RECONVERGENT B0, `(.L_x_553) ;  /* 0x000009e000007945 */ /* 0x000fe20003800200 */
[----:B------:R-:W-:Y:S01]  /*0200*/  IMAD.MOV.U32 R10, RZ, RZ, RZ ;  /* 0x000000ffff0a7224 */ /* 0x000fe200078e00ff */
[----:B------:R-:W1:Y:S01]  /*0210*/  LDCU UR4, c[0x0][0x388] ;  /* 0x00007100ff0477ac */ /* 0x000e620008000800 */
[----:B0-----:R-:W-:-:S04]  /*0220*/  ISETP.LT.AND P0, PT, RZ, UR5, PT ;  /* 0x00000005ff007c0c */ /* 0x001fc8000bf01270 */
[----:B------:R-:W-:-:S04]  /*0230*/  ISETP.GT.AND P0, PT, R3, -0x1, P0 ;  /* 0xffffffff0300780c */ /* 0x000fc80000704270 */
[----:B-1----:R-:W-:-:S13]  /*0240*/  ISETP.LT.AND P0, PT, R3, UR4, P0 ;  /* 0x0000000403007c0c */ /* 0x002fda0008701270 */
[----:B------:R-:W-:Y:S05]  /*0250*/  @!P0 BRA `(.L_x_554) ;  /* 0x00000008005c8947 */ /* 0x000fea0003800000 */
[----:B------:R-:W-:Y:S01]  /*0260*/  ISETP.GE.U32.AND P0, PT, R22, 0xf, PT ;  /* 0x0000000f1600780c */ /* 0x000fe20003f06070 */
[----:B------:R-:W-:Y:S02]  /*0270*/  HFMA2 R10, -RZ, RZ, 0, 0 ;  /* 0x00000000ff0a7431 */ /* 0x000fe400000001ff */
[----:B------:R-:W-:-:S10]  /*0280*/  IMAD.MOV.U32 R12, RZ, RZ, RZ ;  /* 0x000000ffff0c7224 */ /* 0x000fd400078e00ff */
[----:B------:R-:W-:Y:S05]  /*0290*/  @!P0 BRA `(.L_x_555) ;  /* 0x0000000000ec8947 */ /* 0x000fea0003800000 */
[----:B------:R-:W-:Y:S01]  /*02a0*/  MOV R10, RZ ;  /* 0x000000ff000a7202 */ /* 0x000fe20000000f00 */
[----:B------:R-:W-:-:S07]  /*02b0*/  IMAD.MOV.U32 R9, RZ, RZ, RZ ;  /* 0x000000ffff097224 */ /* 0x000fce00078e00ff */
.L_x_556:
[----:B------:R-:W0:Y:S01]  /*02c0*/  LDC.64 R4, c[0x0][0x380] ;  /* 0x0000e000ff047b82 */ /* 0x000e220000000a00 */
[----:B------:R-:W-:-:S07]  /*02d0*/  IADD3 R11, PT, PT, R9, R3, RZ ;  /* 0x00000003090b7210 */ /* 0x000fce0007ffe0ff */
[----:B------:R-:W1:Y:S01]  /*02e0*/  LDC.64 R6, c[0x0][0x390] ;  /* 0x0000e400ff067b82 */ /* 0x000e620000000a00 */
[----:B0-----:R-:W-:-:S05]  /*02f0*/  IMAD.WIDE.U32 R4, R11, 0x4, R4 ;  /* 0x000000040b047825 */ /* 0x001fca00078e0004 */
[----:B------:R-:W2:Y:S01]  /*0300*/  LDG.E.CONSTANT R11, desc[UR6][R4.64] ;  /* 0x00000006040b7981 */ /* 0x000ea2000c1e9900 */
[----:B-1----:R-:W-:-:S03]  /*0310*/  IMAD.WIDE.U32 R6, R9, 0x4, R6 ;  /* 0x0000000409067825 */ /* 0x002fc600078e0006 */
        /* <DEDUP_REMOVED lines=26> */
[----:B------:R-:W5:Y:S04]  /*04c0*/  LDG.E.CONSTANT R20, desc[UR6][R4.64+0x28] ;  /* 0x0000280604147981 */ /* 0x000f68000c1e9900 */
[----:B------:R-:W5:Y:S01]  /*04d0*/  LDG.E.CONSTANT R21, desc[UR6][R6.64+0x28] ;  /* 0x0000280606157981 */ /* 0x000f62000c1e9900 */
[----:B------:R-:W-:-:S03]  /*04e0*/  FFMA R25, R18, R19, R25 ;  /* 0x0000001312197223 */ /* 0x000fc60000000019 */
        /* <DEDUP_REMOVED lines=11> */
[----:B------:R-:W-:-:S03]  /*05a0*/  VIADD R9, R9, 0x10 ;  /* 0x0000001009097836 */ /* 0x000fc60000000000 */
[----:B-----5:R-:W-:Y:S02]  /*05b0*/  FFMA R13, R14, R15, R13 ;  /* 0x0000000f0e0d7223 */ /* 0x020fe4000000000d */
[----:B------:R-:W-:Y:S02]  /*05c0*/  ISETP.NE.AND P0, PT, R9, R0, PT ;  /* 0x000000000900720c */ /* 0x000fe40003f05270 */
[----:B------:R-:W-:-:S04]  /*05d0*/  FFMA R13, R20, R21, R13 ;  /* 0x00000015140d7223 */ /* 0x000fc8000000000d */
[----:B------:R-:W-:-:S04]  /*05e0*/  FFMA R13, R18, R19, R13 ;  /* 0x00000013120d7223 */ /* 0x000fc8000000000d */
[----:B--2---:R-:W-:-:S04]  /*05f0*/  FFMA R16, R16, R17, R13 ;  /* 0x0000001110107223 */ /* 0x004fc8000000000d */
[----:B---3--:R-:W-:-:S04]  /*0600*/  FFMA R11, R11, R26, R16 ;  /* 0x0000001a0b0b7223 */ /* 0x008fc80000000010 */
[----:B------:R-:W-:-:S04]  /*0610*/  FFMA R10, R10, R27, R11 ;  /* 0x0000001b0a0a7223 */ /* 0x000fc8000000000b */
[----:B------:R-:W-:Y:S01]  /*0620*/  FFMA R10, R25, R28, R10 ;  /* 0x0000001c190a7223 */ /* 0x000fe2000000000a */
[----:B------:R-:W-:Y:S06]  /*0630*/  @P0 BRA `(.L_x_556) ;  /* 0xfffffffc00200947 */ /* 0x000fec000383ffff */
[----:B------:R-:W-:-:S07]  /*0640*/  MOV R12, R0 ;  /* 0x00000000000c7202 */ /* 0x000fce0000000f00 */
.L_x_555:
[----:B------:R-:W-:-:S13]  /*0650*/  ISETP.NE.AND P0, PT, R23, RZ, PT ;  /* 0x000000ff1700720c */ /* 0x000fda0003f05270 */
[----:B------:R-:W-:Y:S05]  /*0660*/  @!P0 BRA `(.L_x_554) ;  /* 0x0000000400588947 */ /* 0x000fea0003800000 */
[----:B------:R-:W-:Y:S01]  /*0670*/  ISETP.NE.AND P0, PT, R24, RZ, PT ;  /* 0x000000ff1800720c */ /* 0x000fe20003f05270 */
[----:B------:R-:W-:-:S12]  /*0680*/  @!P2 BRA `(.L_x_557) ;  /* 0x00000000008ca947 */ /* 0x000fd80003800000 */
[----:B------:R-:W0:Y:S01]  /*0690*/  LDC.64 R26, c[0x0][0x380] ;  /* 0x0000e000ff1a7b82 */ /* 0x000e220000000a00 */
[----:B------:R-:W1:Y:S01]  /*06a0*/  LDCU.64 UR4, c[0x0][0x380] ;  /* 0x00007000ff0477ac */ /* 0x000e620008000a00 */
[C---:B------:R-:W-:Y:S01]  /*06b0*/  IMAD.IADD R5, R12.reuse, 0x1, R3 ;  /* 0x000000010c057824 */ /* 0x040fe200078e0203 */
[----:B------:R-:W-:-:S04]  /*06c0*/  IADD3 R9, P3, PT, R12, R3, RZ ;  /* 0x000000030c097210 */ /* 0x000fc80007f7e0ff */
[----:B------:R-:W-:Y:S01]  /*06d0*/  IADD3.X R14, PT, PT, RZ, RZ, RZ, P3, !PT ;  /* 0x000000ffff0e7210 */ /* 0x000fe20001ffe4ff */
[----:B------:R-:W2:Y:S01]  /*06e0*/  LDC.64 R6, c[0x0][0x390] ;  /* 0x0000e400ff067b82 */ /* 0x000ea20000000a00 */
[----:B-1----:R-:W-:Y:S01]  /*06f0*/  LEA R4, P3, R9, UR4, 0x2 ;  /* 0x0000000409047c11 */ /* 0x002fe2000f8610ff */
[----:B0-----:R-:W-:-:S03]  /*0700*/  IMAD.WIDE.U32 R26, R5, 0x4, R26 ;  /* 0x00000004051a7825 */ /* 0x001fc600078e001a */
[----:B------:R-:W-:-:S03]  /*0710*/  LEA.HI.X R5, R9, UR5, R14, 0x2, P3 ;  /* 0x0000000509057c11 */ /* 0x000fc600098f140e */
[----:B------:R-:W3:Y:S01]  /*0720*/  LDG.E.CONSTANT R27, desc[UR6][R26.64] ;  /* 0x000000061a1b7981 */ /* 0x000ee2000c1e9900 */
[----:B--2---:R-:W-:-:S03]  /*0730*/  IMAD.WIDE.U32 R6, R12, 0x4, R6 ;  /* 0x000000040c067825 */ /* 0x004fc600078e0006 */
[----:B------:R-:W2:Y:S04]  /*0740*/  LDG.E.CONSTANT R19, desc[UR6][R4.64+0x4] ;  /* 0x0000040604137981 */ /* 0x000ea8000c1e9900 */
[----:B------:R-:W3:Y:S04]  /*0750*/  LDG.E.CONSTANT R29, desc[UR6][R6.64] ;  /* 0x00000006061d7981 */ /* 0x000ee8000c1e9900 */
[----:B------:R-:W2:Y:S04]  /*0760*/  LDG.E.CONSTANT R20, desc[UR6][R6.64+0x4] ;  /* 0x0000040606147981 */ /* 0x000ea8000c1e9900 */
        /* <DEDUP_REMOVED lines=12> */
[----:B------:R-:W-:-:S02]  /*0830*/  VIADD R12, R12, 0x8 ;  /* 0x000000080c0c7836 */ /* 0x000fc40000000000 */
[----:B---3--:R-:W-:-:S04]  /*0840*/  FFMA R10, R27, R29, R10 ;  /* 0x0000001d1b0a7223 */ /* 0x008fc8000000000a */
[----:B--2---:R-:W-:-:S04]  /*0850*/  FFMA R10, R19, R20, R10 ;  /* 0x00000014130a7223 */ /* 0x004fc8000000000a */
[----:B----4-:R-:W-:-:S04]  /*0860*/  FFMA R10, R17, R18, R10 ;  /* 0x00000012110a7223 */ /* 0x010fc8000000000a */
[----:B-----5:R-:W-:-:S04]  /*0870*/  FFMA R10, R15, R16, R10 ;  /* 0x000000100f0a7223 */ /* 0x020fc8000000000a */
[----:B------:R-:W-:-:S04]  /*0880*/  FFMA R10, R13, R14, R10 ;  /* 0x0000000e0d0a7223 */ /* 0x000fc8000000000a */
[----:B------:R-:W-:-:S04]  /*0890*/  FFMA R10, R11, R28, R10 ;  /* 0x0000001c0b0a7223 */ /* 0x000fc8000000000a */
[----:B------:R-:W-:-:S04]  /*08a0*/  FFMA R10, R9, R26, R10 ;  /* 0x0000001a090a7223 */ /* 0x000fc8000000000a */
[----:B------:R-:W-:-:S07]  /*08b0*/  FFMA R10, R21, R25, R10 ;  /* 0x00000019150a7223 */ /* 0x000fce000000000a */
.L_x_557:
[----:B------:R-:W-:Y:S05]  /*08c0*/  @!P0 BRA `(.L_x_554) ;  /* 0x0000000000c08947 */ /* 0x000fea0003800000 */
[----:B------:R-:W-:Y:S01]  /*08d0*/  ISETP.NE.AND P0, PT, R8, RZ, PT ;  /* 0x000000ff0800720c */ /* 0x000fe20003f05270 */
[----:B------:R-:W-:-:S12]  /*08e0*/  @!P1 BRA `(.L_x_558) ;  /* 0x00000000005c9947 */ /* 0x000fd80003800000 */
[----:B------:R-:W0:Y:S01]  /*08f0*/  LDC.64 R14, c[0x0][0x380] ;  /* 0x0000e000ff0e7b82 */ /* 0x000e220000000a00 */
[----:B------:R-:W1:Y:S01]  /*0900*/  LDCU.64 UR4, c[0x0][0x380] ;  /* 0x00007000ff0477ac */ /* 0x000e620008000a00 */
[CC--:B------:R-:W-:Y:S02]  /*0910*/  IADD3 R5, PT, PT, R12.reuse, R3.reuse, RZ ;  /* 0x000000030c057210 */ /* 0x0c0fe40007ffe0ff */
[----:B------:R-:W-:-:S04]  /*0920*/  IADD3 R9, P3, PT, R12, R3, RZ ;  /* 0x000000030c097210 */ /* 0x000fc80007f7e0ff */
[----:B------:R-:W2:Y:S01]  /*0930*/  LDC.64 R6, c[0x0][0x390] ;  /* 0x0000e400ff067b82 */ /* 0x000ea20000000a00 */
[----:B------:R-:W-:Y:S01]  /*0940*/  IMAD.X R16, RZ, RZ, RZ, P3 ;  /* 0x000000ffff107224 */ /* 0x000fe200018e06ff */
        /* <DEDUP_REMOVED lines=11> */
[----:B------:R-:W5:Y:S01]  /*0a00*/  LDG.E.CONSTANT R17, desc[UR6][R6.64+0xc] ;  /* 0x00000c0606117981 */ /* 0x000f62000c1e9900 */
[----:B------:R-:W-:Y:S01]  /*0a10*/  IADD3 R12, PT, PT, R12, 0x4, RZ ;  /* 0x000000040c0c7810 */ /* 0x000fe20007ffe0ff */
[----:B---3--:R-:W-:-:S04]  /*0a20*/  FFMA R9, R15, R9, R10 ;  /* 0x000000090f097223 */ /* 0x008fc8000000000a */
[----:B--2---:R-:W-:-:S04]  /*0a30*/  FFMA R9, R16, R11, R9 ;  /* 0x0000000b10097223 */ /* 0x004fc80000000009 */
[----:B----4-:R-:W-:-:S04]  /*0a40*/  FFMA R9, R18, R13, R9 ;  /* 0x0000000d12097223 */ /* 0x010fc80000000009 */
[----:B-----5:R-:W-:-:S07]  /*0a50*/  FFMA R10, R20, R17, R9 ;  /* 0x00000011140a7223 */ /* 0x020fce0000000009 */
.L_x_558:
[----:B------:R-:W-:Y:S05]  /*0a60*/  @!P0 BRA `(.L_x_554) ;  /* 0x0000000000588947 */ /* 0x000fea0003800000 */
[----:B------:R-:W0:Y:S01]  /*0a70*/  LDC.64 R6, c[0x0][0x380] ;  /* 0x0000e000ff067b82 */ /* 0x000e220000000a00 */
[----:B------:R-:W-:-:S07]  /*0a80*/  IMAD.IADD R9, R12, 0x1, R3 ;  /* 0x000000010c097824 */ /* 0x000fce00078e0203 */
[----:B------:R-:W1:Y:S01]  /*0a90*/  LDC.64 R4, c[0x0][0x390] ;  /* 0x0000e400ff047b82 */ /* 0x000e620000000a00 */
[----:B0-----:R-:W-:-:S06]  /*0aa0*/  IMAD.WIDE.U32 R6, R9, 0x4, R6 ;  /* 0x0000000409067825 */ /* 0x001fcc00078e0006 */
[----:B------:R-:W2:Y:S01]  /*0ab0*/  LDG.E.CONSTANT R7, desc[UR6][R6.64] ;  /* 0x0000000606077981 */ /* 0x000ea2000c1e9900 */
[----:B-1----:R-:W-:-:S05]  /*0ac0*/  IMAD.WIDE.U32 R4, R12, 0x4, R4 ;  /* 0x000000040c047825 */ /* 0x002fca00078e0004 */
[----:B------:R-:W2:Y:S01]  /*0ad0*/  LDG.E.CONSTANT R9, desc[UR6][R4.64] ;  /* 0x0000000604097981 */ /* 0x000ea2000c1e9900 */
[----:B------:R-:W-:Y:S01]  /*0ae0*/  ISETP.NE.AND P0, PT, R8, 0x1, PT ;  /* 0x000000010800780c */ /* 0x000fe20003f05270 */
[----:B--2---:R-:W-:-:S12]  /*0af0*/  FFMA R10, R7, R9, R10 ;  /* 0x00000009070a7223 */ /* 0x004fd8000000000a */
[----:B------:R-:W-:Y:S05]  /*0b00*/  @!P0 BRA `(.L_x_554) ;  /* 0x0000000000308947 */ /* 0x000fea0003800000 */
[----:B------:R-:W0:Y:S01]  /*0b10*/  LDCU.64 UR4, c[0x0][0x380] ;  /* 0x00007000ff0477ac */ /* 0x000e220008000a00 */
[----:B------:R-:W-:Y:S01]  /*0b20*/  IADD3 R7, P3, PT, R12, R3, RZ ;  /* 0x000000030c077210 */ /* 0x000fe20007f7e0ff */
[----:B------:R-:W2:Y:S01]  /*0b30*/  LDG.E.CONSTANT R11, desc[UR6][R4.64+0x4] ;  /* 0x00000406040b7981 */ /* 0x000ea2000c1e9900 */
[----:B------:R-:W-:Y:S02]  /*0b40*/  ISETP.NE.AND P0, PT, R8, 0x2, PT ;  /* 0x000000020800780c */ /* 0x000fe40003f05270 */
[----:B------:R-:W-:Y:S02]  /*0b50*/  IADD3.X R12, PT, PT, RZ, RZ, RZ, P3, !PT ;  /* 0x000000ffff0c7210 */ /* 0x000fe40001ffe4ff */
[----:B0-----:R-:W-:-:S04]  /*0b60*/  LEA R6, P3, R7, UR4, 0x2 ;  /* 0x0000000407067c11 */ /* 0x001fc8000f8610ff */
[----:B------:R-:W-:-:S05]  /*0b70*/  LEA.HI.X R7, R7, UR5, R12, 0x2, P3 ;  /* 0x0000000507077c11 */ /* 0x000fca00098f140c */
[----:B------:R-:W3:Y:S04]  /*0b80*/  @P0 LDG.E.CONSTANT R12, desc[UR6][R4.64+0x8] ;  /* 0x00000806040c0981 */ /* 0x000ee8000c1e9900 */
[----:B------:R-:W2:Y:S04]  /*0b90*/  LDG.E.CONSTANT R9, desc[UR6][R6.64+0x4] ;  /* 0x0000040606097981 */ /* 0x000ea8000c1e9900 */
[----:B------:R-:W3:Y:S01]  /*0ba0*/  @P0 LDG.E.CONSTANT R13, desc[UR6][R6.64+0x8] ;  /* 0x00000806060d0981 */ /* 0x000ee2000c1e9900 */
[----:B--2---:R-:W-:-:S04]  /*0bb0*/  FFMA R10, R9, R11, R10 ;  /* 0x0000000b090a7223 */ /* 0x004fc8000000000a */
[----:B---3--:R-:W-:-:S07]  /*0bc0*/  @P0 FFMA R10, R13, R12, R10 ;  /* 0x0000000c0d0a0223 */ /* 0x008fce000000000a */
.L_x_554:
[----:B------:R-:W-:Y:S05]  /*0bd0*/  BSYNC.RECONVERGENT B0 ;  /* 0x0000000000007941 */ /* 0x000fea0003800200 */
.L_x_553:
[----:B------:R-:W0:Y:S01]  /*0be0*/  LDC.64 R4, c[0x0][0x3a8] ;  /* 0x0000ea00ff047b82 */ /* 0x000e220000000a00 */
[----:B------:R-:W1:Y:S01]  /*0bf0*/  LDCU UR4, c[0x0][0x3b0] ;  /* 0x00007600ff0477ac */ /* 0x000e620008000800 */
[----:B0-----:R-:W-:-:S04]  /*0c00*/  IMAD.WIDE R4, R3, 0x4, R4 ;  /* 0x0000000403047825 */ /* 0x001fc800078e0204 */
[----:B------:R-:W-:Y:S01]  /*0c10*/  IMAD.IADD R3, R2, 0x1, R3 ;  /* 0x0000000102037824 */ /* 0x000fe200078e0203 */
[----:B------:R0:W-:Y:S04]  /*0c20*/  STG.E desc[UR6][R4.64], R10 ;  /* 0x0000000a04007986 */ /* 0x0001e8000c101906 */
[----:B-1----:R-:W-:-:S13]  /*0c30*/  ISETP.GE.AND P0, PT, R3, UR4, PT ;  /* 0x0000000403007c0c */ /* 0x002fda000bf06270 */
[----:B0-----:R-:W-:Y:S05]  /*0c40*/  @!P0 BRA `(.L_x_559) ;  /* 0xfffffff400648947 */ /* 0x001fea000383ffff */
[----:B------:R-:W-:Y:S05]  /*0c50*/  EXIT ;  /* 0x000000000000794d */ /* 0x000fea0003800000 */
.L_x_552:
[C---:B------:R-:W-:Y:S02]  /*0c60*/  LOP3.LUT R23, R8.reuse, 0xf, RZ, 0xc0, !PT ;  /* 0x0000000f08177812 */ /* 0x040fe400078ec0ff */
[----:B------:R-:W-:Y:S02]  /*0c70*/  LOP3.LUT R24, R8, 0x7, RZ, 0xc0, !PT ;  /* 0x0000000708187812 */ /* 0x000fe400078ec0ff */
[----:B------:R-:W-:-:S03]  /*0c80*/  IADD3 R0, PT, PT, R23, -0x1, RZ ;  /* 0xffffffff17007810 */ /* 0x000fc60007ffe0ff */
[----:B------:R-:W-:Y:S01]  /*0c90*/  VIADD R4, R24, 0xffffffff ;  /* 0xffffffff18047836 */ /* 0x000fe20000000000 */
[----:B------:R-:W-:Y:S02]  /*0ca0*/  ISETP.GE.U32.AND P1, PT, R0, 0x7, PT ;  /* 0x000000070000780c */ /* 0x000fe40003f26070 */
[----:B------:R-:W-:Y:S02]  /*0cb0*/  LOP3.LUT R0, R8, 0x7ffffff0, RZ, 0xc0, !PT ;  /* 0x7ffffff008007812 */ /* 0x000fe400078ec0ff */
[----:B------:R-:W-:Y:S02]  /*0cc0*/  ISETP.GE.U32.AND P2, PT, R4, 0x3, PT ;  /* 0x000000030400780c */ /* 0x000fe40003f46070 */
[----:B------:R-:W-:-:S11]  /*0cd0*/  LOP3.LUT R8, R8, 0x3, RZ, 0xc0, !PT ;  /* 0x0000000308087812 */ /* 0x000fd600078ec0ff */
.L_x_566:
[----:B0-----:R-:W0:Y:S01]  /*0ce0*/  LDCU UR4, c[0x0][0x398] ;  /* 0x00007300ff0477ac */ /* 0x001e220008000800 */
[----:B------:R-:W-:Y:S01]  /*0cf0*/  BSSY.RECONVERGENT B0, `(.L_x_560) ;  /* 0x000009e000007945 */ /* 0x000fe20003800200 */
[----:B------:R-:W-:Y:S01]  /*0d00*/  HFMA2 R10, -RZ, RZ, 0, 0 ;  /* 0x00000000ff0a7431 */ /* 0x000fe200000001ff */
[----:B------:R-:W1:Y:S01]  /*0d10*/  LDCU UR5, c[0x0][0x388] ;  /* 0x00007100ff0577ac */ /* 0x000e620008000800 */
[----:B0-----:R-:W-:-:S04]  /*0d20*/  ISETP.LT.AND P0, PT, RZ, UR4, PT ;  /* 0x00000004ff007c0c */ /* 0x001fc8000bf01270 */
[----:B------:R-:W-:-:S04]  /*0d30*/  ISETP.GT.AND P0, PT, R3, -0x1, P0 ;  /* 0xffffffff0300780c */ /* 0x000fc80000704270 */
[----:B-1----:R-:W-:-:S13]  /*0d40*/  ISETP.LT.AND P0, PT, R3, UR5, P0 ;  /* 0x0000000503007c0c */ /* 0x002fda0008701270 */
[----:B------:R-:W-:Y:S05]  /*0d50*/  @!P0 BRA `(.L_x_561) ;  /* 0x00000008005c8947 */ /* 0x000fea0003800000 */
[----:B------:R-:W-:Y:S01]  /*0d60*/  ISETP.GE.U32.AND P0, PT, R22, 0xf, PT ;  /* 0x0000000f1600780c */ /* 0x000fe20003f06070 */
[----:B------:R-:W-:Y:S01]  /*0d70*/  IMAD.MOV.U32 R10, RZ, RZ, RZ ;  /* 0x000000ffff0a7224 */ /* 0x000fe200078e00ff */
[----:B------:R-:W-:-:S11]  /*0d80*/  MOV R12, RZ ;  /* 0x000000ff000c7202 */ /* 0x000fd60000000f00 */
[----:B------:R-:W-:Y:S05]  /*0d90*/  @!P0 BRA `(.L_x_562) ;  /* 0x0000000000ec8947 */ /* 0x000fea0003800000 */
[----:B------:R-:W-:Y:S01]  /*0da0*/  IMAD.MOV.U32 R10, RZ, RZ, RZ ;  /* 0x000000ffff0a7224 */ /* 0x000fe200078e00ff */
[----:B------:R-:W-:-:S07]  /*0db0*/  MOV R9, RZ ;  /* 0x000000ff00097202 */ /* 0x000fce0000000f00 */
.L_x_563:
[----:B------:R-:W0:Y:S01]  /*0dc0*/  LDC.64 R4, c[0x0][0x380] ;  /* 0x0000e000ff047b82 */ /* 0x000e220000000a00 */
[----:B------:R-:W-:-:S07]  /*0dd0*/  IMAD.IADD R11, R9, 0x1, R3 ;  /* 0x00000001090b7824 */ /* 0x000fce00078e0203 */
        /* <DEDUP_REMOVED lines=46> */
[----:B------:R-:W-:Y:S01]  /*10c0*/  FFMA R13, R20, R21, R13 ;  /* 0x00000015140d7223 */ /* 0x000fe2000000000d */
[----:B------:R-:W-:-:S03]  /*10d0*/  ISETP.NE.AND P0, PT, R9, R0, PT ;  /* 0x000000000900720c */ /* 0x000fc60003f05270 */
[----:B------:R-:W-:-:S04]  /*10e0*/  FFMA R13, R18, R19, R13 ;  /* 0x00000013120d7223 */ /* 0x000fc8000000000d */
[----:B--2---:R-:W-:-:S04]  /*10f0*/  FFMA R16, R16, R17, R13 ;  /* 0x0000001110107223 */ /* 0x004fc8000000000d */
[----:B---3--:R-:W-:-:S04]  /*1100*/  FFMA R11, R11, R26, R16 ;  /* 0x0000001a0b0b7223 */ /* 0x008fc80000000010 */
[----:B------:R-:W-:-:S04]  /*1110*/  FFMA R10, R10, R27, R11 ;  /* 0x0000001b0a0a7223 */ /* 0x000fc8000000000b */
[----:B------:R-:W-:Y:S01]  /*1120*/  FFMA R10, R25, R28, R10 ;  /* 0x0000001c190a7223 */ /* 0x000fe2000000000a */
[----:B------:R-:W-:Y:S06]  /*1130*/  @P0 BRA `(.L_x_563) ;  /* 0xfffffffc00200947 */ /* 0x000fec000383ffff */
[----:B------:R-:W-:-:S07]  /*1140*/  IMAD.MOV.U32 R12, RZ, RZ, R0 ;  /* 0x000000ffff0c7224 */ /* 0x000fce00078e0000 */
.L_x_562:
[----:B------:R-:W-:-:S13]  /*1150*/  ISETP.NE.AND P0, PT, R23, RZ, PT ;  /* 0x000000ff1700720c */ /* 0x000fda0003f05270 */
        /* <DEDUP_REMOVED lines=29> */
[----:B------:R-:W-:Y:S01]  /*1330*/  IADD3 R12, PT, PT, R12, 0x8, RZ ;  /* 0x000000080c0c7810 */ /* 0x000fe20007ffe0ff */
        /* <DEDUP_REMOVED lines=8> */
.L_x_564:
        /* <DEDUP_REMOVED lines=21> */
[----:B------:R-:W-:-:S02]  /*1510*/  VIADD R12, R12, 0x4 ;  /* 0x000000040c0c7836 */ /* 0x000fc40000000000 */
[----:B---3--:R-:W-:-:S04]  /*1520*/  FFMA R9, R15, R9, R10 ;  /* 0x000000090f097223 */ /* 0x008fc8000000000a */
[----:B--2---:R-:W-:-:S04]  /*1530*/  FFMA R9, R16, R11, R9 ;  /* 0x0000000b10097223 */ /* 0x004fc80000000009 */
[----:B----4-:R-:W-:-:S04]  /*1540*/  FFMA R9, R18, R13, R9 ;  /* 0x0000000d12097223 */ /* 0x010fc80000000009 */
[----:B-----5:R-:W-:-:S07]  /*1550*/  FFMA R10, R20, R17, R9 ;  /* 0x00000011140a7223 */ /* 0x020fce0000000009 */
.L_x_565:
[----:B------:R-:W-:Y:S05]  /*1560*/  @!P3 BRA `(.L_x_561) ;  /* 0x000000000058b947 */ /* 0x000fea0003800000 */
[----:B------:R-:W0:Y:S01]  /*1570*/  LDC.64 R6, c[0x0][0x380] ;  /* 0x0000e000ff067b82 */ /* 0x000e220000000a00 */
[----:B------:R-:W-:-:S07]  /*1580*/  IADD3 R9, PT, PT, R12, R3, RZ ;  /* 0x000000030c097210 */ /* 0x000fce0007ffe0ff */
        /* <DEDUP_REMOVED lines=11> */
[----:B------:R-:W-:-:S03]  /*1640*/  ISETP.NE.AND P3, PT, R8, 0x2, PT ;  /* 0x000000020800780c */ /* 0x000fc60003f65270 */
[----:B------:R-:W-:Y:S01]  /*1650*/  IMAD.X R12, RZ, RZ, RZ, P0 ;  /* 0x000000ffff0c7224 */ /* 0x000fe200000e06ff */
[----:B0-----:R-:W-:-:S04]  /*1660*/  LEA R6, P0, R7, UR4, 0x2 ;  /* 0x0000000407067c11 */ /* 0x001fc8000f8010ff */
[----:B------:R-:W-:-:S05]  /*1670*/  LEA.HI.X R7, R7, UR5, R12, 0x2, P0 ;  /* 0x0000000507077c11 */ /* 0x000fca00080f140c */
[----:B------:R-:W3:Y:S04]  /*1680*/  @P3 LDG.E.CONSTANT R12, desc[UR6][R4.64+0x8] ;  /* 0x00000806040c3981 */ /* 0x000ee8000c1e9900 */
[----:B------:R-:W2:Y:S04]  /*1690*/  LDG.E.CONSTANT R9, desc[UR6][R6.64+0x4] ;  /* 0x0000040606097981 */ /* 0x000ea8000c1e9900 */
[----:B------:R-:W3:Y:S01]  /*16a0*/  @P3 LDG.E.CONSTANT R13, desc[UR6][R6.64+0x8] ;  /* 0x00000806060d3981 */ /* 0x000ee2000c1e9900 */
[----:B--2---:R-:W-:-:S04]  /*16b0*/  FFMA R10, R9, R11, R10 ;  /* 0x0000000b090a7223 */ /* 0x004fc8000000000a */
[----:B---3--:R-:W-:-:S07]  /*16c0*/  @P3 FFMA R10, R13, R12, R10 ;  /* 0x0000000c0d0a3223 */ /* 0x008fce000000000a */
.L_x_561:
[----:B------:R-:W-:Y:S05]  /*16d0*/  BSYNC.RECONVERGENT B0 ;  /* 0x0000000000007941 */ /* 0x000fea0003800200 */
.L_x_560:
[----:B------:R-:W0:Y:S01]  /*16e0*/  LDC.64 R4, c[0x0][0x3a8] ;  /* 0x0000ea00ff047b82 */ /* 0x000e220000000a00 */
[----:B------:R-:W1:Y:S01]  /*16f0*/  LDCU UR4, c[0x0][0x3b0] ;  /* 0x00007600ff0477ac */ /* 0x000e620008000800 */
[----:B------:R-:W-:Y:S01]  /*1700*/  LOP3.LUT R6, RZ, R3, RZ, 0x33, !PT ;  /* 0x00000003ff067212 */ /* 0x000fe200078e33ff */
[----:B------:R-:W-:-:S03]  /*1710*/  IMAD.IADD R3, R2, 0x1, R3 ;  /* 0x0000000102037824 */ /* 0x000fc600078e0203 */
[----:B-1----:R-:W-:Y:S02]  /*1720*/  IADD3 R7, PT, PT, R6, UR4, RZ ;  /* 0x0000000406077c10 */ /* 0x002fe4000fffe0ff */
[----:B------:R-:W-:-:S03]  /*1730*/  ISETP.GE.AND P0, PT, R3, UR4, PT ;  /* 0x0000000403007c0c */ /* 0x000fc6000bf06270 */
[----:B0-----:R-:W-:-:S05]  /*1740*/  IMAD.WIDE R4, R7, 0x4, R4 ;  /* 0x0000000407047825 */ /* 0x001fca00078e0204 */
[----:B------:R0:W-:Y:S05]  /*1750*/  STG.E desc[UR6][R4.64], R10 ;  /* 0x0000000a04007986 */ /* 0x0001ea000c101906 */
[----:B------:R-:W-:Y:S05]  /*1760*/  @!P0 BRA `(.L_x_566) ;  /* 0xfffffff4005c8947 */ /* 0x000fea000383ffff */
[----:B------:R-:W-:Y:S05]  /*1770*/  EXIT ;  /* 0x000000000000794d */ /* 0x000fea0003800000 */
.L_x_551:
        /* <DEDUP_REMOVED lines=15> */
.L_x_575:
[----:B------:R-:W1:Y:S01]  /*1870*/  LDC R4, c[0x0][0x398] ;  /* 0x0000e600ff047b82 */ /* 0x000e620000000800 */
[----:B------:R-:W-:Y:S02]  /*1880*/  HFMA2 R0, -RZ, RZ, 0, 0 ;  /* 0x00000000ff007431 */ /* 0x000fe400000001ff */
[----:B------:R-:W-:Y:S01]  /*1890*/  IMAD.MOV.U32 R5, RZ, RZ, RZ ;  /* 0x000000ffff057224 */ /* 0x000fe200078e00ff */
[----:B-1----:R-:W-:Y:S01]  /*18a0*/  IADD3 R4, PT, PT, R3, 0x1, -R4 ;  /* 0x0000000103047810 */ /* 0x002fe20007ffe804 */
[----:B------:R-:W-:Y:S06]  /*18b0*/  BRA.U !UP1, `(.L_x_569) ;  /* 0x0000000509207547 */ /* 0x000fec000b800000 */
[----:B------:R-:W-:Y:S01]  /*18c0*/  MOV R0, RZ ;  /* 0x000000ff00007202 */ /* 0x000fe20000000f00 */
[----:B------:R-:W-:-:S07]  /*18d0*/  IMAD.MOV.U32 R7, RZ, RZ, RZ ;  /* 0x000000ffff077224 */ /* 0x000fce00078e00ff */
.L_x_570:
[----:B------:R-:W-:Y:S01]  /*18e0*/  IADD3 R29, PT, PT, R4, R7, RZ ;  /* 0x00000007041d7210 */ /* 0x000fe20007ffe0ff */
[----:B------:R-:W1:Y:S03]  /*18f0*/  LDC.64 R14, c[0x0][0x390] ;  /* 0x0000e400ff0e7b82 */ /* 0x000e660000000a00 */
[----:B0-----:R-:W-:-:S04]  /*1900*/  ISETP.GE.AND P4, PT, R29, UR11, PT ;  /* 0x0000000b1d007c0c */ /* 0x001fc8000bf86270 */
[----:B------:R-:W-:-:S13]  /*1910*/  ISETP.LT.OR P4, PT, R29, RZ, P4 ;  /* 0x000000ff1d00720c */ /* 0x000fda0002781670 */
[----:B------:R-:W0:Y:S01]  /*1920*/  @!P4 LDC.64 R8, c[0x0][0x380] ;  /* 0x0000e000ff08cb82 */ /* 0x000e220000000a00 */
[----:B-1----:R-:W-:-:S05]  /*1930*/  IMAD.WIDE.U32 R14, R7, 0x4, R14 ;  /* 0x00000004070e7825 */ /* 0x002fca00078e000e */
[----:B------:R-:W2:Y:S01]  /*1940*/  @!P4 LDG.E.CONSTANT R10, desc[UR6][R14.64] ;  /* 0x000000060e0ac981 */ /* 0x000ea2000c1e9900 */
[----:B0-----:R-:W-:-:S06]  /*1950*/  @!P4 IMAD.WIDE.U32 R8, R29, 0x4, R8 ;  /* 0x000000041d08c825 */ /* 0x001fcc00078e0008 */
[----:B------:R-:W2:Y:S01]  /*1960*/  @!P4 LDG.E.CONSTANT R9, desc[UR6][R8.64] ;  /* 0x000000060809c981 */ /* 0x000ea2000c1e9900 */
[----:B------:R-:W-:-:S05]  /*1970*/  VIADD R19, R29, 0x1 ;  /* 0x000000011d137836 */ /* 0x000fca0000000000 */
[----:B------:R-:W-:Y:S02]  /*1980*/  ISETP.GE.AND P0, PT, R19, UR11, PT ;  /* 0x0000000b13007c0c */ /* 0x000fe4000bf06270 */
[----:B------:R-:W-:Y:S02]  /*1990*/  IADD3 R24, PT, PT, R29, 0x2, RZ ;  /* 0x000000021d187810 */ /* 0x000fe40007ffe0ff */
[----:B------:R-:W-:Y:S01]  /*19a0*/  ISETP.LT.OR P0, PT, R19, RZ, P0 ;  /* 0x000000ff1300720c */ /* 0x000fe20000701670 */
[C---:B------:R-:W-:Y:S01]  /*19b0*/  VIADD R25, R29.reuse, 0x3 ;  /* 0x000000031d197836 */ /* 0x040fe20000000000 */
[----:B------:R-:W-:Y:S02]  /*19c0*/  ISETP.GE.AND P3, PT, R24, UR11, PT ;  /* 0x0000000b18007c0c */ /* 0x000fe4000bf66270 */
[----:B------:R-:W-:Y:S02]  /*19d0*/  IADD3 R5, PT, PT, R29, 0x4, RZ ;  /* 0x000000041d057810 */ /* 0x000fe40007ffe0ff */
[----:B------:R-:W-:-:S02]  /*19e0*/  ISETP.GE.AND P2, PT, R25, UR11, PT ;  /* 0x0000000b19007c0c */ /* 0x000fc4000bf46270 */
[----:B------:R-:W-:Y:S02]  /*19f0*/  ISETP.LT.OR P3, PT, R24, RZ, P3 ;  /* 0x000000ff1800720c */ /* 0x000fe40001f61670 */
[----:B------:R-:W-:Y:S02]  /*1a00*/  ISETP.LT.OR P2, PT, R25, RZ, P2 ;  /* 0x000000ff1900720c */ /* 0x000fe40001741670 */
[----:B------:R-:W-:Y:S01]  /*1a10*/  IADD3 R6, PT, PT, R29, 0x5, RZ ;  /* 0x000000051d067810 */ /* 0x000fe20007ffe0ff */
[----:B------:R-:W0:Y:S01]  /*1a20*/  @!P0 LDC.64 R22, c[0x0][0x380] ;  /* 0x0000e000ff168b82 */ /* 0x000e220000000a00 */
[----:B------:R-:W-:Y:S01]  /*1a30*/  ISETP.GE.AND P1, PT, R5, UR11, PT ;  /* 0x0000000b05007c0c */ /* 0x000fe2000bf26270 */
[----:B------:R-:W-:Y:S01]  /*1a40*/  VIADD R27, R29, 0x6 ;  /* 0x000000061d1b7836 */ /* 0x000fe20000000000 */
[----:B------:R-:W-:Y:S02]  /*1a50*/  ISETP.GE.AND P5, PT, R6, UR11, PT ;  /* 0x0000000b06007c0c */ /* 0x000fe4000bfa6270 */
[----:B------:R-:W-:-:S02]  /*1a60*/  ISETP.LT.OR P1, PT, R5, RZ, P1 ;  /* 0x000000ff0500720c */ /* 0x000fc40000f21670 */
[----:B------:R-:W-:Y:S01]  /*1a70*/  IADD3 R29, PT, PT, R29, 0x7, RZ ;  /* 0x000000071d1d7810 */ /* 0x000fe20007ffe0ff */
[----:B------:R-:W1:Y:S01]  /*1a80*/  @!P3 LDC.64 R12, c[0x0][0x380] ;  /* 0x0000e000ff0cbb82 */ /* 0x000e620000000a00 */
[----:B------:R-:W-:Y:S02]  /*1a90*/  ISETP.LT.OR P5, PT, R6, RZ, P5 ;  /* 0x000000ff0600720c */ /* 0x000fe40002fa1670 */
[----:B------:R-:W-:-:S04]  /*1aa0*/  ISETP.GE.AND P6, PT, R29, UR11, PT ;  /* 0x0000000b1d007c0c */ /* 0x000fc8000bfc6270 */
[----:B------:R-:W-:-:S07]  /*1ab0*/  ISETP.LT.OR P6, PT, R29, RZ, P6 ;  /* 0x000000ff1d00720c */ /* 0x000fce00037c1670 */
[----:B------:R-:W3:Y:S01]  /*1ac0*/  @!P5 LDC.64 R16, c[0x0][0x380] ;  /* 0x0000e000ff10db82 */ /* 0x000ee20000000a00 */
[----:B0-----:R-:W-:-:S07]  /*1ad0*/  @!P0 IMAD.WIDE.U32 R22, R19, 0x4, R22 ;  /* 0x0000000413168825 */ /* 0x001fce00078e0016 */
[----:B------:R-:W0:Y:S01]  /*1ae0*/  @!P6 LDC.64 R20, c[0x0][0x380] ;  /* 0x0000e000ff14eb82 */ /* 0x000e220000000a00 */
[----:B------:R-:W4:Y:S01]  /*1af0*/  @!P0 LDG.E.CONSTANT R23, desc[UR6][R22.64] ;  /* 0x0000000616178981 */ /* 0x000f22000c1e9900 */
[----:B-1----:R-:W-:-:S03]  /*1b00*/  @!P3 IMAD.WIDE.U32 R12, R24, 0x4, R12 ;  /* 0x00000004180cb825 */ /* 0x002fc600078e000c */
[----:B------:R-:W4:Y:S04]  /*1b10*/  @!P0 LDG.E.CONSTANT R24, desc[UR6][R14.64+0x4] ;  /* 0x000004060e188981 */ /* 0x000f28000c1e9900 */
[----:B------:R-:W5:Y:S04]  /*1b20*/  @!P3 LDG.E.CONSTANT R13, desc[UR6][R12.64] ;  /* 0x000000060c0db981 */ /* 0x000f68000c1e9900 */
[----:B------:R-:W5:Y:S01]  /*1b30*/  @!P5 LDG.E.CONSTANT R22, desc[UR6][R14.64+0x14] ;  /* 0x000014060e16d981 */ /* 0x000f62000c1e9900 */
[----:B---3--:R-:W-:-:S03]  /*1b40*/  @!P5 IMAD.WIDE.U32 R16, R6, 0x4, R16 ;  /* 0x000000040610d825 */ /* 0x008fc600078e0010 */
[----:B------:R-:W3:Y:S04]  /*1b50*/  @!P1 LDG.E.CONSTANT R6, desc[UR6][R14.64+0x10] ;  /* 0x000010060e069981 */ /* 0x000ee8000c1e9900 */
[----:B------:R-:W3:Y:S01]  /*1b60*/  @!P5 LDG.E.CONSTANT R17, desc[UR6][R16.64] ;  /* 0x000000061011d981 */ /* 0x000ee2000c1e9900 */
[----:B0-----:R-:W-:-:S06]  /*1b70*/  @!P6 IMAD.WIDE.U32 R20, R29, 0x4, R20 ;  /* 0x000000041d14e825 */ /* 0x001fcc00078e0014 */
[----:B------:R-:W3:Y:S01]  /*1b80*/  @!P6 LDG.E.CONSTANT R21, desc[UR6][R20.64] ;  /* 0x000000061415e981 */ /* 0x000ee2000c1e9900 */
[----:B--2---:R-:W-:Y:S01]  /*1b90*/  @!P4 FFMA R0, R9, R10, R0 ;  /* 0x0000000a0900c223 */ /* 0x004fe20000000000 */
[C---:B------:R-:W-:Y:S01]  /*1ba0*/  ISETP.GE.AND P4, PT, R27.reuse, UR11, PT ;  /* 0x0000000b1b007c0c */ /* 0x040fe2000bf86270 */
[----:B------:R-:W0:Y:S03]  /*1bb0*/  @!P2 LDC.64 R10, c[0x0][0x380] ;  /* 0x0000e000ff0aab82 */ /* 0x000e260000000a00 */
[----:B------:R-:W-:-:S05]  /*1bc0*/  ISETP.LT.OR P4, PT, R27, RZ, P4 ;  /* 0x000000ff1b00720c */ /* 0x000fca0002781670 */
[----:B------:R-:W1:Y:S08]  /*1bd0*/  @!P1 LDC.64 R8, c[0x0][0x380] ;  /* 0x0000e000ff089b82 */ /* 0x000e700000000a00 */
[----:B------:R-:W2:Y:S01]  /*1be0*/  @!P4 LDC.64 R18, c[0x0][0x380] ;  /* 0x0000e000ff12cb82 */ /* 0x000ea20000000a00 */
[----:B------:R-:W3:Y:S01]  /*1bf0*/  @!P4 LDG.E.CONSTANT R12, desc[UR6][R14.64+0x18] ;  /* 0x000018060e0cc981 */ /* 0x000ee2000c1e9900 */
[----:B0-----:R-:W-:-:S03]  /*1c00*/  @!P2 IMAD.WIDE.U32 R10, R25, 0x4, R10 ;  /* 0x00000004190aa825 */ /* 0x001fc600078e000a */
[----:B------:R-:W5:Y:S04]  /*1c10*/  @!P3 LDG.E.CONSTANT R25, desc[UR6][R14.64+0x8] ;  /* 0x000008060e19b981 */ /* 0x000f68000c1e9900 */
[----:B------:R-:W3:Y:S01]  /*1c20*/  @!P2 LDG.E.CONSTANT R11, desc[UR6][R10.64] ;  /* 0x000000060a0ba981 */ /* 0x000ee2000c1e9900 */
[----:B-1----:R-:W-:-:S03]  /*1c30*/  @!P1 IMAD.WIDE.U32 R8, R5, 0x4, R8 ;  /* 0x0000000405089825 */ /* 0x002fc600078e0008 */
[----:B------:R-:W3:Y:S04]  /*1c40*/  @!P2 LDG.E.CONSTANT R5, desc[UR6][R14.64+0xc] ;  /* 0x00000c060e05a981 */ /* 0x000ee8000c1e9900 */
[----:B------:R-:W3:Y:S01]  /*1c50*/  @!P1 LDG.E.CONSTANT R9, desc[UR6][R8.64] ;  /* 0x0000000608099981 */ /* 0x000ee2000c1e9900 */
[----:B--2---:R-:W-:-:S03]  /*1c60*/  @!P4 IMAD.WIDE.U32 R18, R27, 0x4, R18 ;  /* 0x000000041b12c825 */ /* 0x004fc600078e0012 */
[----:B------:R-:W2:Y:S04]  /*1c70*/  @!P6 LDG.E.CONSTANT R10, desc[UR6][R14.64+0x1c] ;  /* 0x00001c060e0ae981 */ /* 0x000ea8000c1e9900 */
[----:B------:R-:W2:Y:S01]  /*1c80*/  @!P4 LDG.E.CONSTANT R19, desc[UR6][R18.64] ;  /* 0x000000061213c981 */ /* 0x000ea2000c1e9900 */
[----:B------:R-:W-:Y:S01]  /*1c90*/  IADD3 R7, PT, PT, R7, 0x8, RZ ;  /* 0x0000000807077810 */ /* 0x000fe20007ffe0ff */
[----:B----4-:R-:W-:-:S03]  /*1ca0*/  @!P0 FFMA R0, R23, R24, R0 ;  /* 0x0000001817008223 */ /* 0x010fc60000000000 */
[----:B------:R-:W-:Y:S01]  /*1cb0*/  ISETP.NE.AND P0, PT, R7, UR4, PT ;  /* 0x0000000407007c0c */ /* 0x000fe2000bf05270 */
[----:B-----5:R-:W-:-:S04]  /*1cc0*/  @!P3 FFMA R0, R13, R25, R0 ;  /* 0x000000190d00b223 */ /* 0x020fc80000000000 */
[----:B---3--:R-:W-:-:S04]  /*1cd0*/  @!P2 FFMA R0, R11, R5, R0 ;  /* 0x000000050b00a223 */ /* 0x008fc80000000000 */
[----:B------:R-:W-:-:S04]  /*1ce0*/  @!P1 FFMA R0, R9, R6, R0 ;  /* 0x0000000609009223 */ /* 0x000fc80000000000 */
[----:B------:R-:W-:-:S04]  /*1cf0*/  @!P5 FFMA R0, R17, R22, R0 ;  /* 0x000000161100d223 */ /* 0x000fc80000000000 */
[----:B--2---:R-:W-:-:S04]  /*1d00*/  @!P4 FFMA R0, R19, R12, R0 ;  /* 0x0000000c1300c223 */ /* 0x004fc80000000000 */
[----:B------:R-:W-:Y:S01]  /*1d10*/  @!P6 FFMA R0, R21, R10, R0 ;  /* 0x0000000a1500e223 */ /* 0x000fe20000000000 */
[----:B------:R-:W-:Y:S06]  /*1d20*/  @P0 BRA `(.L_x_570) ;  /* 0xfffffff800ec0947 */ /* 0x000fec000383ffff */
[----:B------:R-:W-:-:S07]  /*1d30*/  IMAD.U32 R5, RZ, RZ, UR4 ;  /* 0x00000004ff057e24 */ /* 0x000fce000f8e00ff */
.L_x_569:
[----:B------:R-:W-:-:S09]  /*1d40*/  UISETP.NE.AND UP2, UPT, UR5, URZ, UPT ;  /* 0x000000ff0500728c */ /* 0x000fd2000bf45270 */
[----:B------:R-:W-:Y:S05]  /*1d50*/  BRA.U !UP2, `(.L_x_571) ;  /* 0x000000050a387547 */ /* 0x000fea000b800000 */
[----:B------:R-:W-:Y:S01]  /*1d60*/  UISETP.NE.AND UP2, UPT, UR10, URZ, UPT ;  /* 0x000000ff0a00728c */ /* 0x000fe2000bf45270 */
[----:B------:R-:W-:Y:S10]  /*1d70*/  BRA.U !UP0, `(.L_x_572) ;  /* 0x0000000108907547 */ /* 0x000ff4000b800000 */
[----:B------:R-:W1:Y:S01]  /*1d80*/  LDCU UR8, c[0x0][0x388] ;  /* 0x00007100ff0877ac */ /* 0x000e620008000800 */
[----:B------:R-:W-:Y:S01]  /*1d90*/  IADD3 R19, PT, PT, R4, R5, RZ ;  /* 0x0000000504137210 */ /* 0x000fe20007ffe0ff */
[----:B------:R-:W2:Y:S03]  /*1da0*/  LDC.64 R10, c[0x0][0x390] ;  /* 0x0000e400ff0a7b82 */ /* 0x000ea60000000a00 */
[C---:B------:R-:W-:Y:S01]  /*1db0*/  IADD3 R21, PT, PT, R19.reuse, 0x1, RZ ;  /* 0x0000000113157810 */ /* 0x040fe20007ffe0ff */
[C---:B------:R-:W-:Y:S01]  /*1dc0*/  VIADD R23, R19.reuse, 0x2 ;  /* 0x0000000213177836 */ /* 0x040fe20000000000 */
[C---:B------:R-:W-:Y:S02]  /*1dd0*/  IADD3 R13, PT, PT, R19.reuse, 0x3, RZ ;  /* 0x00000003130d7810 */ /* 0x040fe40007ffe0ff */
[----:B-1----:R-:W-:Y:S02]  /*1de0*/  ISETP.GE.AND P0, PT, R19, UR8, PT ;  /* 0x0000000813007c0c */ /* 0x002fe4000bf06270 */
[----:B------:R-:W-:-:S02]  /*1df0*/  ISETP.GE.AND P1, PT, R21, UR8, PT ;  /* 0x0000000815007c0c */ /* 0x000fc4000bf26270 */
[----:B------:R-:W-:Y:S02]  /*1e00*/  ISETP.LT.OR P0, PT, R19, RZ, P0 ;  /* 0x000000ff1300720c */ /* 0x000fe40000701670 */
[----:B------:R-:W-:Y:S02]  /*1e10*/  ISETP.GE.AND P2, PT, R23, UR8, PT ;  /* 0x0000000817007c0c */ /* 0x000fe4000bf46270 */
[----:B------:R-:W-:Y:S01]  /*1e20*/  ISETP.LT.OR P1, PT, R21, RZ, P1 ;  /* 0x000000ff1500720c */ /* 0x000fe20000f21670 */
[----:B--2---:R-:W-:Y:S01]  /*1e30*/  IMAD.WIDE.U32 R10, R5, 0x4, R10 ;  /* 0x00000004050a7825 */ /* 0x004fe200078e000a */
[----:B------:R-:W-:Y:S02]  /*1e40*/  ISETP.LT.OR P2, PT, R23, RZ, P2 ;  /* 0x000000ff1700720c */ /* 0x000fe40001741670 */
[----:B------:R-:W-:-:S04]  /*1e50*/  ISETP.GE.AND P3, PT, R13, UR8, PT ;  /* 0x000000080d007c0c */ /* 0x000fc8000bf66270 */
[----:B------:R-:W-:Y:S01]  /*1e60*/  ISETP.LT.OR P3, PT, R13, RZ, P3 ;  /* 0x000000ff0d00720c */ /* 0x000fe20001f61670 */
[----:B------:R-:W1:Y:S01]  /*1e70*/  @!P0 LDC.64 R16, c[0x0][0x380] ;  /* 0x0000e000ff108b82 */ /* 0x000e620000000a00 */
[----:B------:R-:W2:Y:S04]  /*1e80*/  @!P0 LDG.E.CONSTANT R12, desc[UR6][R10.64] ;  /* 0x000000060a0c8981 */ /* 0x000ea8000c1e9900 */
[----:B------:R-:W3:Y:S03]  /*1e90*/  @!P1 LDG.E.CONSTANT R18, desc[UR6][R10.64+0x4] ;  /* 0x000004060a129981 */ /* 0x000ee6000c1e9900 */
[----:B------:R-:W4:Y:S08]  /*1ea0*/  @!P1 LDC.64 R14, c[0x0][0x380] ;  /* 0x0000e000ff0e9b82 */ /* 0x000f300000000a00 */
[----:B------:R-:W5:Y:S08]  /*1eb0*/  @!P2 LDC.64 R8, c[0x0][0x380] ;  /* 0x0000e000ff08ab82 */ /* 0x000f700000000a00 */
[----:B------:R-:W0:Y:S01]  /*1ec0*/  @!P3 LDC.64 R6, c[0x0][0x380] ;  /* 0x0000e000ff06bb82 */ /* 0x000e220000000a00 */
[----:B-1----:R-:W-:-:S02]  /*1ed0*/  @!P0 IMAD.WIDE.U32 R16, R19, 0x4, R16 ;  /* 0x0000000413108825 */ /* 0x002fc400078e0010 */
[----:B------:R-:W3:Y:S04]  /*1ee0*/  @!P3 LDG.E.CONSTANT R19, desc[UR6][R10.64+0xc] ;  /* 0x00000c060a13b981 */ /* 0x000ee8000c1e9900 */
[----:B------:R-:W2:Y:S01]  /*1ef0*/  @!P0 LDG.E.CONSTANT R17, desc[UR6][R16.64] ;  /* 0x0000000610118981 */ /* 0x000ea2000c1e9900 */
[----:B----4-:R-:W-:-:S06]  /*1f00*/  @!P1 IMAD.WIDE.U32 R14, R21, 0x4, R14 ;  /* 0x00000004150e9825 */ /* 0x010fcc00078e000e */
[----:B------:R-:W3:Y:S01]  /*1f10*/  @!P1 LDG.E.CONSTANT R15, desc[UR6][R14.64] ;  /* 0x000000060e0f9981 */ /* 0x000ee2000c1e9900 */
[----:B-----5:R-:W-:-:S06]  /*1f20*/  @!P2 IMAD.WIDE.U32 R8, R23, 0x4, R8 ;  /* 0x000000041708a825 */ /* 0x020fcc00078e0008 */
[----:B------:R-:W4:Y:S01]  /*1f30*/  @!P2 LDG.E.CONSTANT R9, desc[UR6][R8.64] ;  /* 0x000000060809a981 */ /* 0x000f22000c1e9900 */
[----:B0-----:R-:W-:-:S03]  /*1f40*/  @!P3 IMAD.WIDE.U32 R6, R13, 0x4, R6 ;  /* 0x000000040d06b825 */ /* 0x001fc600078e0006 */
[----:B------:R-:W4:Y:S04]  /*1f50*/  @!P2 LDG.E.CONSTANT R13, desc[UR6][R10.64+0x8] ;  /* 0x000008060a0da981 */ /* 0x000f28000c1e9900 */
[----:B------:R-:W5:Y:S01]  /*1f60*/  @!P3 LDG.E.CONSTANT R7, desc[UR6][R6.64] ;  /* 0x000000060607b981 */ /* 0x000f62000c1e9900 */
[----:B------:R-:W-:Y:S01]  /*1f70*/  IADD3 R5, PT, PT, R5, 0x4, RZ ;  /* 0x0000000405057810 */ /* 0x000fe20007ffe0ff */
[----:B--2---:R-:W-:-:S04]  /*1f80*/  @!P0 FFMA R0, R17, R12, R0 ;  /* 0x0000000c11008223 */ /* 0x004fc80000000000 */
[----:B---3--:R-:W-:-:S04]  /*1f90*/  @!P1 FFMA R0, R15, R18, R0 ;  /* 0x000000120f009223 */ /* 0x008fc80000000000 */
[----:B----4-:R-:W-:-:S04]  /*1fa0*/  @!P2 FFMA R0, R9, R13, R0 ;  /* 0x0000000d0900a223 */ /* 0x010fc80000000000 */
[----:B-----5:R-:W-:-:S07]  /*1fb0*/  @!P3 FFMA R0, R7, R19, R0 ;  /* 0x000000130700b223 */ /* 0x020fce0000000000 */
.L_x_572:
        /* <DEDUP_REMOVED lines=8> */
[----:B------:R-:W2:Y:S04]  /*2040*/  LDC.64 R6, c[0x0][0x390] ;  /* 0x0000e400ff067b82 */ /* 0x000ea80000000a00 */
[C---:B------:R-:W-:Y:S02]  /*2050*/  IADD3 R15, PT, PT, R17.reuse, 0x1, RZ ;  /* 0x00000001110f7810 */ /* 0x040fe40007ffe0ff */
[----:B-1----:R-:W-:Y:S02]  /*2060*/  ISETP.GE.AND P0, PT, R17, UR8, PT ;  /* 0x0000000811007c0c */ /* 0x002fe4000bf06270 */
[----:B------:R-:W-:-:S02]  /*2070*/  ISETP.GE.AND P1, PT, R15, UR8, PT ;  /* 0x000000080f007c0c */ /* 0x000fc4000bf26270 */
[----:B------:R-:W-:Y:S02]  /*2080*/  ISETP.LT.OR P0, PT, R17, RZ, P0 ;  /* 0x000000ff1100720c */ /* 0x000fe40000701670 */
[----:B------:R-:W-:Y:S01]  /*2090*/  ISETP.LT.OR P1, PT, R15, RZ, P1 ;  /* 0x000000ff0f00720c */ /* 0x000fe20000f21670 */
[----:B--2---:R-:W-:-:S10]  /*20a0*/  IMAD.WIDE.U32 R10, R5, 0x4, R6 ;  /* 0x00000004050a7825 */ /* 0x004fd400078e0006 */
[----:B------:R-:W1:Y:S01]  /*20b0*/  @!P0 LDC.64 R8, c[0x0][0x380] ;  /* 0x0000e000ff088b82 */ /* 0x000e620000000a00 */
[----:B------:R-:W2:Y:S07]  /*20c0*/  @!P0 LDG.E.CONSTANT R14, desc[UR6][R10.64] ;  /* 0x000000060a0e8981 */ /* 0x000eae000c1e9900 */
[----:B------:R-:W3:Y:S01]  /*20d0*/  @!P1 LDC.64 R12, c[0x0][0x380] ;  /* 0x0000e000ff0c9b82 */ /* 0x000ee20000000a00 */
[----:B-1----:R-:W-:-:S06]  /*20e0*/  @!P0 IMAD.WIDE.U32 R6, R17, 0x4, R8 ;  /* 0x0000000411068825 */ /* 0x002fcc00078e0008 */
[----:B------:R-:W2:Y:S01]  /*20f0*/  @!P0 LDG.E.CONSTANT R7, desc[UR6][R6.64] ;  /* 0x0000000606078981 */ /* 0x000ea2000c1e9900 */
[----:B---3--:R-:W-:-:S03]  /*2100*/  @!P1 IMAD.WIDE.U32 R8, R15, 0x4, R12 ;  /* 0x000000040f089825 */ /* 0x008fc600078e000c */
[----:B------:R-:W3:Y:S04]  /*2110*/  @!P1 LDG.E.CONSTANT R12, desc[UR6][R10.64+0x4] ;  /* 0x000004060a0c9981 */ /* 0x000ee8000c1e9900 */
[----:B------:R-:W3:Y:S01]  /*2120*/  @!P1 LDG.E.CONSTANT R9, desc[UR6][R8.64] ;  /* 0x0000000608099981 */ /* 0x000ee2000c1e9900 */
[----:B------:R-:W-:Y:S01]  /*2130*/  IADD3 R5, PT, PT, R5, 0x2, RZ ;  /* 0x0000000205057810 */ /* 0x000fe20007ffe0ff */
[----:B--2---:R-:W-:-:S04]  /*2140*/  @!P0 FFMA R0, R7, R14, R0 ;  /* 0x0000000e07008223 */ /* 0x004fc80000000000 */
[----:B---3--:R-:W-:-:S07]  /*2150*/  @!P1 FFMA R0, R9, R12, R0 ;  /* 0x0000000c09009223 */ /* 0x008fce0000000000 */
.L_x_574:
        /* <DEDUP_REMOVED lines=9> */
[----:B------:R-:W3:Y:S01]  /*21f0*/  LDG.E.CONSTANT R7, desc[UR6][R6.64] ;  /* 0x0000000606077981 */ /* 0x000ee2000c1e9900 */
[----:B--2---:R-:W-:-:S06]  /*2200*/  IMAD.WIDE.U32 R4, R5, 0x4, R8 ;  /* 0x0000000405047825 */ /* 0x004fcc00078e0008 */
[----:B------:R-:W3:Y:S02]  /*2210*/  LDG.E.CONSTANT R4, desc[UR6][R4.64] ;  /* 0x0000000604047981 */ /* 0x000ee4000c1e9900 */
[----:B---3--:R-:W-:-:S07]  /*2220*/  FFMA R0, R7, R4, R0 ;  /* 0x0000000407007223 */ /* 0x008fce0000000000 */
.L_x_573:
[----:B0-----:R-:W-:Y:S05]  /*2230*/  BSYNC.RECONVERGENT B0 ;  /* 0x0000000000007941 */ /* 0x001fea0003800200 */
.L_x_571:
[----:B------:R-:W1:Y:S01]  /*2240*/  LDC.64 R4, c[0x0][0x3a8] ;  /* 0x0000ea00ff047b82 */ /* 0x000e620000000a00 */
[----:B------:R-:W2:Y:S01]  /*2250*/  LDCU UR8, c[0x0][0x3b0] ;  /* 0x00007600ff0877ac */ /* 0x000ea20008000800 */
[----:B-1----:R-:W-:Y:S01]  /*2260*/  IMAD.WIDE R4, R3, 0x4, R4 ;  /* 0x0000000403047825 */ /* 0x002fe200078e0204 */
[----:B------:R-:W-:-:S04]  /*2270*/  IADD3 R3, PT, PT, R2, R3, RZ ;  /* 0x0000000302037210 */ /* 0x000fc80007ffe0ff */
[----:B------:R1:W-:Y:S01]  /*2280*/  STG.E desc[UR6][R4.64], R0 ;  /* 0x0000000004007986 */ /* 0x0003e2000c101906 */
[----:B--2---:R-:W-:-:S13]  /*2290*/  ISETP.GE.AND P0, PT, R3, UR8, PT ;  /* 0x0000000803007c0c */ /* 0x004fda000bf06270 */
[----:B-1----:R-:W-:Y:S05]  /*22a0*/  @!P0 BRA `(.L_x_575) ;  /* 0xfffffff400708947 */ /* 0x002fea000383ffff */
[----:B0-----:R-:W-:Y:S05]  /*22b0*/  EXIT ;  /* 0x000000000000794d */ /* 0x001fea0003800000 */
.L_x_568:
[----:B------:R-:W-:Y:S02]  /*22c0*/  ULOP3.LUT UR5, UR4, 0x7, URZ, 0xc0, !UPT ;  /* 0x0000000704057892 */ /* 0x000fe4000f8ec0ff */
[----:B------:R-:W-:Y:S02]  /*22d0*/  ULOP3.LUT UR10, UR4, 0x3, URZ, 0xc0, !UPT ;  /* 0x00000003040a7892 */ /* 0x000fe4000f8ec0ff */
[----:B------:R-:W-:Y:S01]  /*22e0*/  UIADD3 UR9, UPT, UPT, UR5, -0x1, URZ ;  /* 0xffffffff05097890 */ /* 0x000fe2000fffe0ff */
[----:B------:R-:W0:Y:S01]  /*22f0*/  LDCU UR11, c[0x0][0x388] ;  /* 0x00007100ff0b77ac */ /* 0x000e220008000800 */
[----:B------:R-:W-:Y:S02]  /*2300*/  ULOP3.LUT UR4, UR4, 0x7ffffff8, URZ, 0xc0, !UPT ;  /* 0x7ffffff804047892 */ /* 0x000fe4000f8ec0ff */
[----:B------:R-:W-:Y:S02]  /*2310*/  UISETP.GE.U32.AND UP0, UPT, UR8, 0x7, UPT ;  /* 0x000000070800788c */ /* 0x000fe4000bf06070 */
[----:B------:R-:W-:-:S11]  /*2320*/  UISETP.GE.U32.AND UP1, UPT, UR9, 0x3, UPT ;  /* 0x000000030900788c */ /* 0x000fd6000bf26070 */
.L_x_582:
[----:B-1----:R-:W1:Y:S01]  /*2330*/  LDC R4, c[0x0][0x398] ;  /* 0x0000e600ff047b82 */ /* 0x002e620000000800 */
[----:B------:R-:W-:Y:S01]  /*2340*/  MOV R0, RZ ;  /* 0x000000ff00007202 */ /* 0x000fe20000000f00 */
[----:B------:R-:W-:Y:S01]  /*2350*/  IMAD.MOV.U32 R5, RZ, RZ, RZ ;  /* 0x000000ffff057224 */ /* 0x000fe200078e00ff */
[----:B-1----:R-:W-:Y:S01]  /*2360*/  IADD3 R4, PT, PT, R3, 0x1, -R4 ;  /* 0x0000000103047810 */ /* 0x002fe20007ffe804 */
[----:B------:R-:W-:Y:S06]  /*2370*/  BRA.U !UP0, `(.L_x_576) ;  /* 0x0000000508207547 */ /* 0x000fec000b800000 */
[----:B------:R-:W-:Y:S01]  /*2380*/  HFMA2 R0, -RZ, RZ, 0, 0 ;  /* 0x00000000ff007431 */ /* 0x000fe200000001ff */
[----:B------:R-:W-:-:S07]  /*2390*/  MOV R7, RZ ;  /* 0x000000ff00077202 */ /* 0x000fce0000000f00 */
.L_x_577:
[----:B------:R-:W-:Y:S01]  /*23a0*/  IMAD.IADD R29, R4, 0x1, R7 ;  /* 0x00000001041d7824 */ /* 0x000fe200078e0207 */
[----:B------:R-:W1:Y:S04]  /*23b0*/  LDC.64 R14, c[0x0][0x390] ;  /* 0x0000e400ff0e7b82 */ /* 0x000e680000000a00 */
[----:B0-----:R-:W-:-:S04]  /*23c0*/  ISETP.GE.AND P4, PT, R29, UR11, PT ;  /* 0x0000000b1d007c0c */ /* 0x001fc8000bf86270 */
[----:B------:R-:W-:-:S13]  /*23d0*/  ISETP.LT.OR P4, PT, R29, RZ, P4 ;  /* 0x000000ff1d00720c */ /* 0x000fda0002781670 */
[----:B------:R-:W0:Y:S01]  /*23e0*/  @!P4 LDC.64 R8, c[0x0][0x380] ;  /* 0x0000e000ff08cb82 */ /* 0x000e220000000a00 */
[----:B-1----:R-:W-:-:S05]  /*23f0*/  IMAD.WIDE.U32 R14, R7, 0x4, R14 ;  /* 0x00000004070e7825 */ /* 0x002fca00078e000e */
[----:B------:R-:W2:Y:S01]  /*2400*/  @!P4 LDG.E.CONSTANT R10, desc[UR6][R14.64] ;  /* 0x000000060e0ac981 */ /* 0x000ea2000c1e9900 */
[----:B0-----:R-:W-:-:S06]  /*2410*/  @!P4 IMAD.WIDE.U32 R8, R29, 0x4, R8 ;  /* 0x000000041d08c825 */ /* 0x001fcc00078e0008 */
[----:B------:R-:W2:Y:S01]  /*2420*/  @!P4 LDG.E.CONSTANT R9, desc[UR6][R8.64] ;  /* 0x000000060809c981 */ /* 0x000ea2000c1e9900 */
[----:B------:R-:W-:-:S04]  /*2430*/  IADD3 R19, PT, PT, R29, 0x1, RZ ;  /* 0x000000011d137810 */ /* 0x000fc80007ffe0ff */
        /* <DEDUP_REMOVED lines=60> */
.L_x_576:
        /* <DEDUP_REMOVED lines=40> */
.L_x_579:
        /* <DEDUP_REMOVED lines=26> */
.L_x_581:
        /* <DEDUP_REMOVED lines=13> */
.L_x_580:
[----:B0-----:R-:W-:Y:S05]  /*2cf0*/  BSYNC.RECONVERGENT B0 ;  /* 0x0000000000007941 */ /* 0x001fea0003800200 */
.L_x_578:
[----:B------:R-:W1:Y:S01]  /*2d00*/  LDC.64 R4, c[0x0][0x3a8] ;  /* 0x0000ea00ff047b82 */ /* 0x000e620000000a00 */
[----:B------:R-:W2:Y:S01]  /*2d10*/  LDCU UR8, c[0x0][0x3b0] ;  /* 0x00007600ff0877ac */ /* 0x000ea20008000800 */
[-C--:B------:R-:W-:Y:S02]  /*2d20*/  LOP3.LUT R6, RZ, R3.reuse, RZ, 0x33, !PT ;  /* 0x00000003ff067212 */ /* 0x080fe400078e33ff */
[----:B------:R-:W-:Y:S02]  /*2d30*/  IADD3 R3, PT, PT, R2, R3, RZ ;  /* 0x0000000302037210 */ /* 0x000fe40007ffe0ff */
[----:B--2---:R-:W-:Y:S02]  /*2d40*/  IADD3 R7, PT, PT, R6, UR8, RZ ;  /* 0x0000000806077c10 */ /* 0x004fe4000fffe0ff */
[----:B------:R-:W-:-:S03]  /*2d50*/  ISETP.GE.AND P0, PT, R3, UR8, PT ;  /* 0x0000000803007c0c */ /* 0x000fc6000bf06270 */
[----:B-1----:R-:W-:-:S05]  /*2d60*/  IMAD.WIDE R4, R7, 0x4, R4 ;  /* 0x0000000407047825 */ /* 0x002fca00078e0204 */
[----:B------:R1:W-:Y:S05]  /*2d70*/  STG.E desc[UR6][R4.64], R0 ;  /* 0x0000000004007986 */ /* 0x0003ea000c101906 */
[----:B------:R-:W-:Y:S05]  /*2d80*/  @!P0 BRA `(.L_x_582) ;  /* 0xfffffff400688947 */ /* 0x000fea000383ffff */
[----:B0-----:R-:W-:Y:S05]  /*2d90*/  EXIT ;  /* 0x000000000000794d */ /* 0x001fea0003800000 */
.L_x_567:
[----:B------:R-:W0:Y:S02]  /*2da0*/  LDCU.U8 UR4, c[0x0][0x3a0] ;  /* 0x00007400ff0477ac */ /* 0x000e240008000000 */
[----:B0-----:R-:W-:-:S04]  /*2db0*/  UPRMT UR4, UR4, 0x8880, URZ ;  /* 0x0000888004047896 */ /* 0x001fc800080000ff */
[----:B------:R-:W-:-:S09]  /*2dc0*/  UISETP.NE.AND UP0, UPT, UR4, URZ, UPT ;  /* 0x000000ff0400728c */ /* 0x000fd2000bf05270 */
[----:B------:R-:W-:Y:S05]  /*2dd0*/  BRA.U !UP0, `(.L_x_583) ;  /* 0x0000000108247547 */ /* 0x000fea000b800000 */
[----:B------:R-:W0:Y:S02]  /*2de0*/  LDC.64 R6, c[0x0][0x3a8] ;  /* 0x0000ea00ff067b82 */ /* 0x000e240000000a00 */
.L_x_584:
[-C--:B------:R-:W-:Y:S02]  /*2df0*/  LOP3.LUT R0, RZ, R3.reuse, RZ, 0x33, !PT ;  /* 0x00000003ff007212 */ /* 0x080fe400078e33ff */
[----:B------:R-:W-:-:S03]  /*2e00*/  IADD3 R3, PT, PT, R2, R3, RZ ;  /* 0x0000000302037210 */ /* 0x000fc60007ffe0ff */
[----:B-1----:R-:W-:Y:S01]  /*2e10*/  VIADD R5, R0, UR8 ;  /* 0x0000000800057c36 */ /* 0x002fe20008000000 */
[----:B------:R-:W-:-:S03]  /*2e20*/  ISETP.GE.AND P0, PT, R3, UR8, PT ;  /* 0x0000000803007c0c */ /* 0x000fc6000bf06270 */
[----:B0-----:R-:W-:-:S05]  /*2e30*/  IMAD.WIDE R4, R5, 0x4, R6 ;  /* 0x0000000405047825 */ /* 0x001fca00078e0206 */
[----:B------:R1:W-:Y:S05]  /*2e40*/  STG.E desc[UR6][R4.64], RZ ;  /* 0x000000ff04007986 */ /* 0x0003ea000c101906 */
[----:B------:R-:W-:Y:S05]  /*2e50*/  @!P0 BRA `(.L_x_584) ;  /* 0xfffffffc00e48947 */ /* 0x000fea000383ffff */
[----:B------:R-:W-:Y:S05]  /*2e60*/  EXIT ;  /* 0x000000000000794d */ /* 0x000fea0003800000 */
.L_x_583:
[----:B------:R-:W0:Y:S02]  /*2e70*/  LDC.64 R6, c[0x0][0x3a8] ;  /* 0x0000ea00ff067b82 */ /* 0x000e240000000a00 */
.L_x_585:
[----:B0-----:R-:W-:Y:S01]  /*2e80*/  IMAD.WIDE R4, R3, 0x4, R6 ;  /* 0x0000000403047825 */ /* 0x001fe200078e0206 */
[----:B------:R-:W-:-:S04]  /*2e90*/  IADD3 R3, PT, PT, R2, R3, RZ ;  /* 0x0000000302037210 */ /* 0x000fc80007ffe0ff */
[----:B------:R1:W-:Y:S01]  /*2ea0*/  STG.E desc[UR6][R4.64], RZ ;  /* 0x000000ff04007986 */ /* 0x0003e2000c101906 */
[----:B------:R-:W-:-:S13]  /*2eb0*/  ISETP.GE.AND P0, PT, R3, UR8, PT ;  /* 0x0000000803007c0c */ /* 0x000fda000bf06270 */
[----:B-1----:R-:W-:Y:S05]  /*2ec0*/  @!P0 BRA `(.L_x_585) ;  /* 0xfffffffc00ec8947 */ /* 0x002fea000383ffff */
[----:B------:R-:W-:Y:S05]  /*2ed0*/  EXIT ;  /* 0x000000000000794d */ /* 0x000fea0003800000 */
.L_x_550:
        /* <DEDUP_REMOVED lines=17> */
.L_x_594:
[----:B------:R-:W-:Y:S02]  /*2ff0*/  HFMA2 R0, -RZ, RZ, 0, 0 ;  /* 0x00000000ff007431 */ /* 0x000fe400000001ff */
[----:B------:R-:W-:Y:S01]  /*3000*/  VIADD R4, R3, -UR4 ;  /* 0x8000000403047c36 */ /* 0x000fe20008000000 */
[----:B------:R-:W-:Y:S01]  /*3010*/  MOV R5, RZ ;  /* 0x000000ff00057202 */ /* 0x000fe20000000f00 */
[----:B------:R-:W-:Y:S06]  /*3020*/  BRA.U !UP0, `(.L_x_588) ;  /* 0x0000000508207547 */ /* 0x000fec000b800000 */
[----:B------:R-:W-:Y:S01]  /*3030*/  IMAD.MOV.U32 R0, RZ, RZ, RZ ;  /* 0x000000ffff007224 */ /* 0x000fe200078e00ff */
[----:B------:R-:W-:-:S07]  /*3040*/  MOV R7, RZ ;  /* 0x000000ff00077202 */ /* 0x000fce0000000f00 */
.L_x_589:
        /* <DEDUP_REMOVED lines=12> */
[----:B------:R-:W-:Y:S02]  /*3110*/  ISETP.LT.OR P0, PT, R19, RZ, P0 ;  /* 0x000000ff1300720c */ /* 0x000fe40000701670 */
[C---:B------:R-:W-:Y:S02]  /*3120*/  IADD3 R25, PT, PT, R29.reuse, 0x3, RZ ;  /* 0x000000031d197810 */ /* 0x040fe40007ffe0ff */
[----:B------:R-:W-:Y:S01]  /*3130*/  ISETP.GE.AND P3, PT, R24, UR12, PT ;  /* 0x0000000c18007c0c */ /* 0x000fe2000bf66270 */
[----:B------:R-:W-:Y:S01]  /*3140*/  VIADD R5, R29, 0x4 ;  /* 0x000000041d057836 */ /* 0x000fe20000000000 */
[----:B------:R-:W-:-:S02]  /*3150*/  ISETP.GE.AND P2, PT, R25, UR12, PT ;  /* 0x0000000c19007c0c */ /* 0x000fc4000bf46270 */
[----:B------:R-:W-:Y:S02]  /*3160*/  ISETP.LT.OR P3, PT, R24, RZ, P3 ;  /* 0x000000ff1800720c */ /* 0x000fe40001f61670 */
[----:B------:R-:W-:Y:S02]  /*3170*/  ISETP.LT.OR P2, PT, R25, RZ, P2 ;  /* 0x000000ff1900720c */ /* 0x000fe40001741670 */
[----:B------:R-:W-:Y:S01]  /*3180*/  IADD3 R6, PT, PT, R29, 0x5, RZ ;  /* 0x000000051d067810 */ /* 0x000fe20007ffe0ff */
[----:B------:R-:W0:Y:S01]  /*3190*/  @!P0 LDC.64 R22, c[0x0][0x380] ;  /* 0x0000e000ff168b82 */ /* 0x000e220000000a00 */
[----:B------:R-:W-:Y:S02]  /*31a0*/  ISETP.GE.AND P1, PT, R5, UR12, PT ;  /* 0x0000000c05007c0c */ /* 0x000fe4000bf26270 */
[----:B------:R-:W-:Y:S02]  /*31b0*/  IADD3 R27, PT, PT, R29, 0x6, RZ ;  /* 0x000000061d1b7810 */ /* 0x000fe40007ffe0ff */
[----:B------:R-:W-:-:S02]  /*31c0*/  ISETP.GE.AND P5, PT, R6, UR12, PT ;  /* 0x0000000c06007c0c */ /* 0x000fc4000bfa6270 */
[----:B------:R-:W-:Y:S01]  /*31d0*/  ISETP.LT.OR P1, PT, R5, RZ, P1 ;  /* 0x000000ff0500720c */ /* 0x000fe20000f21670 */
[----:B------:R-:W-:Y:S01]  /*31e0*/  VIADD R29, R29, 0x7 ;  /* 0x000000071d1d7836 */ /* 0x000fe20000000000 */
[----:B------:R-:W-:Y:S01]  /*31f0*/  ISETP.LT.OR P5, PT, R6, RZ, P5 ;  /* 0x000000ff0600720c */ /* 0x000fe20002fa1670 */
[----:B------:R-:W1:Y:S03]  /*3200*/  @!P3 LDC.64 R12, c[0x0][0x380] ;  /* 0x0000e000ff0cbb82 */ /* 0x000e660000000a00 */
[----:B------:R-:W-:-:S04]  /*3210*/  ISETP.GE.AND P6, PT, R29, UR12, PT ;  /* 0x0000000c1d007c0c */ /* 0x000fc8000bfc6270 */
[----:B------:R-:W-:-:S05]  /*3220*/  ISETP.LT.OR P6, PT, R29, RZ, P6 ;  /* 0x000000ff1d00720c */ /* 0x000fca00037c1670 */
        /* <DEDUP_REMOVED lines=39> */
[----:B------:R-:W-:-:S07]  /*34a0*/  MOV R5, UR11 ;  /* 0x0000000b00057c02 */ /* 0x000fce0008000f00 */
.L_x_588:
        /* <DEDUP_REMOVED lines=8> */
[C---:B------:R-:W-:Y:S02]  /*3530*/  IADD3 R21, PT, PT, R19.reuse, 0x1, RZ ;  /* 0x0000000113157810 */ /* 0x040fe40007ffe0ff */
[C---:B------:R-:W-:Y:S02]  /*3540*/  IADD3 R23, PT, PT, R19.reuse, 0x2, RZ ;  /* 0x0000000213177810 */ /* 0x040fe40007ffe0ff */
[----:B-1----:R-:W-:-:S02]  /*3550*/  ISETP.GE.AND P0, PT, R19, UR5, PT ;  /* 0x0000000513007c0c */ /* 0x002fc4000bf06270 */
[----:B------:R-:W-:Y:S02]  /*3560*/  ISETP.GE.AND P1, PT, R21, UR5, PT ;  /* 0x0000000515007c0c */ /* 0x000fe4000bf26270 */
        /* <DEDUP_REMOVED lines=28> */
.L_x_591:
[----:B------:R-:W-:Y:S04]  /*3730*/  BSSY.RECONVERGENT B0, `(.L_x_590) ;  /* 0x0000027000007945 */ /* 0x000fe80003800200 */
[----:B------:R-:W-:Y:S05]  /*3740*/  BRA.U !UP2, `(.L_x_592) ;  /* 0x000000010a947547 */ /* 0x000fea000b800000 */
[----:B------:R-:W1:Y:S01]  /*3750*/  LDCU UR5, c[0x0][0x398] ;  /* 0x00007300ff0577ac */ /* 0x000e620008000800 */
[----:B------:R-:W-:Y:S02]  /*3760*/  UISETP.NE.AND UP2, UPT, UR10, 0x1, UPT ;  /* 0x000000010a00788c */ /* 0x000fe4000bf45270 */
[----:B-1----:R-:W-:-:S07]  /*3770*/  ULOP3.LUT UP3, URZ, UR5, 0x1, URZ, 0xc0, !UPT ;  /* 0x0000000105ff7892 */ /* 0x002fce000f86c0ff */
[----:B------:R-:W-:Y:S05]  /*3780*/  BRA.U !UP2, `(.L_x_593) ;  /* 0x000000010a507547 */ /* 0x000fea000b800000 */
[----:B------:R-:W1:Y:S01]  /*3790*/  LDCU UR5, c[0x0][0x388] ;  /* 0x00007100ff0577ac */ /* 0x000e620008000800 */
[----:B------:R-:W-:Y:S01]  /*37a0*/  IADD3 R17, PT, PT, R4, R5, RZ ;  /* 0x0000000504117210 */ /* 0x000fe20007ffe0ff */
[----:B------:R-:W2:Y:S04]  /*37b0*/  LDC.64 R6, c[0x0][0x390] ;  /* 0x0000e400ff067b82 */ /* 0x000ea80000000a00 */
[C---:B------:R-:W-:Y:S01]  /*37c0*/  VIADD R15, R17.reuse, 0x1 ;  /* 0x00000001110f7836 */ /* 0x040fe20000000000 */
[----:B-1----:R-:W-:-:S04]  /*37d0*/  ISETP.GE.AND P0, PT, R17, UR5, PT ;  /* 0x0000000511007c0c */ /* 0x002fc8000bf06270 */
[----:B------:R-:W-:Y:S02]  /*37e0*/  ISETP.GE.AND P1, PT, R15, UR5, PT ;  /* 0x000000050f007c0c */ /* 0x000fe4000bf26270 */
        /* <DEDUP_REMOVED lines=14> */
.L_x_593:
        /* <DEDUP_REMOVED lines=13> */
.L_x_592:
[----:B0-----:R-:W-:Y:S05]  /*39a0*/  BSYNC.RECONVERGENT B0 ;  /* 0x0000000000007941 */ /* 0x001fea0003800200 */
.L_x_590:
[----:B------:R-:W1:Y:S01]  /*39b0*/  LDC.64 R4, c[0x0][0x3a8] ;  /* 0x0000ea00ff047b82 */ /* 0x000e620000000a00 */
[----:B------:R-:W2:Y:S01]  /*39c0*/  LDCU UR5, c[0x0][0x3b0] ;  /* 0x00007600ff0577ac */ /* 0x000ea20008000800 */
[----:B-1----:R-:W-:-:S04]  /*39d0*/  IMAD.WIDE R4, R3, 0x4, R4 ;  /* 0x0000000403047825 */ /* 0x002fc800078e0204 */
[----:B------:R-:W-:Y:S01]  /*39e0*/  IMAD.IADD R3, R2, 0x1, R3 ;  /* 0x0000000102037824 */ /* 0x000fe200078e0203 */
[----:B------:R1:W-:Y:S04]  /*39f0*/  STG.E desc[UR6][R4.64], R0 ;  /* 0x0000000004007986 */ /* 0x0003e8000c101906 */
[----:B--2---:R-:W-:-:S13]  /*3a00*/  ISETP.GE.AND P0, PT, R3, UR5, PT ;  /* 0x0000000503007c0c */ /* 0x004fda000bf06270 */
[----:B-1----:R-:W-:Y:S05]  /*3a10*/  @!P0 BRA `(.L_x_594) ;  /* 0xfffffff400748947 */ /* 0x002fea000383ffff */
[----:B0-----:R-:W-:Y:S05]  /*3a20*/  EXIT ;  /* 0x000000000000794d */ /* 0x001fea0003800000 */
.L_x_587:
        /* <DEDUP_REMOVED lines=13> */
.L_x_601:
[----:B0-----:R-:W-:Y:S01]  /*3b00*/  HFMA2 R0, -RZ, RZ, 0, 0 ;  /* 0x00000000ff007431 */ /* 0x001fe200000001ff */
[----:B------:R-:W-:Y:S01]  /*3b10*/  IADD3 R4, PT, PT, R3, UR4, RZ ;  /* 0x0000000403047c10 */ /* 0x000fe2000fffe0ff */
[----:B------:R-:W-:Y:S01]  /*3b20*/  IMAD.MOV.U32 R5, RZ, RZ, RZ ;  /* 0x000000ffff057224 */ /* 0x000fe200078e00ff */
[----:B------:R-:W-:Y:S06]  /*3b30*/  BRA.U !UP0, `(.L_x_595) ;  /* 0x0000000508207547 */ /* 0x000fec000b800000 */
[----:B------:R-:W-:Y:S02]  /*3b40*/  MOV R0, RZ ;  /* 0x000000ff00007202 */ /* 0x000fe40000000f00 */
[----:B------:R-:W-:-:S07]  /*3b50*/  MOV R7, RZ ;  /* 0x000000ff00077202 */ /* 0x000fce0000000f00 */
.L_x_596:
[----:B------:R-:W-:Y:S01]  /*3b60*/  IMAD.IADD R29, R4, 0x1, R7 ;  /* 0x00000001041d7824 */ /* 0x000fe200078e0207 */
[----:B------:R-:W0:Y:S04]  /*3b70*/  LDC.64 R14, c[0x0][0x390] ;  /* 0x0000e400ff0e7b82 */ /* 0x000e280000000a00 */
[----:B------:R-:W-:-:S04]  /*3b80*/  ISETP.GE.AND P4, PT, R29, UR12, PT ;  /* 0x0000000c1d007c0c */ /* 0x000fc8000bf86270 */
[----:B------:R-:W-:-:S13]  /*3b90*/  ISETP.LT.OR P4, PT, R29, RZ, P4 ;  /* 0x000000ff1d00720c */ /* 0x000fda0002781670 */
[----:B------:R-:W1:Y:S01]  /*3ba0*/  @!P4 LDC.64 R8, c[0x0][0x380] ;  /* 0x0000e000ff08cb82 */ /* 0x000e620000000a00 */
[----:B0-----:R-:W-:-:S05]  /*3bb0*/  IMAD.WIDE.U32 R14, R7, 0x4, R14 ;  /* 0x00000004070e7825 */ /* 0x001fca00078e000e */
[----:B------:R-:W2:Y:S01]  /*3bc0*/  @!P4 LDG.E.CONSTANT R10, desc[UR6][R14.64] ;  /* 0x000000060e0ac981 */ /* 0x000ea2000c1e9900 */
[----:B-1----:R-:W-:-:S06]  /*3bd0*/  @!P4 IMAD.WIDE.U32 R8, R29, 0x4, R8 ;  /* 0x000000041d08c825 */ /* 0x002fcc00078e0008 */
        /* <DEDUP_REMOVED lines=62> */
.L_x_595:
[----:B------:R-:W-:-:S09]  /*3fc0*/  UISETP.NE.AND UP2, UPT, UR9, URZ, UPT ;  /* 0x000000ff0900728c */ /* 0x000fd2000bf45270 */
[----:B------:R-:W-:Y:S05]  /*3fd0*/  BRA.U !UP2, `(.L_x_597) ;  /* 0x000000050a387547 */ /* 0x000fea000b800000 */
[----:B------:R-:W-:Y:S01]  /*3fe0*/  UISETP.NE.AND UP2, UPT, UR10, URZ, UPT ;  /* 0x000000ff0a00728c */ /* 0x000fe2000bf45270 */
[----:B------:R-:W-:Y:S10]  /*3ff0*/  BRA.U !UP1, `(.L_x_598) ;  /* 0x0000000109907547 */ /* 0x000ff4000b800000 */
[----:B------:R-:W0:Y:S01]  /*4000*/  LDCU UR5, c[0x0][0x388] ;  /* 0x00007100ff0577ac */ /* 0x000e220008000800 */
[----:B------:R-:W-:Y:S01]  /*4010*/  IADD3 R19, PT, PT, R4, R5, RZ ;  /* 0x0000000504137210 */ /* 0x000fe20007ffe0ff */
[----:B------:R-:W1:Y:S03]  /*4020*/  LDC.64 R10, c[0x0][0x390] ;  /* 0x0000e400ff0a7b82 */ /* 0x000e660000000a00 */
[C---:B------:R-:W-:Y:S01]  /*4030*/  IADD3 R21, PT, PT, R19.reuse, 0x1, RZ ;  /* 0x0000000113157810 */ /* 0x040fe20007ffe0ff */
[C---:B------:R-:W-:Y:S01]  /*4040*/  VIADD R23, R19.reuse, 0x2 ;  /* 0x0000000213177836 */ /* 0x040fe20000000000 */
[C---:B------:R-:W-:Y:S02]  /*4050*/  IADD3 R13, PT, PT, R19.reuse, 0x3, RZ ;  /* 0x00000003130d7810 */ /* 0x040fe40007ffe0ff */
[----:B0-----:R-:W-:Y:S02]  /*4060*/  ISETP.GE.AND P0, PT, R19, UR5, PT ;  /* 0x0000000513007c0c */ /* 0x001fe4000bf06270 */
[----:B------:R-:W-:-:S02]  /*4070*/  ISETP.GE.AND P1, PT, R21, UR5, PT ;  /* 0x0000000515007c0c */ /* 0x000fc4000bf26270 */
[----:B------:R-:W-:Y:S02]  /*4080*/  ISETP.LT.OR P0, PT, R19, RZ, P0 ;  /* 0x000000ff1300720c */ /* 0x000fe40000701670 */
[----:B------:R-:W-:Y:S02]  /*4090*/  ISETP.GE.AND P2, PT, R23, UR5, PT ;  /* 0x0000000517007c0c */ /* 0x000fe4000bf46270 */
[----:B------:R-:W-:Y:S01]  /*40a0*/  ISETP.LT.OR P1, PT, R21, RZ, P1 ;  /* 0x000000ff1500720c */ /* 0x000fe20000f21670 */
[----:B-1----:R-:W-:Y:S01]  /*40b0*/  IMAD.WIDE.U32 R10, R5, 0x4, R10 ;  /* 0x00000004050a7825 */ /* 0x002fe200078e000a */
[----:B------:R-:W-:Y:S02]  /*40c0*/  ISETP.LT.OR P2, PT, R23, RZ, P2 ;  /* 0x000000ff1700720c */ /* 0x000fe40001741670 */
[----:B------:R-:W-:-:S04]  /*40d0*/  ISETP.GE.AND P3, PT, R13, UR5, PT ;  /* 0x000000050d007c0c */ /* 0x000fc8000bf66270 */
[----:B------:R-:W-:Y:S01]  /*40e0*/  ISETP.LT.OR P3, PT, R13, RZ, P3 ;  /* 0x000000ff0d00720c */ /* 0x000fe20001f61670 */
[----:B------:R-:W0:Y:S01]  /*40f0*/  @!P0 LDC.64 R16, c[0x0][0x380] ;  /* 0x0000e000ff108b82 */ /* 0x000e220000000a00 */
[----:B------:R-:W2:Y:S04]  /*4100*/  @!P0 LDG.E.CONSTANT R12, desc[UR6][R10.64] ;  /* 0x000000060a0c8981 */ /* 0x000ea8000c1e9900 */
[----:B------:R-:W3:Y:S03]  /*4110*/  @!P1 LDG.E.CONSTANT R18, desc[UR6][R10.64+0x4] ;  /* 0x000004060a129981 */ /* 0x000ee6000c1e9900 */
[----:B------:R-:W1:Y:S08]  /*4120*/  @!P1 LDC.64 R14, c[0x0][0x380] ;  /* 0x0000e000ff0e9b82 */ /* 0x000e700000000a00 */
[----:B------:R-:W4:Y:S08]  /*4130*/  @!P2 LDC.64 R8, c[0x0][0x380] ;  /* 0x0000e000ff08ab82 */ /* 0x000f300000000a00 */
[----:B------:R-:W5:Y:S01]  /*4140*/  @!P3 LDC.64 R6, c[0x0][0x380] ;  /* 0x0000e000ff06bb82 */ /* 0x000f620000000a00 */
[----:B0-----:R-:W-:-:S02]  /*4150*/  @!P0 IMAD.WIDE.U32 R16, R19, 0x4, R16 ;  /* 0x0000000413108825 */ /* 0x001fc400078e0010 */
[----:B------:R-:W3:Y:S04]  /*4160*/  @!P3 LDG.E.CONSTANT R19, desc[UR6][R10.64+0xc] ;  /* 0x00000c060a13b981 */ /* 0x000ee8000c1e9900 */
[----:B------:R-:W2:Y:S01]  /*4170*/  @!P0 LDG.E.CONSTANT R17, desc[UR6][R16.64] ;  /* 0x0000000610118981 */ /* 0x000ea2000c1e9900 */
[----:B-1----:R-:W-:-:S06]  /*4180*/  @!P1 IMAD.WIDE.U32 R14, R21, 0x4, R14 ;  /* 0x00000004150e9825 */ /* 0x002fcc00078e000e */
[----:B------:R-:W3:Y:S01]  /*4190*/  @!P1 LDG.E.CONSTANT R15, desc[UR6][R14.64] ;  /* 0x000000060e0f9981 */ /* 0x000ee2000c1e9900 */
[----:B----4-:R-:W-:-:S06]  /*41a0*/  @!P2 IMAD.WIDE.U32 R8, R23, 0x4, R8 ;  /* 0x000000041708a825 */ /* 0x010fcc00078e0008 */
[----:B------:R-:W4:Y:S01]  /*41b0*/  @!P2 LDG.E.CONSTANT R9, desc[UR6][R8.64] ;  /* 0x000000060809a981 */ /* 0x000f22000c1e9900 */
[----:B-----5:R-:W-:-:S03]  /*41c0*/  @!P3 IMAD.WIDE.U32 R6, R13, 0x4, R6 ;  /* 0x000000040d06b825 */ /* 0x020fc600078e0006 */
[----:B------:R-:W4:Y:S04]  /*41d0*/  @!P2 LDG.E.CONSTANT R13, desc[UR6][R10.64+0x8] ;  /* 0x000008060a0da981 */ /* 0x000f28000c1e9900 */
[----:B------:R-:W5:Y:S01]  /*41e0*/  @!P3 LDG.E.CONSTANT R7, desc[UR6][R6.64] ;  /* 0x000000060607b981 */ /* 0x000f62000c1e9900 */
[----:B------:R-:W-:Y:S01]  /*41f0*/  IADD3 R5, PT, PT, R5, 0x4, RZ ;  /* 0x0000000405057810 */ /* 0x000fe20007ffe0ff */
[----:B--2---:R-:W-:-:S04]  /*4200*/  @!P0 FFMA R0, R17, R12, R0 ;  /* 0x0000000c11008223 */ /* 0x004fc80000000000 */
[----:B---3--:R-:W-:-:S04]  /*4210*/  @!P1 FFMA R0, R15, R18, R0 ;  /* 0x000000120f009223 */ /* 0x008fc80000000000 */
[----:B----4-:R-:W-:-:S04]  /*4220*/  @!P2 FFMA R0, R9, R13, R0 ;  /* 0x0000000d0900a223 */ /* 0x010fc80000000000 */
[----:B-----5:R-:W-:-:S07]  /*4230*/  @!P3 FFMA R0, R7, R19, R0 ;  /* 0x000000130700b223 */ /* 0x020fce0000000000 */
.L_x_598:
        /* <DEDUP_REMOVED lines=15> */
[----:B------:R-:W0:Y:S01]  /*4330*/  @!P0 LDC.64 R8, c[0x0][0x380] ;  /* 0x0000e000ff088b82 */ /* 0x000e220000000a00 */
[----:B------:R-:W2:Y:S07]  /*4340*/  @!P0 LDG.E.CONSTANT R14, desc[UR6][R10.64] ;  /* 0x000000060a0e8981 */ /* 0x000eae000c1e9900 */
[----:B------:R-:W1:Y:S01]  /*4350*/  @!P1 LDC.64 R12, c[0x0][0x380] ;  /* 0x0000e000ff0c9b82 */ /* 0x000e620000000a00 */
[----:B0-----:R-:W-:-:S06]  /*4360*/  @!P0 IMAD.WIDE.U32 R6, R17, 0x4, R8 ;  /* 0x0000000411068825 */ /* 0x001fcc00078e0008 */
[----:B------:R-:W2:Y:S01]  /*4370*/  @!P0 LDG.E.CONSTANT R7, desc[UR6][R6.64] ;  /* 0x0000000606078981 */ /* 0x000ea2000c1e9900 */
[----:B-1----:R-:W-:-:S03]  /*4380*/  @!P1 IMAD.WIDE.U32 R8, R15, 0x4, R12 ;  /* 0x000000040f089825 */ /* 0x002fc600078e000c */
[----:B------:R-:W3:Y:S04]  /*4390*/  @!P1 LDG.E.CONSTANT R12, desc[UR6][R10.64+0x4] ;  /* 0x000004060a0c9981 */ /* 0x000ee8000c1e9900 */
[----:B------:R-:W3:Y:S01]  /*43a0*/  @!P1 LDG.E.CONSTANT R9, desc[UR6][R8.64] ;  /* 0x0000000608099981 */ /* 0x000ee2000c1e9900 */
[----:B------:R-:W-:Y:S01]  /*43b0*/  IADD3 R5, PT, PT, R5, 0x2, RZ ;  /* 0x0000000205057810 */ /* 0x000fe20007ffe0ff */
[----:B--2---:R-:W-:-:S04]  /*43c0*/  @!P0 FFMA R0, R7, R14, R0 ;  /* 0x0000000e07008223 */ /* 0x004fc80000000000 */
[----:B---3--:R-:W-:-:S07]  /*43d0*/  @!P1 FFMA R0, R9, R12, R0 ;  /* 0x0000000c09009223 */ /* 0x008fce0000000000 */
.L_x_600:
        /* <DEDUP_REMOVED lines=9> */
[----:B------:R-:W2:Y:S01]  /*4470*/  LDG.E.CONSTANT R7, desc[UR6][R6.64] ;  /* 0x0000000606077981 */ /* 0x000ea2000c1e9900 */
[----:B-1----:R-:W-:-:S06]  /*4480*/  IMAD.WIDE.U32 R4, R5, 0x4, R8 ;  /* 0x0000000405047825 */ /* 0x002fcc00078e0008 */
[----:B------:R-:W2:Y:S02]  /*4490*/  LDG.E.CONSTANT R4, desc[UR6][R4.64] ;  /* 0x0000000604047981 */ /* 0x000ea4000c1e9900 */
[----:B--2---:R-:W-:-:S07]  /*44a0*/  FFMA R0, R7, R4, R0 ;  /* 0x0000000407007223 */ /* 0x004fce0000000000 */
.L_x_599:
[----:B------:R-:W-:Y:S05]  /*44b0*/  BSYNC.RECONVERGENT B0 ;  /* 0x0000000000007941 */ /* 0x000fea0003800200 */
.L_x_597:
[----:B------:R-:W0:Y:S01]  /*44c0*/  LDC.64 R4, c[0x0][0x3a8] ;  /* 0x0000ea00ff047b82 */ /* 0x000e220000000a00 */
[----:B------:R-:W1:Y:S01]  /*44d0*/  LDCU UR5, c[0x0][0x3b0] ;  /* 0x00007600ff0577ac */ /* 0x000e620008000800 */
[-C--:B------:R-:W-:Y:S02]  /*44e0*/  LOP3.LUT R6, RZ, R3.reuse, RZ, 0x33, !PT ;  /* 0x00000003ff067212 */ /* 0x080fe400078e33ff */
[----:B------:R-:W-:Y:S02]  /*44f0*/  IADD3 R3, PT, PT, R2, R3, RZ ;  /* 0x0000000302037210 */ /* 0x000fe40007ffe0ff */
[----:B-1----:R-:W-:Y:S02]  /*4500*/  IADD3 R7, PT, PT, R6, UR5, RZ ;  /* 0x0000000506077c10 */ /* 0x002fe4000fffe0ff */
[----:B------:R-:W-:-:S03]  /*4510*/  ISETP.GE.AND P0, PT, R3, UR5, PT ;  /* 0x0000000503007c0c */ /* 0x000fc6000bf06270 */
[----:B0-----:R-:W-:-:S05]  /*4520*/  IMAD.WIDE R4, R7, 0x4, R4 ;  /* 0x0000000407047825 */ /* 0x001fca00078e0204 */
[----:B------:R0:W-:Y:S05]  /*4530*/  STG.E desc[UR6][R4.64], R0 ;  /* 0x0000000004007986 */ /* 0x0001ea000c101906 */
[----:B------:R-:W-:Y:S05]  /*4540*/  @!P0 BRA `(.L_x_601) ;  /* 0xfffffff4006c8947 */ /* 0x000fea000383ffff */
[----:B------:R-:W-:Y:S05]  /*4550*/  EXIT ;  /* 0x000000000000794d */ /* 0x000fea0003800000 */
.L_x_586:
[----:B------:R-:W0:Y:S02]  /*4560*/  LDCU.U8 UR4, c[0x0][0x3a0] ;  /* 0x00007400ff0477ac */ /* 0x000e240008000000 */
[----:B0-----:R-:W-:-:S04]  /*4570*/  UPRMT UR4, UR4, 0x8880, URZ ;  /* 0x0000888004047896 */ /* 0x001fc800080000ff */
[----:B------:R-:W-:-:S09]  /*4580*/  UISETP.NE.AND UP0, UPT, UR4, URZ, UPT ;  /* 0x000000ff0400728c */ /* 0x000fd2000bf05270 */
[----:B------:R-:W-:Y:S05]  /*4590*/  BRA.U !UP0, `(.L_x_602) ;  /* 0x0000000108247547 */ /* 0x000fea000b800000 */
[----:B------:R-:W0:Y:S02]  /*45a0*/  LDC.64 R4, c[0x0][0x3a8] ;  /* 0x0000ea00ff047b82 */ /* 0x000e240000000a00 */
.L_x_603:
        /* <DEDUP_REMOVED lines=8> */
.L_x_602:
[----:B------:R-:W0:Y:S02]  /*4630*/  LDC.64 R4, c[0x0][0x3a8] ;  /* 0x0000ea00ff047b82 */ /* 0x000e240000000a00 */
.L_x_604:
[----:B0-----:R-:W-:Y:S01]  /*4640*/  IMAD.WIDE R6, R3, 0x4, R4 ;  /* 0x0000000403067825 */ /* 0x001fe200078e0204 */
[----:B------:R-:W-:-:S04]  /*4650*/  IADD3 R3, PT, PT, R2, R3, RZ ;  /* 0x0000000302037210 */ /* 0x000fc80007ffe0ff */
[----:B------:R1:W-:Y:S01]  /*4660*/  STG.E desc[UR6][R6.64], RZ ;  /* 0x000000ff06007986 */ /* 0x0003e2000c101906 */
[----:B------:R-:W-:-:S13]  /*4670*/  ISETP.GE.AND P0, PT, R3, UR8, PT ;  /* 0x0000000803007c0c */ /* 0x000fda000bf06270 */
[----:B-1----:R-:W-:Y:S05]  /*4680*/  @!P0 BRA `(.L_x_604) ;  /* 0xfffffffc00ec8947 */ /* 0x002fea000383ffff */
[----:B------:R-:W-:Y:S05]  /*4690*/  EXIT ;  /* 0x000000000000794d */ /* 0x000fea0003800000 */
.L_x_605:
        /* <DEDUP_REMOVED lines=14> */
.L_x_980:


//--------------------- .text._cupy_correlate_int64 --------------------------
	.section	.text._cupy_correlate_int64,"ax",@progbits
	.align	128
        .global         _cupy_correlate_int64
        .type           _cupy_correlate_int64,@function
        .size           _cupy_correlate_int64,(.L_x_981 - _cupy_correlate_int64)
        .other          _cupy_correlate_int64,@"STO_CUDA_ENTRY STV_DEFAULT"
_cupy_correlate_int64:
.text._cupy_correlate_int64:
        /* <DEDUP_REMOVED lines=28> */
.L_x_615:
        /* <DEDUP_REMOVED lines=11> */
[----:B------:R-:W-:Y:S02]  /*0270*/  CS2R R20, SRZ ;  /* 0x0000000000147805 */ /* 0x000fe4000001ff00 */
[----:B------:R-:W-:-:S07]  /*0280*/  MOV R4, RZ ;  /* 0x000000ff00047202 */ /* 0x000fce0000000f00 */
.L_x_612:
        /* <DEDUP_REMOVED lines=13> */
[----:B--2---:R-:W-:-:S02]  /*0360*/  IMAD R11, R11, R8, RZ ;  /* 0x000000080b0b7224 */ /* 0x004fc400078e02ff */
[----:B------:R-:W-:-:S04]  /*0370*/  IMAD.WIDE.U32 R20, R8, R10, R20 ;  /* 0x0000000a08147225 */ /* 0x000fc800078e0014 */
[----:B------:R-:W-:Y:S02]  /*0380*/  IMAD R23, R9, R10, R11 ;  /* 0x0000000a09177224 */ /* 0x000fe400078e020b */
[----:B------:R-:W2:Y:S04]  /*0390*/  LDG.E.64.CONSTANT R8, desc[UR6][R6.64+0x18] ;  /* 0x0000180606087981 */ /* 0x000ea8000c1e9b00 */
[----:B------:R-:W2:Y:S01]  /*03a0*/  LDG.E.64.CONSTANT R10, desc[UR6][R2.64+0x18] ;  /* 0x00001806020a7981 */ /* 0x000ea2000c1e9b00 */
[----:B------:R-:W-:Y:S02]  /*03b0*/  IMAD.IADD R21, R21, 0x1, R23 ;  /* 0x0000000115157824 */ /* 0x000fe400078e0217 */
[----:B---3--:R-:W-:Y:S02]  /*03c0*/  IMAD R19, R19, R16, RZ ;  /* 0x0000001013137224 */ /* 0x008fe400078e02ff */
[----:B------:R-:W-:-:S04]  /*03d0*/  IMAD.WIDE.U32 R20, R16, R18, R20 ;  /* 0x0000001210147225 */ /* 0x000fc800078e0014 */
[----:B------:R-:W-:Y:S02]  /*03e0*/  IMAD R23, R17, R18, R19 ;  /* 0x0000001211177224 */ /* 0x000fe400078e0213 */
[----:B------:R-:W3:Y:S01]  /*03f0*/  LDG.E.64.CONSTANT R18, desc[UR6][R6.64+0x20] ;  /* 0x0000200606127981 */ /* 0x000ee2000c1e9b00 */
[----:B----4-:R-:W-:Y:S02]  /*0400*/  IMAD R15, R15, R12, RZ ;  /* 0x0000000c0f0f7224 */ /* 0x010fe400078e02ff */
[----:B------:R-:W-:Y:S01]  /*0410*/  IADD3 R21, PT, PT, R21, R23, RZ ;  /* 0x0000001715157210 */ /* 0x000fe20007ffe0ff */
[----:B------:R-:W3:Y:S01]  /*0420*/  LDG.E.64.CONSTANT R16, desc[UR6][R2.64+0x20] ;  /* 0x0000200602107981 */ /* 0x000ee2000c1e9b00 */
[-C--:B------:R-:W-:Y:S02]  /*0430*/  IMAD R23, R13, R14.reuse, R15 ;  /* 0x0000000e0d177224 */ /* 0x080fe400078e020f */
[----:B------:R-:W-:Y:S02]  /*0440*/  IMAD.WIDE.U32 R20, R12, R14, R20 ;  /* 0x0000000e0c147225 */ /* 0x000fe400078e0014 */
[----:B------:R-:W4:Y:S04]  /*0450*/  LDG.E.64.CONSTANT R12, desc[UR6][R6.64+0x28] ;  /* 0x00002806060c7981 */ /* 0x000f28000c1e9b00 */
[----:B------:R-:W4:Y:S01]  /*0460*/  LDG.E.64.CONSTANT R14, desc[UR6][R2.64+0x28] ;  /* 0x00002806020e7981 */ /* 0x000f22000c1e9b00 */
[----:B------:R-:W-:Y:S01]  /*0470*/  IADD3 R21, PT, PT, R21, R23, RZ ;  /* 0x0000001715157210 */ /* 0x000fe20007ffe0ff */
[----:B--2---:R-:W-:-:S04]  /*0480*/  IMAD R23, R11, R8, RZ ;  /* 0x000000080b177224 */ /* 0x004fc800078e02ff */
[-C--:B------:R-:W-:Y:S02]  /*0490*/  IMAD R23, R9, R10.reuse, R23 ;  /* 0x0000000a09177224 */ /* 0x080fe400078e0217 */
[----:B------:R-:W-:Y:S02]  /*04a0*/  IMAD.WIDE.U32 R8, R8, R10, R20 ;  /* 0x0000000a08087225 */ /* 0x000fe400078e0014 */
[----:B------:R5:W2:Y:S04]  /*04b0*/  LDG.E.64.CONSTANT R10, desc[UR6][R6.64+0x30] ;  /* 0x00003006060a7981 */ /* 0x000aa8000c1e9b00 */
[----:B------:R-:W2:Y:S01]  /*04c0*/  LDG.E.64.CONSTANT R20, desc[UR6][R2.64+0x30] ;  /* 0x0000300602147981 */ /* 0x000ea2000c1e9b00 */
[----:B------:R-:W-:Y:S01]  /*04d0*/  IADD3 R9, PT, PT, R9, R23, RZ ;  /* 0x0000001709097210 */ /* 0x000fe20007ffe0ff */
[----:B---3--:R-:W-:-:S02]  /*04e0*/  IMAD R17, R17, R18, RZ ;  /* 0x0000001211117224 */ /* 0x008fc400078e02ff */
[----:B------:R-:W-:-:S04]  /*04f0*/  IMAD.WIDE.U32 R8, R18, R16, R8 ;  /* 0x0000001012087225 */ /* 0x000fc800078e0008 */
[----:B------:R-:W-:Y:S02]  /*0500*/  IMAD R17, R19, R16, R17 ;  /* 0x0000001013117224 */ /* 0x000fe400078e0211 */
[----:B----4-:R-:W-:Y:S02]  /*0510*/  IMAD R15, R15, R12, RZ ;  /* 0x0000000c0f0f7224 */ /* 0x010fe400078e02ff */
[----:B------:R-:W-:Y:S02]  /*0520*/  IMAD.IADD R9, R9, 0x1, R17 ;  /* 0x0000000109097824 */ /* 0x000fe400078e0211 */
[-C--:B------:R-:W-:Y:S02]  /*0530*/  IMAD R15, R13, R14.reuse, R15 ;  /* 0x0000000e0d0f7224 */ /* 0x080fe400078e020f */
[----:B------:R-:W-:Y:S01]  /*0540*/  IMAD.WIDE.U32 R12, R12, R14, R8 ;  /* 0x0000000e0c0c7225 */ /* 0x000fe200078e0008 */
[----:B------:R-:W-:-:S04]  /*0550*/  IADD3 R4, PT, PT, R4, 0x8, RZ ;  /* 0x0000000804047810 */ /* 0x000fc80007ffe0ff */
[----:B------:R-:W-:Y:S02]  /*0560*/  IADD3 R13, PT, PT, R13, R15, RZ ;  /* 0x0000000f0d0d7210 */ /* 0x000fe40007ffe0ff */
[----:B------:R-:W-:Y:S01]  /*0570*/  ISETP.NE.AND P0, PT, R4, UR4, PT ;  /* 0x0000000404007c0c */ /* 0x000fe2000bf05270 */
[----:B-----5:R-:W-:-:S04]  /*0580*/  IMAD R7, R27, R24, RZ ;  /* 0x000000181b077224 */ /* 0x020fc800078e02ff */
[----:B------:R-:W-:Y:S02]  /*0590*/  IMAD R7, R25, R26, R7 ;  /* 0x0000001a19077224 */ /* 0x000fe400078e0207 */
[----:B--2---:R-:W-:-:S04]  /*05a0*/  IMAD R3, R21, R10, RZ ;  /* 0x0000000a15037224 */ /* 0x004fc800078e02ff */
[-C--:B------:R-:W-:Y:S02]  /*05b0*/  IMAD R3, R11, R20.reuse, R3 ;  /* 0x000000140b037224 */ /* 0x080fe400078e0203 */
[----:B------:R-:W-:-:S05]  /*05c0*/  IMAD.WIDE.U32 R10, R10, R20, R12 ;  /* 0x000000140a0a7225 */ /* 0x000fca00078e000c */
[----:B------:R-:W-:-:S03]  /*05d0*/  IADD3 R11, PT, PT, R11, R3, RZ ;  /* 0x000000030b0b7210 */ /* 0x000fc60007ffe0ff */
[----:B------:R-:W-:-:S04]  /*05e0*/  IMAD.WIDE.U32 R20, R24, R26, R10 ;  /* 0x0000001a18147225 */ /* 0x000fc800078e000a */
[----:B------:R-:W-:Y:S01]  /*05f0*/  IMAD.IADD R21, R21, 0x1, R7 ;  /* 0x0000000115157824 */ /* 0x000fe200078e0207 */
[----:B------:R-:W-:Y:S06]  /*0600*/  @P0 BRA `(.L_x_612) ;  /* 0xfffffffc00200947 */ /* 0x000fec000383ffff */
[----:B------:R-:W-:-:S07]  /*0610*/  MOV R4, UR4 ;  /* 0x0000000400047c02 */ /* 0x000fce0008000f00 */
.L_x_611:
        /* <DEDUP_REMOVED lines=9> */
[----:B------:R-:W-:Y:S02]  /*06b0*/  IADD3.X R9, PT, PT, RZ, RZ, RZ, P0, !PT ;  /* 0x000000ffff097210 */ /* 0x000fe400007fe4ff */
[----:B-1----:R-:W-:Y:S01]  /*06c0*/  LEA R18, P0, R8, UR12, 0x3 ;  /* 0x0000000c08127c11 */ /* 0x002fe2000f8018ff */
[----:B0-----:R-:W-:-:S03]  /*06d0*/  IMAD.WIDE.U32 R2, R7, 0x8, R2 ;  /* 0x0000000807027825 */ /* 0x001fc600078e0002 */
[----:B------:R-:W-:-:S03]  /*06e0*/  LEA.HI.X R19, R8, UR13, R9, 0x3, P0 ;  /* 0x0000000d08137c11 */ /* 0x000fc600080f1c09 */
[----:B------:R-:W3:Y:S01]  /*06f0*/  LDG.E.64.CONSTANT R2, desc[UR6][R2.64] ;  /* 0x0000000602027981 */ /* 0x000ee2000c1e9b00 */
[----:B--2---:R-:W-:-:S03]  /*0700*/  IMAD.WIDE.U32 R26, R4, 0x8, R26 ;  /* 0x00000008041a7825 */ /* 0x004fc600078e001a */
        /* <DEDUP_REMOVED lines=8> */
[----:B---3--:R-:W-:-:S02]  /*0790*/  IMAD R7, R7, R2, RZ ;  /* 0x0000000207077224 */ /* 0x008fc400078e02ff */
[----:B------:R-:W-:-:S04]  /*07a0*/  IMAD.WIDE.U32 R20, R2, R6, R20 ;  /* 0x0000000602147225 */ /* 0x000fc800078e0014 */
[----:B------:R-:W-:Y:S02]  /*07b0*/  IMAD R7, R3, R6, R7 ;  /* 0x0000000603077224 */ /* 0x000fe400078e0207 */
[----:B--2---:R-:W-:Y:S02]  /*07c0*/  IMAD R3, R9, R10, RZ ;  /* 0x0000000a09037224 */ /* 0x004fe400078e02ff */
[----:B------:R-:W-:Y:S02]  /*07d0*/  IMAD.IADD R21, R21, 0x1, R7 ;  /* 0x0000000115157824 */ /* 0x000fe400078e0207 */
[-C--:B------:R-:W-:Y:S02]  /*07e0*/  IMAD R3, R11, R8.reuse, R3 ;  /* 0x000000080b037224 */ /* 0x080fe400078e0203 */
[----:B------:R-:W-:-:S05]  /*07f0*/  IMAD.WIDE.U32 R8, R10, R8, R20 ;  /* 0x000000080a087225 */ /* 0x000fca00078e0014 */
[----:B------:R-:W-:Y:S01]  /*0800*/  IADD3 R9, PT, PT, R9, R3, RZ ;  /* 0x0000000309097210 */ /* 0x000fe20007ffe0ff */
[----:B----4-:R-:W-:-:S04]  /*0810*/  IMAD R3, R13, R14, RZ ;  /* 0x0000000e0d037224 */ /* 0x010fc800078e02ff */
[-C--:B------:R-:W-:Y:S02]  /*0820*/  IMAD R3, R15, R12.reuse, R3 ;  /* 0x0000000c0f037224 */ /* 0x080fe400078e0203 */
[----:B------:R-:W-:-:S04]  /*0830*/  IMAD.WIDE.U32 R12, R14, R12, R8 ;  /* 0x0000000c0e0c7225 */ /* 0x000fc800078e0008 */
[----:B-----5:R-:W-:Y:S01]  /*0840*/  IMAD R7, R17, R24, RZ ;  /* 0x0000001811077224 */ /* 0x020fe200078e02ff */
[----:B------:R-:W-:-:S03]  /*0850*/  IADD3 R13, PT, PT, R13, R3, RZ ;  /* 0x000000030d0d7210 */ /* 0x000fc60007ffe0ff */
[-C--:B------:R-:W-:Y:S02]  /*0860*/  IMAD R7, R25, R16.reuse, R7 ;  /* 0x0000001019077224 */ /* 0x080fe400078e0207 */
[----:B------:R-:W-:-:S04]  /*0870*/  IMAD.WIDE.U32 R20, R24, R16, R12 ;  /* 0x0000001018147225 */ /* 0x000fc800078e000c */
[----:B------:R-:W-:-:S07]  /*0880*/  IMAD.IADD R21, R21, 0x1, R7 ;  /* 0x0000000115157824 */ /* 0x000fce00078e0207 */
.L_x_613:
[----:B------:R-:W-:Y:S05]  /*0890*/  BRA.U !UP2, `(.L_x_610) ;  /* 0x000000010a987547 */ /* 0x000fea000b800000 */
[----:B------:R-:W-:Y:S01]  /*08a0*/  UISETP.NE.AND UP2, UPT, UR11, 0x1, UPT ;  /* 0x000000010b00788c */ /* 0x000fe2000bf45270 */
[----:B------:R-:W-:-:S08]  /*08b0*/  LOP3.LUT P0, RZ, R22, 0x1, RZ, 0xc0, !PT ;  /* 0x0000000116ff7812 */ /* 0x000fd0000780c0ff */
[----:B------:R-:W-:Y:S05]  /*08c0*/  BRA.U !UP2, `(.L_x_614) ;  /* 0x000000010a5c7547 */ /* 0x000fea000b800000 */
[----:B------:R-:W0:Y:S01]  /*08d0*/  LDC.64 R2, c[0x0][0x380] ;  /* 0x0000e000ff027b82 */ /* 0x000e220000000a00 */
[----:B------:R-:W1:Y:S01]  /*08e0*/  LDCU.64 UR12, c[0x0][0x380] ;  /* 0x00007000ff0c77ac */ /* 0x000e620008000a00 */
[----:B------:R-:W-:-:S06]  /*08f0*/  IADD3 R7, PT, PT, R4, R5, RZ ;  /* 0x0000000504077210 */ /* 0x000fcc0007ffe0ff */
[----:B------:R-:W2:Y:S01]  /*0900*/  LDC.64 R8, c[0x0][0x390] ;  /* 0x0000e400ff087b82 */ /* 0x000ea20000000a00 */
[----:B0-----:R-:W-:Y:S01]  /*0910*/  IMAD.WIDE.U32 R6, R7, 0x8, R2 ;  /* 0x0000000807067825 */ /* 0x001fe200078e0002 */
[----:B------:R-:W-:-:S04]  /*0920*/  IADD3 R2, P1, PT, R4, R5, RZ ;  /* 0x0000000504027210 */ /* 0x000fc80007f3e0ff */
[----:B------:R-:W-:Y:S01]  /*0930*/  IADD3.X R3, PT, PT, RZ, RZ, RZ, P1, !PT ;  /* 0x000000ffff037210 */ /* 0x000fe20000ffe4ff */
[----:B------:R-:W3:Y:S01]  /*0940*/  LDG.E.64.CONSTANT R6, desc[UR6][R6.64] ;  /* 0x0000000606067981 */ /* 0x000ee2000c1e9b00 */
[----:B--2---:R-:W-:Y:S01]  /*0950*/  IMAD.WIDE.U32 R12, R4, 0x8, R8 ;  /* 0x00000008040c7825 */ /* 0x004fe200078e0008 */
[----:B-1----:R-:W-:-:S04]  /*0960*/  LEA R10, P1, R2, UR12, 0x3 ;  /* 0x0000000c020a7c11 */ /* 0x002fc8000f8218ff */
[----:B------:R-:W3:Y:S01]  /*0970*/  LDG.E.64.CONSTANT R8, desc[UR6][R12.64] ;  /* 0x000000060c087981 */ /* 0x000ee2000c1e9b00 */
[----:B------:R-:W-:-:S03]  /*0980*/  LEA.HI.X R11, R2, UR13, R3, 0x3, P1 ;  /* 0x0000000d020b7c11 */ /* 0x000fc600088f1c03 */
[----:B------:R-:W2:Y:S04]  /*0990*/  LDG.E.64.CONSTANT R2, desc[UR6][R12.64+0x8] ;  /* 0x000008060c027981 */ /* 0x000ea8000c1e9b00 */
[----:B------:R-:W2:Y:S01]  /*09a0*/  LDG.E.64.CONSTANT R10, desc[UR6][R10.64+0x8] ;  /* 0x000008060a0a7981 */ /* 0x000ea2000c1e9b00 */
[----:B------:R-:W-:Y:S02]  /*09b0*/  VIADD R4, R4, 0x2 ;  /* 0x0000000204047836 */ /* 0x000fe40000000000 */
[----:B---3--:R-:W-:Y:S02]  /*09c0*/  IMAD R9, R9, R6, RZ ;  /* 0x0000000609097224 */ /* 0x008fe400078e02ff */
[----:B------:R-:W-:-:S04]  /*09d0*/  IMAD.WIDE.U32 R20, R6, R8, R20 ;  /* 0x0000000806147225 */ /* 0x000fc800078e0014 */
[----:B------:R-:W-:Y:S02]  /*09e0*/  IMAD R9, R7, R8, R9 ;  /* 0x0000000807097224 */ /* 0x000fe400078e0209 */
[----:B--2---:R-:W-:-:S03]  /*09f0*/  IMAD R3, R3, R10, RZ ;  /* 0x0000000a03037224 */ /* 0x004fc600078e02ff */
[----:B------:R-:W-:Y:S01]  /*0a00*/  IADD3 R21, PT, PT, R21, R9, RZ ;  /* 0x0000000915157210 */ /* 0x000fe20007ffe0ff */
[-C--:B------:R-:W-:Y:S02]  /*0a10*/  IMAD R3, R11, R2.reuse, R3 ;  /* 0x000000020b037224 */ /* 0x080fe400078e0203 */
[----:B------:R-:W-:-:S05]  /*0a20*/  IMAD.WIDE.U32 R20, R10, R2, R20 ;  /* 0x000000020a147225 */ /* 0x000fca00078e0014 */
[----:B------:R-:W-:-:S07]  /*0a30*/  IADD3 R21, PT, PT, R21, R3, RZ ;  /* 0x0000000315157210 */ /* 0x000fce0007ffe0ff */
.L_x_614:
        /* <DEDUP_REMOVED lines=8> */
[----:B--2---:R-:W-:Y:S02]  /*0ac0*/  IMAD R9, R7, R2, RZ ;  /* 0x0000000207097224 */ /* 0x004fe400078e02ff */
[----:B------:R-:W-:-:S04]  /*0ad0*/  IMAD.WIDE.U32 R20, R2, R6, R20 ;  /* 0x0000000602147225 */ /* 0x000fc800078e0014 */
[----:B------:R-:W-:-:S05]  /*0ae0*/  IMAD R9, R3, R6, R9 ;  /* 0x0000000603097224 */ /* 0x000fca00078e0209 */
[----:B------:R-:W-:-:S07]  /*0af0*/  IADD3 R21, PT, PT, R21, R9, RZ ;  /* 0x0000000915157210 */ /* 0x000fce0007ffe0ff */
.L_x_610:
[----:B------:R-:W-:Y:S05]  /*0b00*/  BSYNC.RECONVERGENT B0 ;  /* 0x0000000000007941 */ /* 0x000fea0003800200 */
.L_x_609:
[----:B------:R-:W0:Y:S01]  /*0b10*/  LDC.64 R2, c[0x0][0x3a8] ;  /* 0x0000ea00ff027b82 */ /* 0x000e220000000a00 */
[----:B------:R-:W1:Y:S01]  /*0b20*/  LDCU UR5, c[0x0][0x3b0] ;  /* 0x00007600ff0577ac */ /* 0x000e620008000800 */
[----:B0-----:R-:W-:-:S04]  /*0b30*/  IMAD.WIDE R2, R5, 0x8, R2 ;  /* 0x0000000805027825 */ /* 0x001fc800078e0202 */
[----:B------:R-:W-:Y:S01]  /*0b40*/  IMAD.IADD R5, R0, 0x1, R5 ;  /* 0x0000000100057824 */ /* 0x000fe200078e0205 */
[----:B------:R0:W-:Y:S04]  /*0b50*/  STG.E.64 desc[UR6][R2.64], R20 ;  /* 0x0000001402007986 */ /* 0x0001e8000c101b06 */
[----:B-1----:R-:W-:-:S13]  /*0b60*/  ISETP.GE.AND P0, PT, R5, UR5, PT ;  /* 0x0000000505007c0c */ /* 0x002fda000bf06270 */
[----:B0-----:R-:W-:Y:S05]  /*0b70*/  @!P0 BRA `(.L_x_615) ;  /* 0xfffffff400908947 */ /* 0x001fea000383ffff */
[----:B------:R-:W-:Y:S05]  /*0b80*/  EXIT ;  /* 0x000000000000794d */ /* 0x000fea0003800000 */
.L_x_608:
[----:B------:R-:W-:Y:S02]  /*0b90*/  ULOP3.LUT UR4, UR5, 0x7, URZ, 0xc0, !UPT ;  /* 0x0000000705047892 */ /* 0x000fe4000f8ec0ff */
[----:B------:R-:W-:Y:S02]  /*0ba0*/  ULOP3.LUT UR10, UR5, 0x3, URZ, 0xc0, !UPT ;  /* 0x00000003050a7892 */ /* 0x000fe4000f8ec0ff */
[----:B------:R-:W-:Y:S02]  /*0bb0*/  UIADD3 UR9, UPT, UPT, UR4, -0x1, URZ ;  /* 0xffffffff04097890 */ /* 0x000fe4000fffe0ff */
[----:B------:R-:W-:Y:S02]  /*0bc0*/  ULOP3.LUT UR5, UR5, 0x7ffffff8, URZ, 0xc0, !UPT ;  /* 0x7ffffff805057892 */ /* 0x000fe4000f8ec0ff */
[----:B------:R-:W-:Y:S02]  /*0bd0*/  UISETP.GE.U32.AND UP0, UPT, UR8, 0x7, UPT ;  /* 0x000000070800788c */ /* 0x000fe4000bf06070 */
[----:B------:R-:W-:-:S11]  /*0be0*/  UISETP.GE.U32.AND UP1, UPT, UR9, 0x3, UPT ;  /* 0x000000030900788c */ /* 0x000fd6000bf26070 */
.L_x_622:
        /* <DEDUP_REMOVED lines=8> */
[----:B------:R-:W-:Y:S02]  /*0c70*/  CS2R R20, SRZ ;  /* 0x0000000000147805 */ /* 0x000fe4000001ff00 */
[----:B------:R-:W-:Y:S01]  /*0c80*/  MOV R4, RZ ;  /* 0x000000ff00047202 */ /* 0x000fe20000000f00 */
[----:B------:R-:W-:Y:S06]  /*0c90*/  BRA.U !UP0, `(.L_x_618) ;  /* 0x0000000108ec7547 */ /* 0x000fec000b800000 */
[----:B------:R-:W-:Y:S01]  /*0ca0*/  HFMA2 R4, -RZ, RZ, 0, 0 ;  /* 0x00000000ff047431 */ /* 0x000fe200000001ff */
[----:B------:R-:W-:-:S07]  /*0cb0*/  CS2R R20, SRZ ;  /* 0x0000000000147805 */ /* 0x000fce000001ff00 */
.L_x_619:
        /* <DEDUP_REMOVED lines=57> */
.L_x_618:
        /* <DEDUP_REMOVED lines=39> */
.L_x_620:
        /* <DEDUP_REMOVED lines=27> */
.L_x_621:
        /* <DEDUP_REMOVED lines=12> */
.L_x_617:
[----:B------:R-:W-:Y:S05]  /*1530*/  BSYNC.RECONVERGENT B0 ;  /* 0x0000000000007941 */ /* 0x000fea0003800200 */
.L_x_616:
        /* <DEDUP_REMOVED lines=10> */
.L_x_607:
        /* <DEDUP_REMOVED lines=15> */
.L_x_631:
[----:B------:R-:W1:Y:S01]  /*16d0*/  LDC R4, c[0x0][0x398] ;  /* 0x0000e600ff047b82 */ /* 0x000e620000000800 */
[----:B------:R-:W-:Y:S02]  /*16e0*/  CS2R R2, SRZ ;  /* 0x0000000000027805 */ /* 0x000fe4000001ff00 */
[----:B------:R-:W-:Y:S02]  /*16f0*/  MOV R25, RZ ;  /* 0x000000ff00197202 */ /* 0x000fe40000000f00 */
[----:B-1----:R-:W-:Y:S01]  /*1700*/  IADD3 R4, PT, PT, R5, 0x1, -R4 ;  /* 0x0000000105047810 */ /* 0x002fe20007ffe804 */
[----:B------:R-:W-:Y:S06]  /*1710*/  BRA.U !UP0, `(.L_x_625) ;  /* 0x0000000508a07547 */ /* 0x000fec000b800000 */
[----:B------:R-:W1:Y:S01]  /*1720*/  LDC.64 R8, c[0x0][0x390] ;  /* 0x0000e400ff087b82 */ /* 0x000e620000000a00 */
[----:B------:R-:W-:Y:S01]  /*1730*/  HFMA2 R7, -RZ, RZ, 0, 0 ;  /* 0x00000000ff077431 */ /* 0x000fe200000001ff */
[----:B------:R-:W-:-:S07]  /*1740*/  CS2R R2, SRZ ;  /* 0x0000000000027805 */ /* 0x000fce000001ff00 */
.L_x_626:
[----:B------:R-:W-:Y:S01]  /*1750*/  IADD3 R22, PT, PT, R4, R7, RZ ;  /* 0x0000000704167210 */ /* 0x000fe20007ffe0ff */
[----:B-1----:R-:W-:-:S03]  /*1760*/  IMAD.WIDE.U32 R10, R7, 0x8, R8 ;  /* 0x00000008070a7825 */ /* 0x002fc600078e0008 */
[C---:B0-----:R-:W-:Y:S02]  /*1770*/  ISETP.GE.AND P3, PT, R22.reuse, UR11, PT ;  /* 0x0000000b16007c0c */ /* 0x041fe4000bf66270 */
[C---:B------:R-:W-:Y:S02]  /*1780*/  IADD3 R15, PT, PT, R22.reuse, 0x1, RZ ;  /* 0x00000001160f7810 */ /* 0x040fe40007ffe0ff */
[----:B------:R-:W-:Y:S02]  /*1790*/  ISETP.LT.OR P3, PT, R22, RZ, P3 ;  /* 0x000000ff1600720c */ /* 0x000fe40001f61670 */
[----:B------:R-:W-:-:S04]  /*17a0*/  ISETP.GE.AND P4, PT, R15, UR11, PT ;  /* 0x0000000b0f007c0c */ /* 0x000fc8000bf86270 */
[----:B------:R-:W-:-:S07]  /*17b0*/  ISETP.LT.OR P4, PT, R15, RZ, P4 ;  /* 0x000000ff0f00720c */ /* 0x000fce0002781670 */
[----:B------:R-:W0:Y:S01]  /*17c0*/  @!P3 LDC.64 R20, c[0x0][0x380] ;  /* 0x0000e000ff14bb82 */ /* 0x000e220000000a00 */
[----:B------:R-:W2:Y:S07]  /*17d0*/  @!P3 LDG.E.64.CONSTANT R16, desc[UR6][R10.64] ;  /* 0x000000060a10b981 */ /* 0x000eae000c1e9b00 */
[----:B------:R-:W1:Y:S01]  /*17e0*/  @!P4 LDC.64 R12, c[0x0][0x380] ;  /* 0x0000e000ff0ccb82 */ /* 0x000e620000000a00 */
[----:B0-----:R-:W-:-:S06]  /*17f0*/  @!P3 IMAD.WIDE.U32 R20, R22, 0x8, R20 ;  /* 0x000000081614b825 */ /* 0x001fcc00078e0014 */
[----:B------:R-:W2:Y:S01]  /*1800*/  @!P3 LDG.E.64.CONSTANT R20, desc[UR6][R20.64] ;  /* 0x000000061414b981 */ /* 0x000ea2000c1e9b00 */
[----:B-1----:R-:W-:-:S03]  /*1810*/  @!P4 IMAD.WIDE.U32 R14, R15, 0x8, R12 ;  /* 0x000000080f0ec825 */ /* 0x002fc600078e000c */
[----:B------:R-:W3:Y:S04]  /*1820*/  @!P4 LDG.E.64.CONSTANT R12, desc[UR6][R10.64+0x8] ;  /* 0x000008060a0cc981 */ /* 0x000ee8000c1e9b00 */
[----:B------:R-:W3:Y:S01]  /*1830*/  @!P4 LDG.E.64.CONSTANT R14, desc[UR6][R14.64] ;  /* 0x000000060e0ec981 */ /* 0x000ee2000c1e9b00 */
[----:B------:R-:W-:-:S05]  /*1840*/  VIADD R23, R22, 0x2 ;  /* 0x0000000216177836 */ /* 0x000fca0000000000 */
[----:B------:R-:W-:-:S04]  /*1850*/  ISETP.GE.AND P0, PT, R23, UR11, PT ;  /* 0x0000000b17007c0c */ /* 0x000fc8000bf06270 */
[----:B------:R-:W-:-:S13]  /*1860*/  ISETP.LT.OR P0, PT, R23, RZ, P0 ;  /* 0x000000ff1700720c */ /* 0x000fda0000701670 */
[----:B------:R-:W0:Y:S01]  /*1870*/  @!P0 LDC.64 R18, c[0x0][0x380] ;  /* 0x0000e000ff128b82 */ /* 0x000e220000000a00 */
[----:B------:R-:W-:-:S04]  /*1880*/  IADD3 R25, PT, PT, R22, 0x3, RZ ;  /* 0x0000000316197810 */ /* 0x000fc80007ffe0ff */
[----:B------:R-:W-:-:S04]  /*1890*/  ISETP.GE.AND P1, PT, R25, UR11, PT ;  /* 0x0000000b19007c0c */ /* 0x000fc8000bf26270 */
[----:B------:R-:W-:Y:S01]  /*18a0*/  ISETP.LT.OR P1, PT, R25, RZ, P1 ;  /* 0x000000ff1900720c */ /* 0x000fe20000f21670 */
[----:B0-----:R-:W-:Y:S01]  /*18b0*/  @!P0 IMAD.WIDE.U32 R18, R23, 0x8, R18 ;  /* 0x0000000817128825 */ /* 0x001fe200078e0012 */
[----:B------:R-:W-:-:S04]  /*18c0*/  IADD3 R23, PT, PT, R22, 0x4, RZ ;  /* 0x0000000416177810 */ /* 0x000fc80007ffe0ff */
[C---:B------:R-:W-:Y:S01]  /*18d0*/  ISETP.GE.AND P2, PT, R23.reuse, UR11, PT ;  /* 0x0000000b17007c0c */ /* 0x040fe2000bf46270 */
[----:B------:R-:W4:Y:S03]  /*18e0*/  @!P0 LDG.E.64.CONSTANT R18, desc[UR6][R18.64] ;  /* 0x0000000612128981 */ /* 0x000f26000c1e9b00 */
[----:B------:R-:W-:Y:S01]  /*18f0*/  ISETP.LT.OR P2, PT, R23, RZ, P2 ;  /* 0x000000ff1700720c */ /* 0x000fe20001741670 */
[----:B--2---:R-:W-:Y:S02]  /*1900*/  @!P3 IMAD R17, R17, R20, RZ ;  /* 0x000000141111b224 */ /* 0x004fe400078e02ff */
[----:B------:R-:W-:-:S04]  /*1910*/  @!P3 IMAD.WIDE.U32 R26, R20, R16, R2 ;  /* 0x00000010141ab225 */ /* 0x000fc800078e0002 */
[----:B------:R-:W-:Y:S02]  /*1920*/  @!P3 IMAD R29, R21, R16, R17 ;  /* 0x00000010151db224 */ /* 0x000fe400078e0211 */
[----:B------:R-:W4:Y:S01]  /*1930*/  @!P0 LDG.E.64.CONSTANT R20, desc[UR6][R10.64+0x10] ;  /* 0x000010060a148981 */ /* 0x000f22000c1e9b00 */
[----:B------:R-:W0:Y:S01]  /*1940*/  @!P1 LDC.64 R16, c[0x0][0x380] ;  /* 0x0000e000ff109b82 */ /* 0x000e220000000a00 */
[----:B------:R-:W-:Y:S01]  /*1950*/  @!P3 MOV R2, R26 ;  /* 0x0000001a0002b202 */ /* 0x000fe20000000f00 */
[----:B---3--:R-:W-:Y:S01]  /*1960*/  @!P4 IMAD R13, R13, R14, RZ ;  /* 0x0000000e0d0dc224 */ /* 0x008fe200078e02ff */
[----:B------:R-:W-:-:S03]  /*1970*/  @!P3 IADD3 R3, PT, PT, R27, R29, RZ ;  /* 0x0000001d1b03b210 */ /* 0x000fc60007ffe0ff */
[-C--:B------:R-:W-:Y:S02]  /*1980*/  @!P4 IMAD R6, R15, R12.reuse, R13 ;  /* 0x0000000c0f06c224 */ /* 0x080fe400078e020d */
[----:B------:R-:W-:Y:S02]  /*1990*/  @!P4 IMAD.WIDE.U32 R14, R14, R12, R2 ;  /* 0x0000000c0e0ec225 */ /* 0x000fe400078e0002 */
[----:B------:R-:W1:Y:S02]  /*19a0*/  @!P2 LDC.64 R12, c[0x0][0x380] ;  /* 0x0000e000ff0cab82 */ /* 0x000e640000000a00 */
[----:B0-----:R-:W-:Y:S02]  /*19b0*/  @!P1 IMAD.WIDE.U32 R24, R25, 0x8, R16 ;  /* 0x0000000819189825 */ /* 0x001fe400078e0010 */
[----:B------:R-:W2:Y:S04]  /*19c0*/  @!P1 LDG.E.64.CONSTANT R16, desc[UR6][R10.64+0x18] ;  /* 0x000018060a109981 */ /* 0x000ea8000c1e9b00 */
[----:B------:R-:W2:Y:S01]  /*19d0*/  @!P1 LDG.E.64.CONSTANT R24, desc[UR6][R24.64] ;  /* 0x0000000618189981 */ /* 0x000ea2000c1e9b00 */
[----:B-1----:R-:W-:-:S03]  /*19e0*/  @!P2 IMAD.WIDE.U32 R26, R23, 0x8, R12 ;  /* 0x00000008171aa825 */ /* 0x002fc600078e000c */
[----:B------:R-:W3:Y:S04]  /*19f0*/  @!P2 LDG.E.64.CONSTANT R12, desc[UR6][R10.64+0x20] ;  /* 0x000020060a0ca981 */ /* 0x000ee8000c1e9b00 */
[----:B------:R-:W3:Y:S01]  /*1a00*/  @!P2 LDG.E.64.CONSTANT R26, desc[UR6][R26.64] ;  /* 0x000000061a1aa981 */ /* 0x000ee2000c1e9b00 */
[----:B------:R-:W-:Y:S01]  /*1a10*/  @!P4 IMAD.IADD R3, R15, 0x1, R6 ;  /* 0x000000010f03c824 */ /* 0x000fe200078e0206 */
[----:B------:R-:W-:Y:S02]  /*1a20*/  @!P4 MOV R2, R14 ;  /* 0x0000000e0002c202 */ /* 0x000fe40000000f00 */
[----:B------:R-:W-:-:S04]  /*1a30*/  IADD3 R6, PT, PT, R22, 0x6, RZ ;  /* 0x0000000616067810 */ /* 0x000fc80007ffe0ff */
[----:B------:R-:W-:Y:S01]  /*1a40*/  ISETP.GE.AND P4, PT, R6, UR11, PT ;  /* 0x0000000b06007c0c */ /* 0x000fe2000bf86270 */
[----:B----4-:R-:W-:Y:S01]  /*1a50*/  @!P0 IMAD R15, R21, R18, RZ ;  /* 0x00000012150f8224 */ /* 0x010fe200078e02ff */
[----:B------:R-:W-:-:S04]  /*1a60*/  IADD3 R21, PT, PT, R22, 0x5, RZ ;  /* 0x0000000516157810 */ /* 0x000fc80007ffe0ff */
[----:B------:R-:W-:-:S04]  /*1a70*/  ISETP.GE.AND P3, PT, R21, UR11, PT ;  /* 0x0000000b15007c0c */ /* 0x000fc8000bf66270 */
[----:B------:R-:W-:Y:S01]  /*1a80*/  ISETP.LT.OR P3, PT, R21, RZ, P3 ;  /* 0x000000ff1500720c */ /* 0x000fe20001f61670 */
[-C--:B------:R-:W-:Y:S02]  /*1a90*/  @!P0 IMAD R15, R19, R20.reuse, R15 ;  /* 0x00000014130f8224 */ /* 0x080fe400078e020f */
[----:B------:R-:W-:-:S04]  /*1aa0*/  @!P0 IMAD.WIDE.U32 R18, R18, R20, R2 ;  /* 0x0000001412128225 */ /* 0x000fc800078e0002 */
[----:B------:R-:W-:Y:S01]  /*1ab0*/  @!P0 IMAD.MOV.U32 R2, RZ, RZ, R18 ;  /* 0x000000ffff028224 */ /* 0x000fe200078e0012 */
[----:B------:R-:W-:Y:S02]  /*1ac0*/  @!P0 IADD3 R3, PT, PT, R19, R15, RZ ;  /* 0x0000000f13038210 */ /* 0x000fe40007ffe0ff */
[----:B------:R-:W-:-:S03]  /*1ad0*/  ISETP.LT.OR P0, PT, R6, RZ, P4 ;  /* 0x000000ff0600720c */ /* 0x000fc60002701670 */
[----:B------:R-:W0:Y:S01]  /*1ae0*/  @!P3 LDC.64 R14, c[0x0][0x380] ;  /* 0x0000e000ff0ebb82 */ /* 0x000e220000000a00 */
[----:B------:R-:W-:-:S04]  /*1af0*/  IADD3 R18, PT, PT, R22, 0x7, RZ ;  /* 0x0000000716127810 */ /* 0x000fc80007ffe0ff */
[----:B------:R-:W-:Y:S01]  /*1b00*/  ISETP.GE.AND P4, PT, R18, UR11, PT ;  /* 0x0000000b12007c0c */ /* 0x000fe2000bf86270 */
[----:B--2---:R-:W-:-:S04]  /*1b10*/  @!P1 IMAD R19, R17, R24, RZ ;  /* 0x0000001811139224 */ /* 0x004fc800078e02ff */
[----:B------:R-:W1:Y:S01]  /*1b20*/  @!P0 LDC.64 R22, c[0x0][0x380] ;  /* 0x0000e000ff168b82 */ /* 0x000e620000000a00 */
[----:B------:R-:W-:Y:S01]  /*1b30*/  ISETP.LT.OR P4, PT, R18, RZ, P4 ;  /* 0x000000ff1200720c */ /* 0x000fe20002781670 */
[-C--:B------:R-:W-:Y:S02]  /*1b40*/  @!P1 IMAD R19, R25, R16.reuse, R19 ;  /* 0x0000001019139224 */ /* 0x080fe400078e0213 */
[----:B------:R-:W-:-:S05]  /*1b50*/  @!P1 IMAD.WIDE.U32 R16, R24, R16, R2 ;  /* 0x0000001018109225 */ /* 0x000fca00078e0002 */
[----:B------:R-:W-:Y:S01]  /*1b60*/  @!P1 IADD3 R3, PT, PT, R17, R19, RZ ;  /* 0x0000001311039210 */ /* 0x000fe20007ffe0ff */
[----:B---3--:R-:W-:Y:S01]  /*1b70*/  @!P2 IMAD R19, R13, R26, RZ ;  /* 0x0000001a0d13a224 */ /* 0x008fe200078e02ff */
[----:B------:R-:W-:Y:S01]  /*1b80*/  @!P1 MOV R2, R16 ;  /* 0x0000001000029202 */ /* 0x000fe20000000f00 */
[----:B0-----:R-:W-:Y:S01]  /*1b90*/  @!P3 IMAD.WIDE.U32 R14, R21, 0x8, R14 ;  /* 0x00000008150eb825 */ /* 0x001fe200078e000e */
[----:B------:R-:W2:Y:S03]  /*1ba0*/  @!P3 LDG.E.64.CONSTANT R16, desc[UR6][R10.64+0x28] ;  /* 0x000028060a10b981 */ /* 0x000ea6000c1e9b00 */
[-C--:B------:R-:W-:Y:S01]  /*1bb0*/  @!P2 IMAD R19, R27, R12.reuse, R19 ;  /* 0x0000000c1b13a224 */ /* 0x080fe200078e0213 */
[----:B------:R-:W3:Y:S01]  /*1bc0*/  @!P0 LDG.E.64.CONSTANT R20, desc[UR6][R10.64+0x30] ;  /* 0x000030060a148981 */ /* 0x000ee2000c1e9b00 */
[----:B------:R-:W-:Y:S02]  /*1bd0*/  @!P2 IMAD.WIDE.U32 R26, R26, R12, R2 ;  /* 0x0000000c1a1aa225 */ /* 0x000fe400078e0002 */
[----:B------:R-:W0:Y:S01]  /*1be0*/  @!P4 LDC.64 R12, c[0x0][0x380] ;  /* 0x0000e000ff0ccb82 */ /* 0x000e220000000a00 */
[----:B------:R-:W2:Y:S01]  /*1bf0*/  @!P3 LDG.E.64.CONSTANT R14, desc[UR6][R14.64] ;  /* 0x000000060e0eb981 */ /* 0x000ea2000c1e9b00 */
[----:B-1----:R-:W-:-:S03]  /*1c00*/  @!P0 IMAD.WIDE.U32 R22, R6, 0x8, R22 ;  /* 0x0000000806168825 */ /* 0x002fc600078e0016 */
[----:B------:R-:W4:Y:S04]  /*1c10*/  @!P4 LDG.E.64.CONSTANT R24, desc[UR6][R10.64+0x38] ;  /* 0x000038060a18c981 */ /* 0x000f28000c1e9b00 */
[----:B------:R-:W3:Y:S01]  /*1c20*/  @!P0 LDG.E.64.CONSTANT R22, desc[UR6][R22.64] ;  /* 0x0000000616168981 */ /* 0x000ee2000c1e9b00 */
[----:B0-----:R-:W-:-:S06]  /*1c30*/  @!P4 IMAD.WIDE.U32 R12, R18, 0x8, R12 ;  /* 0x00000008120cc825 */ /* 0x001fcc00078e000c */
[----:B------:R-:W4:Y:S01]  /*1c40*/  @!P4 LDG.E.64.CONSTANT R12, desc[UR6][R12.64] ;  /* 0x000000060c0cc981 */ /* 0x000f22000c1e9b00 */
[----:B------:R-:W-:Y:S01]  /*1c50*/  @!P2 IADD3 R3, PT, PT, R27, R19, RZ ;  /* 0x000000131b03a210 */ /* 0x000fe20007ffe0ff */
[----:B------:R-:W-:Y:S02]  /*1c60*/  @!P2 IMAD.MOV.U32 R2, RZ, RZ, R26 ;  /* 0x000000ffff02a224 */ /* 0x000fe400078e001a */
[----:B------:R-:W-:Y:S02]  /*1c70*/  VIADD R7, R7, 0x8 ;  /* 0x0000000807077836 */ /* 0x000fe40000000000 */
[----:B--2---:R-:W-:-:S04]  /*1c80*/  @!P3 IMAD R17, R17, R14, RZ ;  /* 0x0000000e1111b224 */ /* 0x004fc800078e02ff */
[-C--:B------:R-:W-:Y:S02]  /*1c90*/  @!P3 IMAD R17, R15, R16.reuse, R17 ;  /* 0x000000100f11b224 */ /* 0x080fe400078e0211 */
[----:B------:R-:W-:-:S05]  /*1ca0*/  @!P3 IMAD.WIDE.U32 R14, R14, R16, R2 ;  /* 0x000000100e0eb225 */ /* 0x000fca00078e0002 */
[----:B------:R-:W-:Y:S01]  /*1cb0*/  @!P3 IADD3 R3, PT, PT, R15, R17, RZ ;  /* 0x000000110f03b210 */ /* 0x000fe20007ffe0ff */
[----:B---3--:R-:W-:Y:S01]  /*1cc0*/  @!P0 IMAD R15, R21, R22, RZ ;  /* 0x00000016150f8224 */ /* 0x008fe200078e02ff */
[----:B------:R-:W-:-:S03]  /*1cd0*/  @!P3 MOV R2, R14 ;  /* 0x0000000e0002b202 */ /* 0x000fc60000000f00 */
[-C--:B------:R-:W-:Y:S02]  /*1ce0*/  @!P0 IMAD R15, R23, R20.reuse, R15 ;  /* 0x00000014170f8224 */ /* 0x080fe400078e020f */
[----:B------:R-:W-:-:S05]  /*1cf0*/  @!P0 IMAD.WIDE.U32 R20, R22, R20, R2 ;  /* 0x0000001416148225 */ /* 0x000fca00078e0002 */
[----:B------:R-:W-:Y:S02]  /*1d00*/  @!P0 IADD3 R3, PT, PT, R21, R15, RZ ;  /* 0x0000000f15038210 */ /* 0x000fe40007ffe0ff */
[----:B------:R-:W-:Y:S02]  /*1d10*/  @!P0 MOV R2, R20 ;  /* 0x0000001400028202 */ /* 0x000fe40000000f00 */
[----:B------:R-:W-:Y:S01]  /*1d20*/  ISETP.NE.AND P0, PT, R7, UR4, PT ;  /* 0x0000000407007c0c */ /* 0x000fe2000bf05270 */
[----:B----4-:R-:W-:-:S04]  /*1d30*/  @!P4 IMAD R11, R25, R12, RZ ;  /* 0x0000000c190bc224 */ /* 0x010fc800078e02ff */
[-C--:B------:R-:W-:Y:S02]  /*1d40*/  @!P4 IMAD R11, R13, R24.reuse, R11 ;  /* 0x000000180d0bc224 */ /* 0x080fe400078e020b */
[----:B------:R-:W-:-:S05]  /*1d50*/  @!P4 IMAD.WIDE.U32 R12, R12, R24, R2 ;  /* 0x000000180c0cc225 */ /* 0x000fca00078e0002 */
[----:B------:R-:W-:Y:S02]  /*1d60*/  @!P4 IADD3 R3, PT, PT, R13, R11, RZ ;  /* 0x0000000b0d03c210 */ /* 0x000fe40007ffe0ff */
[----:B------:R-:W-:Y:S01]  /*1d70*/  @!P4 MOV R2, R12 ;  /* 0x0000000c0002c202 */ /* 0x000fe20000000f00 */
[----:B------:R-:W-:Y:S06]  /*1d80*/  @P0 BRA `(.L_x_626) ;  /* 0xfffffff800700947 */ /* 0x000fec000383ffff */
[----:B------:R-:W-:-:S07]  /*1d90*/  MOV R25, UR4 ;  /* 0x0000000400197c02 */ /* 0x000fce0008000f00 */
.L_x_625:
        /* <DEDUP_REMOVED lines=19> */
[----:B------:R-:W1:Y:S01]  /*1ed0*/  @!P0 LDC.64 R8, c[0x0][0x380] ;  /* 0x0000e000ff088b82 */ /* 0x000e620000000a00 */
[----:B------:R-:W2:Y:S07]  /*1ee0*/  @!P0 LDG.E.64.CONSTANT R20, desc[UR6][R26.64] ;  /* 0x000000061a148981 */ /* 0x000eae000c1e9b00 */
[----:B------:R-:W3:Y:S08]  /*1ef0*/  @!P1 LDC.64 R16, c[0x0][0x380] ;  /* 0x0000e000ff109b82 */ /* 0x000ef00000000a00 */
[----:B------:R-:W4:Y:S01]  /*1f00*/  @!P2 LDC.64 R12, c[0x0][0x380] ;  /* 0x0000e000ff0cab82 */ /* 0x000f220000000a00 */
[----:B-1----:R-:W-:-:S07]  /*1f10*/  @!P0 IMAD.WIDE.U32 R18, R19, 0x8, R8 ;  /* 0x0000000813128825 */ /* 0x002fce00078e0008 */
[----:B------:R-:W1:Y:S01]  /*1f20*/  @!P3 LDC.64 R8, c[0x0][0x380] ;  /* 0x0000e000ff08bb82 */ /* 0x000e620000000a00 */
[----:B------:R-:W2:Y:S01]  /*1f30*/  @!P0 LDG.E.64.CONSTANT R18, desc[UR6][R18.64] ;  /* 0x0000000612128981 */ /* 0x000ea2000c1e9b00 */
[----:B---3--:R-:W-:-:S03]  /*1f40*/  @!P1 IMAD.WIDE.U32 R16, R15, 0x8, R16 ;  /* 0x000000080f109825 */ /* 0x008fc600078e0010 */
[----:B------:R-:W3:Y:S04]  /*1f50*/  @!P1 LDG.E.64.CONSTANT R14, desc[UR6][R26.64+0x8] ;  /* 0x000008061a0e9981 */ /* 0x000ee8000c1e9b00 */
[----:B------:R-:W3:Y:S01]  /*1f60*/  @!P1 LDG.E.64.CONSTANT R16, desc[UR6][R16.64] ;  /* 0x0000000610109981 */ /* 0x000ee2000c1e9b00 */
[----:B----4-:R-:W-:-:S03]  /*1f70*/  @!P2 IMAD.WIDE.U32 R12, R11, 0x8, R12 ;  /* 0x000000080b0ca825 */ /* 0x010fc600078e000c */
[----:B------:R-:W4:Y:S04]  /*1f80*/  @!P2 LDG.E.64.CONSTANT R10, desc[UR6][R26.64+0x10] ;  /* 0x000010061a0aa981 */ /* 0x000f28000c1e9b00 */
[----:B------:R-:W4:Y:S01]  /*1f90*/  @!P2 LDG.E.64.CONSTANT R12, desc[UR6][R12.64] ;  /* 0x000000060c0ca981 */ /* 0x000f22000c1e9b00 */
[----:B-1----:R-:W-:-:S03]  /*1fa0*/  @!P3 IMAD.WIDE.U32 R8, R7, 0x8, R8 ;  /* 0x000000080708b825 */ /* 0x002fc600078e0008 */
[----:B------:R-:W5:Y:S04]  /*1fb0*/  @!P3 LDG.E.64.CONSTANT R6, desc[UR6][R26.64+0x18] ;  /* 0x000018061a06b981 */ /* 0x000f68000c1e9b00 */
[----:B------:R-:W5:Y:S01]  /*1fc0*/  @!P3 LDG.E.64.CONSTANT R8, desc[UR6][R8.64] ;  /* 0x000000060808b981 */ /* 0x000f62000c1e9b00 */
[----:B------:R-:W-:Y:S01]  /*1fd0*/  IADD3 R25, PT, PT, R25, 0x4, RZ ;  /* 0x0000000419197810 */ /* 0x000fe20007ffe0ff */
[----:B--2---:R-:W-:Y:S02]  /*1fe0*/  @!P0 IMAD R21, R21, R18, RZ ;  /* 0x0000001215158224 */ /* 0x004fe400078e02ff */
[----:B------:R-:W-:-:S04]  /*1ff0*/  @!P0 IMAD.WIDE.U32 R22, R18, R20, R2 ;  /* 0x0000001412168225 */ /* 0x000fc800078e0002 */
[----:B------:R-:W-:Y:S01]  /*2000*/  @!P0 IMAD R21, R19, R20, R21 ;  /* 0x0000001413158224 */ /* 0x000fe200078e0215 */
[----:B------:R-:W-:Y:S01]  /*2010*/  @!P0 MOV R2, R22 ;  /* 0x0000001600028202 */ /* 0x000fe20000000f00 */
[----:B---3--:R-:W-:-:S03]  /*2020*/  @!P1 IMAD R15, R15, R16, RZ ;  /* 0x000000100f0f9224 */ /* 0x008fc600078e02ff */
[----:B------:R-:W-:Y:S01]  /*2030*/  @!P0 IADD3 R3, PT, PT, R23, R21, RZ ;  /* 0x0000001517038210 */ /* 0x000fe20007ffe0ff */
[-C--:B------:R-:W-:Y:S02]  /*2040*/  @!P1 IMAD R17, R17, R14.reuse, R15 ;  /* 0x0000000e11119224 */ /* 0x080fe400078e020f */
[----:B------:R-:W-:-:S04]  /*2050*/  @!P1 IMAD.WIDE.U32 R14, R16, R14, R2 ;  /* 0x0000000e100e9225 */ /* 0x000fc800078e0002 */
[----:B----4-:R-:W-:Y:S01]  /*2060*/  @!P2 IMAD R11, R11, R12, RZ ;  /* 0x0000000c0b0ba224 */ /* 0x010fe200078e02ff */
[----:B------:R-:W-:Y:S01]  /*2070*/  @!P1 MOV R2, R14 ;  /* 0x0000000e00029202 */ /* 0x000fe20000000f00 */
[----:B------:R-:W-:Y:S02]  /*2080*/  @!P1 IMAD.IADD R3, R15, 0x1, R17 ;  /* 0x000000010f039824 */ /* 0x000fe400078e0211 */
[-C--:B------:R-:W-:Y:S02]  /*2090*/  @!P2 IMAD R13, R13, R10.reuse, R11 ;  /* 0x0000000a0d0da224 */ /* 0x080fe400078e020b */
[----:B------:R-:W-:-:S04]  /*20a0*/  @!P2 IMAD.WIDE.U32 R10, R12, R10, R2 ;  /* 0x0000000a0c0aa225 */ /* 0x000fc800078e0002 */
[----:B-----5:R-:W-:Y:S01]  /*20b0*/  @!P3 IMAD R7, R7, R8, RZ ;  /* 0x000000080707b224 */ /* 0x020fe200078e02ff */
[----:B------:R-:W-:Y:S02]  /*20c0*/  @!P2 IADD3 R3, PT, PT, R11, R13, RZ ;  /* 0x0000000d0b03a210 */ /* 0x000fe40007ffe0ff */
[----:B------:R-:W-:Y:S01]  /*20d0*/  @!P2 MOV R2, R10 ;  /* 0x0000000a0002a202 */ /* 0x000fe20000000f00 */
[----:B------:R-:W-:-:S04]  /*20e0*/  @!P3 IMAD R9, R9, R6, R7 ;  /* 0x000000060909b224 */ /* 0x000fc800078e0207 */
[----:B------:R-:W-:-:S04]  /*20f0*/  @!P3 IMAD.WIDE.U32 R6, R8, R6, R2 ;  /* 0x000000060806b225 */ /* 0x000fc800078e0002 */
[----:B------:R-:W-:Y:S01]  /*2100*/  @!P3 IMAD.IADD R3, R7, 0x1, R9 ;  /* 0x000000010703b824 */ /* 0x000fe200078e0209 */
[----:B------:R-:W-:-:S07]  /*2110*/  @!P3 MOV R2, R6 ;  /* 0x000000060002b202 */ /* 0x000fce0000000f00 */
.L_x_628:
        /* <DEDUP_REMOVED lines=24> */
[----:B---3--:R-:W-:Y:S02]  /*22a0*/  @!P0 IMAD R7, R7, R8, RZ ;  /* 0x0000000807078224 */ /* 0x008fe400078e02ff */
[----:B------:R-:W-:-:S04]  /*22b0*/  @!P0 IMAD.WIDE.U32 R16, R8, R6, R2 ;  /* 0x0000000608108225 */ /* 0x000fc800078e0002 */
[----:B------:R-:W-:Y:S01]  /*22c0*/  @!P0 IMAD R7, R9, R6, R7 ;  /* 0x0000000609078224 */ /* 0x000fe200078e0207 */
[----:B------:R-:W-:Y:S01]  /*22d0*/  @!P0 MOV R2, R16 ;  /* 0x0000001000028202 */ /* 0x000fe20000000f00 */
[----:B--2---:R-:W-:Y:S02]  /*22e0*/  @!P1 IMAD R11, R11, R12, RZ ;  /* 0x0000000c0b0b9224 */ /* 0x004fe400078e02ff */
[----:B------:R-:W-:Y:S02]  /*22f0*/  @!P0 IMAD.IADD R3, R17, 0x1, R7 ;  /* 0x0000000111038824 */ /* 0x000fe400078e0207 */
[-C--:B------:R-:W-:Y:S02]  /*2300*/  @!P1 IMAD R7, R13, R10.reuse, R11 ;  /* 0x0000000a0d079224 */ /* 0x080fe400078e020b */
[----:B------:R-:W-:-:S05]  /*2310*/  @!P1 IMAD.WIDE.U32 R10, R12, R10, R2 ;  /* 0x0000000a0c0a9225 */ /* 0x000fca00078e0002 */
[----:B------:R-:W-:Y:S02]  /*2320*/  @!P1 IADD3 R3, PT, PT, R11, R7, RZ ;  /* 0x000000070b039210 */ /* 0x000fe40007ffe0ff */
[----:B------:R-:W-:-:S07]  /*2330*/  @!P1 MOV R2, R10 ;  /* 0x0000000a00029202 */ /* 0x000fce0000000f00 */
.L_x_630:
        /* <DEDUP_REMOVED lines=12> */
[----:B---3--:R-:W-:Y:S02]  /*2400*/  IMAD R11, R9, R6, RZ ;  /* 0x00000006090b7224 */ /* 0x008fe400078e02ff */
[----:B------:R-:W-:-:S04]  /*2410*/  IMAD.WIDE.U32 R2, R6, R8, R2 ;  /* 0x0000000806027225 */ /* 0x000fc800078e0002 */
[----:B------:R-:W-:-:S04]  /*2420*/  IMAD R11, R7, R8, R11 ;  /* 0x00000008070b7224 */ /* 0x000fc800078e020b */
[----:B------:R-:W-:-:S07]  /*2430*/  IMAD.IADD R3, R3, 0x1, R11 ;  /* 0x0000000103037824 */ /* 0x000fce00078e020b */
.L_x_629:
[----:B0-----:R-:W-:Y:S05]  /*2440*/  BSYNC.RECONVERGENT B0 ;  /* 0x0000000000007941 */ /* 0x001fea0003800200 */
.L_x_627:
        /* <DEDUP_REMOVED lines=8> */
.L_x_624:
[----:B------:R-:W-:Y:S02]  /*24d0*/  ULOP3.LUT UR5, UR4, 0x7, URZ, 0xc0, !UPT ;  /* 0x0000000704057892 */ /* 0x000fe4000f8ec0ff */
[----:B------:R-:W-:Y:S02]  /*24e0*/  ULOP3.LUT UR10, UR4, 0x3, URZ, 0xc0, !UPT ;  /* 0x00000003040a7892 */ /* 0x000fe4000f8ec0ff */
[----:B------:R-:W-:Y:S01]  /*24f0*/  UIADD3 UR9, UPT, UPT, UR5, -0x1, URZ ;  /* 0xffffffff05097890 */ /* 0x000fe2000fffe0ff */
[----:B------:R-:W0:Y:S01]  /*2500*/  LDCU UR11, c[0x0][0x388] ;  /* 0x00007100ff0b77ac */ /* 0x000e220008000800 */
[----:B------:R-:W-:Y:S02]  /*2510*/  ULOP3.LUT UR4, UR4, 0x7ffffff8, URZ, 0xc0, !UPT ;  /* 0x7ffffff804047892 */ /* 0x000fe4000f8ec0ff */
[----:B------:R-:W-:Y:S02]  /*2520*/  UISETP.GE.U32.AND UP0, UPT, UR8, 0x7, UPT ;  /* 0x000000070800788c */ /* 0x000fe4000bf06070 */
[----:B------:R-:W-:-:S11]  /*2530*/  UISETP.GE.U32.AND UP1, UPT, UR9, 0x3, UPT ;  /* 0x000000030900788c */ /* 0x000fd6000bf26070 */
.L_x_638:
[----:B-1----:R-:W1:Y:S01]  /*2540*/  LDC R4, c[0x0][0x398] ;  /* 0x0000e600ff047b82 */ /* 0x002e620000000800 */
[----:B------:R-:W-:Y:S01]  /*2550*/  HFMA2 R25, -RZ, RZ, 0, 0 ;  /* 0x00000000ff197431 */ /* 0x000fe200000001ff */
[----:B------:R-:W-:Y:S02]  /*2560*/  CS2R R2, SRZ ;  /* 0x0000000000027805 */ /* 0x000fe4000001ff00 */
[----:B-1----:R-:W-:Y:S01]  /*2570*/  IADD3 R4, PT, PT, R5, 0x1, -R4 ;  /* 0x0000000105047810 */ /* 0x002fe20007ffe804 */
[----:B------:R-:W-:Y:S06]  /*2580*/  BRA.U !UP0, `(.L_x_632) ;  /* 0x0000000508a07547 */ /* 0x000fec000b800000 */
[----:B------:R-:W1:Y:S01]  /*2590*/  LDC.64 R8, c[0x0][0x390] ;  /* 0x0000e400ff087b82 */ /* 0x000e620000000a00 */
[----:B------:R-:W-:Y:S02]  /*25a0*/  CS2R R2, SRZ ;  /* 0x0000000000027805 */ /* 0x000fe4000001ff00 */
[----:B------:R-:W-:-:S07]  /*25b0*/  MOV R7, RZ ;  /* 0x000000ff00077202 */ /* 0x000fce0000000f00 */
.L_x_633:
[----:B------:R-:W-:Y:S01]  /*25c0*/  IADD3 R22, PT, PT, R4, R7, RZ ;  /* 0x0000000704167210 */ /* 0x000fe20007ffe0ff */
[----:B-1----:R-:W-:-:S03]  /*25d0*/  IMAD.WIDE.U32 R10, R7, 0x8, R8 ;  /* 0x00000008070a7825 */ /* 0x002fc600078e0008 */
[C---:B0-----:R-:W-:Y:S01]  /*25e0*/  ISETP.GE.AND P3, PT, R22.reuse, UR11, PT ;  /* 0x0000000b16007c0c */ /* 0x041fe2000bf66270 */
[----:B------:R-:W-:-:S03]  /*25f0*/  VIADD R15, R22, 0x1 ;  /* 0x00000001160f7836 */ /* 0x000fc60000000000 */
        /* <DEDUP_REMOVED lines=11> */
[----:B------:R-:W-:-:S04]  /*26b0*/  IADD3 R23, PT, PT, R22, 0x2, RZ ;  /* 0x0000000216177810 */ /* 0x000fc80007ffe0ff */
        /* <DEDUP_REMOVED lines=16> */
[----:B---3--:R-:W-:Y:S01]  /*27c0*/  @!P4 IMAD R13, R13, R14, RZ ;  /* 0x0000000e0d0dc224 */ /* 0x008fe200078e02ff */
[----:B------:R-:W-:Y:S01]  /*27d0*/  @!P3 IADD3 R3, PT, PT, R27, R29, RZ ;  /* 0x0000001d1b03b210 */ /* 0x000fe20007ffe0ff */
[----:B------:R-:W-:Y:S02]  /*27e0*/  @!P3 IMAD.MOV.U32 R2, RZ, RZ, R26 ;  /* 0x000000ffff02b224 */ /* 0x000fe400078e001a */
[-C--:B------:R-:W-:Y:S02]  /*27f0*/  @!P4 IMAD R6, R15, R12.reuse, R13 ;  /* 0x0000000c0f06c224 */ /* 0x080fe400078e020d */
[----:B------:R-:W-:-:S02]  /*2800*/  @!P4 IMAD.WIDE.U32 R14, R14, R12, R2 ;  /* 0x0000000c0e0ec225 */ /* 0x000fc400078e0002 */
[----:B------:R-:W1:Y:S02]  /*2810*/  @!P2 LDC.64 R12, c[0x0][0x380] ;  /* 0x0000e000ff0cab82 */ /* 0x000e640000000a00 */
[----:B0-----:R-:W-:Y:S02]  /*2820*/  @!P1 IMAD.WIDE.U32 R24, R25, 0x8, R16 ;  /* 0x0000000819189825 */ /* 0x001fe400078e0010 */
[----:B------:R-:W2:Y:S04]  /*2830*/  @!P1 LDG.E.64.CONSTANT R16, desc[UR6][R10.64+0x18] ;  /* 0x000018060a109981 */ /* 0x000ea8000c1e9b00 */
[----:B------:R-:W2:Y:S01]  /*2840*/  @!P1 LDG.E.64.CONSTANT R24, desc[UR6][R24.64] ;  /* 0x0000000618189981 */ /* 0x000ea2000c1e9b00 */
[----:B-1----:R-:W-:-:S03]  /*2850*/  @!P2 IMAD.WIDE.U32 R26, R23, 0x8, R12 ;  /* 0x00000008171aa825 */ /* 0x002fc600078e000c */
[----:B------:R-:W3:Y:S04]  /*2860*/  @!P2 LDG.E.64.CONSTANT R12, desc[UR6][R10.64+0x20] ;  /* 0x000020060a0ca981 */ /* 0x000ee8000c1e9b00 */
[----:B------:R-:W3:Y:S01]  /*2870*/  @!P2 LDG.E.64.CONSTANT R26, desc[UR6][R26.64] ;  /* 0x000000061a1aa981 */ /* 0x000ee2000c1e9b00 */
[----:B------:R-:W-:Y:S02]  /*2880*/  @!P4 IADD3 R3, PT, PT, R15, R6, RZ ;  /* 0x000000060f03c210 */ /* 0x000fe40007ffe0ff */
        /* <DEDUP_REMOVED lines=9> */
[----:B------:R-:W-:Y:S01]  /*2920*/  @!P0 IMAD.IADD R3, R19, 0x1, R15 ;  /* 0x0000000113038824 */ /* 0x000fe200078e020f */
[----:B------:R-:W-:Y:S02]  /*2930*/  @!P0 MOV R2, R18 ;  /* 0x0000001200028202 */ /* 0x000fe40000000f00 */
        /* <DEDUP_REMOVED lines=24> */
[----:B------:R-:W-:Y:S01]  /*2ac0*/  @!P2 MOV R2, R26 ;  /* 0x0000001a0002a202 */ /* 0x000fe20000000f00 */
[----:B------:R-:W-:Y:S01]  /*2ad0*/  @!P2 IMAD.IADD R3, R27, 0x1, R19 ;  /* 0x000000011b03a824 */ /* 0x000fe200078e0213 */
[----:B------:R-:W-:Y:S01]  /*2ae0*/  IADD3 R7, PT, PT, R7, 0x8, RZ ;  /* 0x0000000807077810 */ /* 0x000fe20007ffe0ff */
[----:B--2---:R-:W-:-:S04]  /*2af0*/  @!P3 IMAD R17, R17, R14, RZ ;  /* 0x0000000e1111b224 */ /* 0x004fc800078e02ff */
[-C--:B------:R-:W-:Y:S02]  /*2b00*/  @!P3 IMAD R17, R15, R16.reuse, R17 ;  /* 0x000000100f11b224 */ /* 0x080fe400078e0211 */
[----:B------:R-:W-:-:S05]  /*2b10*/  @!P3 IMAD.WIDE.U32 R14, R14, R16, R2 ;  /* 0x000000100e0eb225 */ /* 0x000fca00078e0002 */
[----:B------:R-:W-:Y:S01]  /*2b20*/  @!P3 IADD3 R3, PT, PT, R15, R17, RZ ;  /* 0x000000110f03b210 */ /* 0x000fe20007ffe0ff */
[----:B---3--:R-:W-:Y:S01]  /*2b30*/  @!P0 IMAD R15, R21, R22, RZ ;  /* 0x00000016150f8224 */ /* 0x008fe200078e02ff */
[----:B------:R-:W-:-:S03]  /*2b40*/  @!P3 MOV R2, R14 ;  /* 0x0000000e0002b202 */ /* 0x000fc60000000f00 */
[-C--:B------:R-:W-:Y:S02]  /*2b50*/  @!P0 IMAD R15, R23, R20.reuse, R15 ;  /* 0x00000014170f8224 */ /* 0x080fe400078e020f */
[----:B------:R-:W-:-:S04]  /*2b60*/  @!P0 IMAD.WIDE.U32 R20, R22, R20, R2 ;  /* 0x0000001416148225 */ /* 0x000fc800078e0002 */
[----:B------:R-:W-:Y:S01]  /*2b70*/  @!P0 IMAD.MOV.U32 R2, RZ, RZ, R20 ;  /* 0x000000ffff028224 */ /* 0x000fe200078e0014 */
[----:B------:R-:W-:Y:S02]  /*2b80*/  @!P0 IADD3 R3, PT, PT, R21, R15, RZ ;  /* 0x0000000f15038210 */ /* 0x000fe40007ffe0ff */
        /* <DEDUP_REMOVED lines=8> */
.L_x_632:
[----:B------:R-:W-:-:S09]  /*2c10*/  UISETP.NE.AND UP2, UPT, UR5, URZ, UPT ;  /* 0x000000ff0500728c */ /* 0x000fd2000bf45270 */
[----:B------:R-:W-:Y:S05]  /*2c20*/  BRA.U !UP2, `(.L_x_634) ;  /* 0x000000050aa47547 */ /* 0x000fea000b800000 */
[----:B------:R-:W-:Y:S01]  /*2c30*/  UISETP.NE.AND UP2, UPT, UR10, URZ, UPT ;  /* 0x000000ff0a00728c */ /* 0x000fe2000bf45270 */
[----:B------:R-:W-:Y:S10]  /*2c40*/  BRA.U !UP1, `(.L_x_635) ;  /* 0x0000000109d07547 */ /* 0x000ff4000b800000 */
[----:B------:R-:W1:Y:S01]  /*2c50*/  LDCU UR8, c[0x0][0x388] ;  /* 0x00007100ff0877ac */ /* 0x000e620008000800 */
[----:B------:R-:W-:Y:S01]  /*2c60*/  IMAD.IADD R19, R4, 0x1, R25 ;  /* 0x0000000104137824 */ /* 0x000fe200078e0219 */
[----:B------:R-:W2:Y:S04]  /*2c70*/  LDC.64 R26, c[0x0][0x390] ;  /* 0x0000e400ff1a7b82 */ /* 0x000ea80000000a00 */
[C---:B------:R-:W-:Y:S02]  /*2c80*/  IADD3 R15, PT, PT, R19.reuse, 0x1, RZ ;  /* 0x00000001130f7810 */ /* 0x040fe40007ffe0ff */
[C---:B------:R-:W-:Y:S02]  /*2c90*/  IADD3 R11, PT, PT, R19.reuse, 0x2, RZ ;  /* 0x00000002130b7810 */ /* 0x040fe40007ffe0ff */
[----:B------:R-:W-:-:S02]  /*2ca0*/  IADD3 R7, PT, PT, R19, 0x3, RZ ;  /* 0x0000000313077810 */ /* 0x000fc40007ffe0ff */
[----:B-1----:R-:W-:Y:S02]  /*2cb0*/  ISETP.GE.AND P0, PT, R19, UR8, PT ;  /* 0x0000000813007c0c */ /* 0x002fe4000bf06270 */
[----:B------:R-:W-:Y:S02]  /*2cc0*/  ISETP.GE.AND P1, PT, R15, UR8, PT ;  /* 0x000000080f007c0c */ /* 0x000fe4000bf26270 */
[----:B------:R-:W-:Y:S02]  /*2cd0*/  ISETP.LT.OR P0, PT, R19, RZ, P0 ;  /* 0x000000ff1300720c */ /* 0x000fe40000701670 */
[----:B------:R-:W-:Y:S02]  /*2ce0*/  ISETP.LT.OR P1, PT, R15, RZ, P1 ;  /* 0x000000ff0f00720c */ /* 0x000fe40000f21670 */
[----:B------:R-:W-:Y:S01]  /*2cf0*/  ISETP.GE.AND P2, PT, R11, UR8, PT ;  /* 0x000000080b007c0c */ /* 0x000fe2000bf46270 */
[----:B--2---:R-:W-:Y:S01]  /*2d00*/  IMAD.WIDE.U32 R26, R25, 0x8, R26 ;  /* 0x00000008191a7825 */ /* 0x004fe200078e001a */
[----:B------:R-:W-:-:S02]  /*2d10*/  ISETP.GE.AND P3, PT, R7, UR8, PT ;  /* 0x0000000807007c0c */ /* 0x000fc4000bf66270 */
        /* <DEDUP_REMOVED lines=18> */
[----:B------:R-:W-:Y:S02]  /*2e40*/  VIADD R25, R25, 0x4 ;  /* 0x0000000419197836 */ /* 0x000fe40000000000 */
[----:B--2---:R-:W-:Y:S02]  /*2e50*/  @!P0 IMAD R21, R21, R18, RZ ;  /* 0x0000001215158224 */ /* 0x004fe400078e02ff */
[----:B------:R-:W-:-:S04]  /*2e60*/  @!P0 IMAD.WIDE.U32 R22, R18, R20, R2 ;  /* 0x0000001412168225 */ /* 0x000fc800078e0002 */
[----:B------:R-:W-:Y:S01]  /*2e70*/  @!P0 IMAD R21, R19, R20, R21 ;  /* 0x0000001413158224 */ /* 0x000fe200078e0215 */
[----:B------:R-:W-:Y:S01]  /*2e80*/  @!P0 MOV R2, R22 ;  /* 0x0000001600028202 */ /* 0x000fe20000000f00 */
[----:B---3--:R-:W-:Y:S02]  /*2e90*/  @!P1 IMAD R15, R15, R16, RZ ;  /* 0x000000100f0f9224 */ /* 0x008fe400078e02ff */
[----:B------:R-:W-:Y:S02]  /*2ea0*/  @!P0 IMAD.IADD R3, R23, 0x1, R21 ;  /* 0x0000000117038824 */ /* 0x000fe400078e0215 */
[-C--:B------:R-:W-:Y:S02]  /*2eb0*/  @!P1 IMAD R17, R17, R14.reuse, R15 ;  /* 0x0000000e11119224 */ /* 0x080fe400078e020f */
[----:B------:R-:W-:-:S04]  /*2ec0*/  @!P1 IMAD.WIDE.U32 R14, R16, R14, R2 ;  /* 0x0000000e100e9225 */ /* 0x000fc800078e0002 */
[----:B----4-:R-:W-:Y:S01]  /*2ed0*/  @!P2 IMAD R11, R11, R12, RZ ;  /* 0x0000000c0b0ba224 */ /* 0x010fe200078e02ff */
[----:B------:R-:W-:Y:S02]  /*2ee0*/  @!P1 IADD3 R3, PT, PT, R15, R17, RZ ;  /* 0x000000110f039210 */ /* 0x000fe40007ffe0ff */
[----:B------:R-:W-:Y:S01]  /*2ef0*/  @!P1 MOV R2, R14 ;  /* 0x0000000e00029202 */ /* 0x000fe20000000f00 */
[----:B------:R-:W-:-:S04]  /*2f00*/  @!P2 IMAD R13, R13, R10, R11 ;  /* 0x0000000a0d0da224 */ /* 0x000fc800078e020b */
[----:B------:R-:W-:-:S04]  /*2f10*/  @!P2 IMAD.WIDE.U32 R10, R12, R10, R2 ;  /* 0x0000000a0c0aa225 */ /* 0x000fc800078e0002 */
[----:B-----5:R-:W-:Y:S01]  /*2f20*/  @!P3 IMAD R7, R7, R8, RZ ;  /* 0x000000080707b224 */ /* 0x020fe200078e02ff */
[----:B------:R-:W-:Y:S02]  /*2f30*/  @!P2 IADD3 R3, PT, PT, R11, R13, RZ ;  /* 0x0000000d0b03a210 */ /* 0x000fe40007ffe0ff */
[----:B------:R-:W-:Y:S01]  /*2f40*/  @!P2 MOV R2, R10 ;  /* 0x0000000a0002a202 */ /* 0x000fe20000000f00 */
[----:B------:R-:W-:-:S04]  /*2f50*/  @!P3 IMAD R9, R9, R6, R7 ;  /* 0x000000060909b224 */ /* 0x000fc800078e0207 */
[----:B------:R-:W-:-:S05]  /*2f60*/  @!P3 IMAD.WIDE.U32 R6, R8, R6, R2 ;  /* 0x000000060806b225 */ /* 0x000fca00078e0002 */
[----:B------:R-:W-:Y:S02]  /*2f70*/  @!P3 IADD3 R3, PT, PT, R7, R9, RZ ;  /* 0x000000090703b210 */ /* 0x000fe40007ffe0ff */
[----:B------:R-:W-:-:S07]  /*2f80*/  @!P3 MOV R2, R6 ;  /* 0x000000060002b202 */ /* 0x000fce0000000f00 */
.L_x_635:
        /* <DEDUP_REMOVED lines=26> */
[----:B------:R-:W-:Y:S02]  /*3130*/  @!P0 IMAD R7, R9, R6, R7 ;  /* 0x0000000609078224 */ /* 0x000fe400078e0207 */
[----:B--2---:R-:W-:Y:S02]  /*3140*/  @!P1 IMAD R11, R11, R12, RZ ;  /* 0x0000000c0b0b9224 */ /* 0x004fe400078e02ff */
[----:B------:R-:W-:Y:S01]  /*3150*/  @!P0 IMAD.MOV.U32 R2, RZ, RZ, R16 ;  /* 0x000000ffff028224 */ /* 0x000fe200078e0010 */
[----:B------:R-:W-:Y:S01]  /*3160*/  @!P0 IADD3 R3, PT, PT, R17, R7, RZ ;  /* 0x0000000711038210 */ /* 0x000fe20007ffe0ff */
[-C--:B------:R-:W-:Y:S02]  /*3170*/  @!P1 IMAD R7, R13, R10.reuse, R11 ;  /* 0x0000000a0d079224 */ /* 0x080fe400078e020b */
[----:B------:R-:W-:-:S05]  /*3180*/  @!P1 IMAD.WIDE.U32 R10, R12, R10, R2 ;  /* 0x0000000a0c0a9225 */ /* 0x000fca00078e0002 */
[----:B------:R-:W-:Y:S02]  /*3190*/  @!P1 IADD3 R3, PT, PT, R11, R7, RZ ;  /* 0x000000070b039210 */ /* 0x000fe40007ffe0ff */
[----:B------:R-:W-:-:S07]  /*31a0*/  @!P1 MOV R2, R10 ;  /* 0x0000000a00029202 */ /* 0x000fce0000000f00 */
.L_x_637:
        /* <DEDUP_REMOVED lines=14> */
[----:B------:R-:W-:-:S05]  /*3290*/  IMAD R11, R7, R8, R11 ;  /* 0x00000008070b7224 */ /* 0x000fca00078e020b */
[----:B------:R-:W-:-:S07]  /*32a0*/  IADD3 R3, PT, PT, R3, R11, RZ ;  /* 0x0000000b03037210 */ /* 0x000fce0007ffe0ff */
.L_x_636:
[----:B0-----:R-:W-:Y:S05]  /*32b0*/  BSYNC.RECONVERGENT B0 ;  /* 0x0000000000007941 */ /* 0x001fea0003800200 */
.L_x_634:
        /* <DEDUP_REMOVED lines=10> */
.L_x_623:
[----:B------:R-:W0:Y:S02]  /*3360*/  LDCU.U8 UR4, c[0x0][0x3a0] ;  /* 0x00007400ff0477ac */ /* 0x000e240008000000 */
[----:B0-----:R-:W-:-:S04]  /*3370*/  UPRMT UR4, UR4, 0x8880, URZ ;  /* 0x0000888004047896 */ /* 0x001fc800080000ff */
[----:B------:R-:W-:-:S09]  /*3380*/  UISETP.NE.AND UP0, UPT, UR4, URZ, UPT ;  /* 0x000000ff0400728c */ /* 0x000fd2000bf05270 */
[----:B------:R-:W-:Y:S05]  /*3390*/  BRA.U !UP0, `(.L_x_639) ;  /* 0x0000000108247547 */ /* 0x000fea000b800000 */
[----:B------:R-:W0:Y:S02]  /*33a0*/  LDC.64 R6, c[0x0][0x3a8] ;  /* 0x0000ea00ff067b82 */ /* 0x000e240000000a00 */
.L_x_640:
[----:B-1----:R-:W-:Y:S01]  /*33b0*/  LOP3.LUT R2, RZ, R5, RZ, 0x33, !PT ;  /* 0x00000005ff027212 */ /* 0x002fe200078e33ff */
[----:B------:R-:W-:-:S03]  /*33c0*/  IMAD.IADD R5, R0, 0x1, R5 ;  /* 0x0000000100057824 */ /* 0x000fc600078e0205 */
[----:B------:R-:W-:Y:S02]  /*33d0*/  IADD3 R3, PT, PT, R2, UR8, RZ ;  /* 0x0000000802037c10 */ /* 0x000fe4000fffe0ff */
[----:B------:R-:W-:-:S03]  /*33e0*/  ISETP.GE.AND P0, PT, R5, UR8, PT ;  /* 0x0000000805007c0c */ /* 0x000fc6000bf06270 */
[----:B0-----:R-:W-:-:S05]  /*33f0*/  IMAD.WIDE R2, R3, 0x8, R6 ;  /* 0x0000000803027825 */ /* 0x001fca00078e0206 */
[----:B------:R1:W-:Y:S05]  /*3400*/  STG.E.64 desc[UR6][R2.64], RZ ;  /* 0x000000ff02007986 */ /* 0x0003ea000c101b06 */
[----:B------:R-:W-:Y:S05]  /*3410*/  @!P0 BRA `(.L_x_640) ;  /* 0xfffffffc00e48947 */ /* 0x000fea000383ffff */
[----:B------:R-:W-:Y:S05]  /*3420*/  EXIT ;  /* 0x000000000000794d */ /* 0x000fea0003800000 */
.L_x_639:
[----:B------:R-:W0:Y:S02]  /*3430*/  LDC.64 R6, c[0x0][0x3a8] ;  /* 0x0000ea00ff067b82 */ /* 0x000e240000000a00 */
.L_x_641:
[----:B0-----:R-:W-:Y:S01]  /*3440*/  IMAD.WIDE R2, R5, 0x8, R6 ;  /* 0x0000000805027825 */ /* 0x001fe200078e0206 */
[----:B------:R-:W-:-:S04]  /*3450*/  IADD3 R5, PT, PT, R0, R5, RZ ;  /* 0x0000000500057210 */ /* 0x000fc80007ffe0ff */
[----:B------:R1:W-:Y:S01]  /*3460*/  STG.E.64 desc[UR6][R2.64], RZ ;  /* 0x000000ff02007986 */ /* 0x0003e2000c101b06 */
[----:B------:R-:W-:-:S13]  /*3470*/  ISETP.GE.AND P0, PT, R5, UR8, PT ;  /* 0x0000000805007c0c */ /* 0x000fda000bf06270 */
[----:B-1----:R-:W-:Y:S05]  /*3480*/  @!P0 BRA `(.L_x_641) ;  /* 0xfffffffc00ec8947 */ /* 0x002fea000383ffff */
[----:B------:R-:W-:Y:S05]  /*3490*/  EXIT ;  /* 0x000000000000794d */ /* 0x000fea0003800000 */
.L_x_606:
        /* <DEDUP_REMOVED lines=17> */
.L_x_650:
[----:B------:R-:W-:Y:S01]  /*35b0*/  HFMA2 R4, -RZ, RZ, 0, 0 ;  /* 0x00000000ff047431 */ /* 0x000fe200000001ff */
[----:B------:R-:W-:Y:S01]  /*35c0*/  IADD3 R2, PT, PT, R5, -UR4, RZ ;  /* 0x8000000405027c10 */ /* 0x000fe2000fffe0ff */
[----:B------:R-:W-:Y:S01]  /*35d0*/  IMAD.MOV.U32 R25, RZ, RZ, RZ ;  /* 0x000000ffff197224 */ /* 0x000fe200078e00ff */
[----:B------:R-:W-:Y:S01]  /*35e0*/  MOV R3, RZ ;  /* 0x000000ff00037202 */ /* 0x000fe20000000f00 */
[----:B------:R-:W-:Y:S06]  /*35f0*/  BRA.U !UP0, `(.L_x_644) ;  /* 0x0000000508e47547 */ /* 0x000fec000b800000 */
[----:B------:R-:W1:Y:S01]  /*3600*/  LDC.64 R8, c[0x0][0x390] ;  /* 0x0000e400ff087b82 */ /* 0x000e620000000a00 */
[----:B------:R-:W-:Y:S02]  /*3610*/  MOV R4, RZ ;  /* 0x000000ff00047202 */ /* 0x000fe40000000f00 */
[----:B------:R-:W-:Y:S02]  /*3620*/  MOV R3, RZ ;  /* 0x000000ff00037202 */ /* 0x000fe40000000f00 */
[----:B------:R-:W-:-:S07]  /*3630*/  MOV R7, RZ ;  /* 0x000000ff00077202 */ /* 0x000fce0000000f00 */
.L_x_645:
        /* <DEDUP_REMOVED lines=17> */
[----:B------:R-:W-:Y:S02]  /*3750*/  ISETP.LT.OR P0, PT, R23, RZ, P0 ;  /* 0x000000ff1700720c */ /* 0x000fe40000701670 */
[----:B------:R-:W-:-:S11]  /*3760*/  IADD3 R27, PT, PT, R24, 0x3, RZ ;  /* 0x00000003181b7810 */ /* 0x000fd60007ffe0ff */
[----:B------:R-:W0:Y:S01]  /*3770*/  @!P0 LDC.64 R18, c[0x0][0x380] ;  /* 0x0000e000ff128b82 */ /* 0x000e220000000a00 */
[----:B------:R-:W-:-:S04]  /*3780*/  ISETP.GE.AND P1, PT, R27, UR12, PT ;  /* 0x0000000c1b007c0c */ /* 0x000fc8000bf26270 */
[----:B------:R-:W-:Y:S01]  /*3790*/  ISETP.LT.OR P1, PT, R27, RZ, P1 ;  /* 0x000000ff1b00720c */ /* 0x000fe20000f21670 */
[----:B------:R-:W-:Y:S01]  /*37a0*/  VIADD R25, R24, 0x4 ;  /* 0x0000000418197836 */ /* 0x000fe20000000000 */
[----:B------:R-:W-:-:S04]  /*37b0*/  @!P3 MOV R22, R4 ;  /* 0x000000040016b202 */ /* 0x000fc80000000f00 */
[----:B------:R-:W-:-:S04]  /*37c0*/  ISETP.GE.AND P2, PT, R25, UR12, PT ;  /* 0x0000000c19007c0c */ /* 0x000fc8000bf46270 */
[----:B------:R-:W-:Y:S01]  /*37d0*/  ISETP.LT.OR P2, PT, R25, RZ, P2 ;  /* 0x000000ff1900720c */ /* 0x000fe20001741670 */
[----:B0-----:R-:W-:Y:S01]  /*37e0*/  @!P0 IMAD.WIDE.U32 R18, R23, 0x8, R18 ;  /* 0x0000000817128825 */ /* 0x001fe200078e0012 */
[----:B------:R-:W-:-:S05]  /*37f0*/  @!P3 MOV R23, R3 ;  /* 0x000000030017b202 */ /* 0x000fca0000000f00 */
[----:B------:R-:W4:Y:S01]  /*3800*/  @!P0 LDG.E.64.CONSTANT R18, desc[UR6][R18.64] ;  /* 0x0000000612128981 */ /* 0x000f22000c1e9b00 */
[----:B--2---:R-:W-:Y:S02]  /*3810*/  @!P3 IMAD R17, R17, R20, RZ ;  /* 0x000000141111b224 */ /* 0x004fe400078e02ff */
[----:B------:R-:W-:-:S04]  /*3820*/  @!P3 IMAD.WIDE.U32 R22, R20, R16, R22 ;  /* 0x000000101416b225 */ /* 0x000fc800078e0016 */
[----:B------:R-:W-:Y:S02]  /*3830*/  @!P3 IMAD R29, R21, R16, R17 ;  /* 0x00000010151db224 */ /* 0x000fe400078e0211 */
[----:B------:R-:W0:Y:S01]  /*3840*/  @!P1 LDC.64 R16, c[0x0][0x380] ;  /* 0x0000e000ff109b82 */ /* 0x000e220000000a00 */
[----:B------:R-:W-:Y:S01]  /*3850*/  @!P3 MOV R4, R22 ;  /* 0x000000160004b202 */ /* 0x000fe20000000f00 */
[----:B---3--:R-:W-:Y:S01]  /*3860*/  @!P4 IMAD R13, R13, R14, RZ ;  /* 0x0000000e0d0dc224 */ /* 0x008fe200078e02ff */
[----:B------:R-:W-:Y:S01]  /*3870*/  @!P3 IADD3 R3, PT, PT, R23, R29, RZ ;  /* 0x0000001d1703b210 */ /* 0x000fe20007ffe0ff */
[----:B------:R-:W4:Y:S01]  /*3880*/  @!P0 LDG.E.64.CONSTANT R20, desc[UR6][R10.64+0x10] ;  /* 0x000010060a148981 */ /* 0x000f22000c1e9b00 */
[----:B------:R-:W-:Y:S02]  /*3890*/  @!P4 MOV R22, R4 ;  /* 0x000000040016c202 */ /* 0x000fe40000000f00 */
[----:B------:R-:W-:Y:S01]  /*38a0*/  @!P4 MOV R23, R3 ;  /* 0x000000030017c202 */ /* 0x000fe20000000f00 */
[----:B------:R-:W-:-:S02]  /*38b0*/  @!P4 IMAD R6, R15, R12, R13 ;  /* 0x0000000c0f06c224 */ /* 0x000fc400078e020d */
        /* <DEDUP_REMOVED lines=8> */
[----:B------:R-:W-:Y:S01]  /*3940*/  IADD3 R25, PT, PT, R24, 0x5, RZ ;  /* 0x0000000518197810 */ /* 0x000fe20007ffe0ff */
[----:B------:R-:W-:-:S03]  /*3950*/  @!P4 IMAD.IADD R3, R15, 0x1, R6 ;  /* 0x000000010f03c824 */ /* 0x000fc600078e0206 */
[C---:B------:R-:W-:Y:S02]  /*3960*/  ISETP.GE.AND P3, PT, R25.reuse, UR12, PT ;  /* 0x0000000c19007c0c */ /* 0x040fe4000bf66270 */
[----:B------:R-:W-:Y:S02]  /*3970*/  @!P4 MOV R4, R14 ;  /* 0x0000000e0004c202 */ /* 0x000fe40000000f00 */
[----:B------:R-:W-:Y:S02]  /*3980*/  ISETP.LT.OR P3, PT, R25, RZ, P3 ;  /* 0x000000ff1900720c */ /* 0x000fe40001f61670 */
[----:B------:R-:W-:Y:S02]  /*3990*/  @!P0 MOV R14, R4 ;  /* 0x00000004000e8202 */ /* 0x000fe40000000f00 */
[----:B------:R-:W-:Y:S01]  /*39a0*/  @!P0 MOV R15, R3 ;  /* 0x00000003000f8202 */ /* 0x000fe20000000f00 */
[----:B------:R-:W-:-:S05]  /*39b0*/  VIADD R6, R24, 0x6 ;  /* 0x0000000618067836 */ /* 0x000fca0000000000 */
[----:B------:R-:W-:Y:S01]  /*39c0*/  ISETP.GE.AND P4, PT, R6, UR12, PT ;  /* 0x0000000c06007c0c */ /* 0x000fe2000bf86270 */
[----:B------:R-:W-:Y:S02]  /*39d0*/  VIADD R24, R24, 0x7 ;  /* 0x0000000718187836 */ /* 0x000fe40000000000 */
[----:B----4-:R-:W-:-:S04]  /*39e0*/  @!P0 IMAD R21, R21, R18, RZ ;  /* 0x0000001215158224 */ /* 0x010fc800078e02ff */
[-C--:B------:R-:W-:Y:S02]  /*39f0*/  @!P0 IMAD R21, R19, R20.reuse, R21 ;  /* 0x0000001413158224 */ /* 0x080fe400078e0215 */
[----:B------:R-:W-:Y:S02]  /*3a00*/  @!P0 IMAD.WIDE.U32 R18, R18, R20, R14 ;  /* 0x0000001412128225 */ /* 0x000fe400078e000e */
[----:B------:R-:W0:Y:S03]  /*3a10*/  @!P3 LDC.64 R14, c[0x0][0x380] ;  /* 0x0000e000ff0ebb82 */ /* 0x000e260000000a00 */
[----:B------:R-:W-:Y:S02]  /*3a20*/  @!P0 IADD3 R3, PT, PT, R19, R21, RZ ;  /* 0x0000001513038210 */ /* 0x000fe40007ffe0ff */
[----:B------:R-:W-:Y:S02]  /*3a30*/  @!P0 MOV R4, R18 ;  /* 0x0000001200048202 */ /* 0x000fe40000000f00 */
[----:B------:R-:W-:-:S02]  /*3a40*/  ISETP.LT.OR P0, PT, R6, RZ, P4 ;  /* 0x000000ff0600720c */ /* 0x000fc40002701670 */
[----:B------:R-:W-:Y:S02]  /*3a50*/  @!P1 MOV R18, R4 ;  /* 0x0000000400129202 */ /* 0x000fe40000000f00 */
[----:B------:R-:W-:Y:S02]  /*3a60*/  @!P1 MOV R19, R3 ;  /* 0x0000000300139202 */ /* 0x000fe40000000f00 */
[----:B------:R-:W-:Y:S01]  /*3a70*/  ISETP.GE.AND P4, PT, R24, UR12, PT ;  /* 0x0000000c18007c0c */ /* 0x000fe2000bf86270 */
[----:B--2---:R-:W-:-:S03]  /*3a80*/  @!P1 IMAD R21, R17, R22, RZ ;  /* 0x0000001611159224 */ /* 0x004fc600078e02ff */
[----:B------:R-:W-:Y:S01]  /*3a90*/  ISETP.LT.OR P4, PT, R24, RZ, P4 ;  /* 0x000000ff1800720c */ /* 0x000fe20002781670 */
[-C--:B------:R-:W-:Y:S02]  /*3aa0*/  @!P1 IMAD R21, R23, R16.reuse, R21 ;  /* 0x0000001017159224 */ /* 0x080fe400078e0215 */
[----:B------:R-:W-:Y:S02]  /*3ab0*/  @!P1 IMAD.WIDE.U32 R16, R22, R16, R18 ;  /* 0x0000001016109225 */ /* 0x000fe400078e0012 */
[----:B------:R-:W1:Y:S03]  /*3ac0*/  @!P0 LDC.64 R18, c[0x0][0x380] ;  /* 0x0000e000ff128b82 */ /* 0x000e660000000a00 */
[----:B------:R-:W-:Y:S02]  /*3ad0*/  @!P1 IADD3 R3, PT, PT, R17, R21, RZ ;  /* 0x0000001511039210 */ /* 0x000fe40007ffe0ff */
[----:B------:R-:W-:Y:S01]  /*3ae0*/  @!P1 MOV R4, R16 ;  /* 0x0000001000049202 */ /* 0x000fe20000000f00 */
[----:B---3--:R-:W-:Y:S01]  /*3af0*/  @!P2 IMAD R21, R13, R26, RZ ;  /* 0x0000001a0d15a224 */ /* 0x008fe200078e02ff */
[----:B------:R-:W-:-:S02]  /*3b00*/  @!P2 MOV R17, R3 ;  /* 0x000000030011a202 */ /* 0x000fc40000000f00 */
[----:B------:R-:W-:Y:S01]  /*3b10*/  @!P2 MOV R16, R4 ;  /* 0x000000040010a202 */ /* 0x000fe20000000f00 */
[----:B------:R-:W-:Y:S02]  /*3b20*/  @!P2 IMAD R21, R27, R12, R21 ;  /* 0x0000000c1b15a224 */ /* 0x000fe400078e0215 */
[----:B0-----:R-:W-:-:S04]  /*3b30*/  @!P3 IMAD.WIDE.U32 R14, R25, 0x8, R14 ;  /* 0x00000008190eb825 */ /* 0x001fc800078e000e */
[----:B------:R-:W-:Y:S02]  /*3b40*/  @!P2 IMAD.WIDE.U32 R26, R26, R12, R16 ;  /* 0x0000000c1a1aa225 */ /* 0x000fe400078e0010 */
[----:B------:R-:W0:Y:S01]  /*3b50*/  @!P4 LDC.64 R12, c[0x0][0x380] ;  /* 0x0000e000ff0ccb82 */ /* 0x000e220000000a00 */
[----:B------:R-:W2:Y:S04]  /*3b60*/  @!P3 LDG.E.64.CONSTANT R16, desc[UR6][R10.64+0x28] ;  /* 0x000028060a10b981 */ /* 0x000ea8000c1e9b00 */
[----:B------:R-:W2:Y:S01]  /*3b70*/  @!P3 LDG.E.64.CONSTANT R14, desc[UR6][R14.64] ;  /* 0x000000060e0eb981 */ /* 0x000ea2000c1e9b00 */
[----:B-1----:R-:W-:-:S03]  /*3b80*/  @!P0 IMAD.WIDE.U32 R22, R6, 0x8, R18 ;  /* 0x0000000806168825 */ /* 0x002fc600078e0012 */
[----:B------:R-:W3:Y:S04]  /*3b90*/  @!P0 LDG.E.64.CONSTANT R18, desc[UR6][R10.64+0x30] ;  /* 0x000030060a128981 */ /* 0x000ee8000c1e9b00 */
[----:B------:R-:W3:Y:S01]  /*3ba0*/  @!P0 LDG.E.64.CONSTANT R22, desc[UR6][R22.64] ;  /* 0x0000000616168981 */ /* 0x000ee2000c1e9b00 */
[----:B0-----:R-:W-:-:S03]  /*3bb0*/  @!P4 IMAD.WIDE.U32 R12, R24, 0x8, R12 ;  /* 0x00000008180cc825 */ /* 0x001fc600078e000c */
[----:B------:R0:W4:Y:S04]  /*3bc0*/  @!P4 LDG.E.64.CONSTANT R24, desc[UR6][R10.64+0x38] ;  /* 0x000038060a18c981 */ /* 0x000128000c1e9b00 */
[----:B------:R-:W4:Y:S01]  /*3bd0*/  @!P4 LDG.E.64.CONSTANT R12, desc[UR6][R12.64] ;  /* 0x000000060c0cc981 */ /* 0x000f22000c1e9b00 */
[----:B------:R-:W-:Y:S01]  /*3be0*/  @!P2 IMAD.IADD R3, R27, 0x1, R21 ;  /* 0x000000011b03a824 */ /* 0x000fe200078e0215 */
[----:B------:R-:W-:-:S04]  /*3bf0*/  @!P2 MOV R4, R26 ;  /* 0x0000001a0004a202 */ /* 0x000fc80000000f00 */
[----:B0-----:R-:W-:Y:S02]  /*3c00*/  @!P3 MOV R10, R4 ;  /* 0x00000004000ab202 */ /* 0x001fe40000000f00 */
[----:B------:R-:W-:Y:S01]  /*3c10*/  @!P3 MOV R11, R3 ;  /* 0x00000003000bb202 */ /* 0x000fe20000000f00 */
[----:B------:R-:W-:Y:S02]  /*3c20*/  VIADD R7, R7, 0x8 ;  /* 0x0000000807077836 */ /* 0x000fe40000000000 */
[----:B--2---:R-:W-:-:S04]  /*3c30*/  @!P3 IMAD R17, R17, R14, RZ ;  /* 0x0000000e1111b224 */ /* 0x004fc800078e02ff */
[-C--:B------:R-:W-:Y:S02]  /*3c40*/  @!P3 IMAD R17, R15, R16.reuse, R17 ;  /* 0x000000100f11b224 */ /* 0x080fe400078e0211 */
[----:B------:R-:W-:-:S04]  /*3c50*/  @!P3 IMAD.WIDE.U32 R14, R14, R16, R10 ;  /* 0x000000100e0eb225 */ /* 0x000fc800078e000a */
[----:B------:R-:W-:Y:S01]  /*3c60*/  @!P3 IMAD.MOV.U32 R4, RZ, RZ, R14 ;  /* 0x000000ffff04b224 */ /* 0x000fe200078e000e */
[----:B------:R-:W-:Y:S01]  /*3c70*/  @!P3 IADD3 R3, PT, PT, R15, R17, RZ ;  /* 0x000000110f03b210 */ /* 0x000fe20007ffe0ff */
[----:B---3--:R-:W-:-:S03]  /*3c80*/  @!P0 IMAD R15, R19, R22, RZ ;  /* 0x00000016130f8224 */ /* 0x008fc600078e02ff */
[----:B------:R-:W-:Y:S02]  /*3c90*/  @!P0 MOV R10, R4 ;  /* 0x00000004000a8202 */ /* 0x000fe40000000f00 */
[----:B------:R-:W-:Y:S01]  /*3ca0*/  @!P0 MOV R11, R3 ;  /* 0x00000003000b8202 */ /* 0x000fe20000000f00 */
[-C--:B------:R-:W-:Y:S02]  /*3cb0*/  @!P0 IMAD R15, R23, R18.reuse, R15 ;  /* 0x00000012170f8224 */ /* 0x080fe400078e020f */
[----:B------:R-:W-:-:S04]  /*3cc0*/  @!P0 IMAD.WIDE.U32 R18, R22, R18, R10 ;  /* 0x0000001216128225 */ /* 0x000fc800078e000a */
[----:B----4-:R-:W-:Y:S01]  /*3cd0*/  @!P4 IMAD R11, R25, R12, RZ ;  /* 0x0000000c190bc224 */ /* 0x010fe200078e02ff */
[----:B------:R-:W-:Y:S02]  /*3ce0*/  @!P0 IADD3 R3, PT, PT, R19, R15, RZ ;  /* 0x0000000f13038210 */ /* 0x000fe40007ffe0ff */
[----:B------:R-:W-:Y:S02]  /*3cf0*/  @!P0 MOV R4, R18 ;  /* 0x0000001200048202 */ /* 0x000fe40000000f00 */
[----:B------:R-:W-:Y:S01]  /*3d00*/  ISETP.NE.AND P0, PT, R7, UR11, PT ;  /* 0x0000000b07007c0c */ /* 0x000fe2000bf05270 */
[----:B------:R-:W-:Y:S01]  /*3d10*/  @!P4 IMAD R15, R13, R24, R11 ;  /* 0x000000180d0fc224 */ /* 0x000fe200078e020b */
[----:B------:R-:W-:Y:S02]  /*3d20*/  @!P4 MOV R10, R4 ;  /* 0x00000004000ac202 */ /* 0x000fe40000000f00 */
[----:B------:R-:W-:-:S03]  /*3d30*/  @!P4 MOV R11, R3 ;  /* 0x00000003000bc202 */ /* 0x000fc60000000f00 */
[----:B------:R-:W-:-:S05]  /*3d40*/  @!P4 IMAD.WIDE.U32 R12, R12, R24, R10 ;  /* 0x000000180c0cc225 */ /* 0x000fca00078e000a */
[----:B------:R-:W-:Y:S02]  /*3d50*/  @!P4 IADD3 R3, PT, PT, R13, R15, RZ ;  /* 0x0000000f0d03c210 */ /* 0x000fe40007ffe0ff */
[----:B------:R-:W-:Y:S01]  /*3d60*/  @!P4 MOV R4, R12 ;  /* 0x0000000c0004c202 */ /* 0x000fe20000000f00 */
[----:B------:R-:W-:Y:S06]  /*3d70*/  @P0 BRA `(.L_x_645) ;  /* 0xfffffff800300947 */ /* 0x000fec000383ffff */
[----:B------:R-:W-:-:S07]  /*3d80*/  IMAD.U32 R25, RZ, RZ, UR11 ;  /* 0x0000000bff197e24 */ /* 0x000fce000f8e00ff */
.L_x_644:
[----:B------:R-:W-:-:S09]  /*3d90*/  UISETP.NE.AND UP2, UPT, UR9, URZ, UPT ;  /* 0x000000ff0900728c */ /* 0x000fd2000bf45270 */
[----:B------:R-:W-:Y:S05]  /*3da0*/  BRA.U !UP2, `(.L_x_646) ;  /* 0x000000050adc7547 */ /* 0x000fea000b800000 */
[----:B------:R-:W-:Y:S01]  /*3db0*/  UISETP.NE.AND UP2, UPT, UR10, URZ, UPT ;  /* 0x000000ff0a00728c */ /* 0x000fe2000bf45270 */
[----:B------:R-:W-:Y:S10]  /*3dc0*/  BRA.U !UP1, `(.L_x_647) ;  /* 0x0000000109f07547 */ /* 0x000ff4000b800000 */
[----:B------:R-:W1:Y:S01]  /*3dd0*/  LDCU UR5, c[0x0][0x388] ;  /* 0x00007100ff0577ac */ /* 0x000e620008000800 */
[----:B------:R-:W-:Y:S01]  /*3de0*/  IADD3 R19, PT, PT, R2, R25, RZ ;  /* 0x0000001902137210 */ /* 0x000fe20007ffe0ff */
[----:B------:R-:W2:Y:S03]  /*3df0*/  LDC.64 R26, c[0x0][0x390] ;  /* 0x0000e400ff1a7b82 */ /* 0x000ea60000000a00 */
[C---:B------:R-:W-:Y:S02]  /*3e00*/  IADD3 R15, PT, PT, R19.reuse, 0x1, RZ ;  /* 0x00000001130f7810 */ /* 0x040fe40007ffe0ff */
[C---:B------:R-:W-:Y:S02]  /*3e10*/  IADD3 R11, PT, PT, R19.reuse, 0x2, RZ ;  /* 0x00000002130b7810 */ /* 0x040fe40007ffe0ff */
[C---:B------:R-:W-:Y:S02]  /*3e20*/  IADD3 R7, PT, PT, R19.reuse, 0x3, RZ ;  /* 0x0000000313077810 */ /* 0x040fe40007ffe0ff */
        /* <DEDUP_REMOVED lines=25> */
[----:B------:R-:W-:Y:S01]  /*3fc0*/  @!P0 MOV R23, R3 ;  /* 0x0000000300178202 */ /* 0x000fe20000000f00 */
[----:B------:R-:W-:Y:S01]  /*3fd0*/  @!P0 IMAD.MOV.U32 R22, RZ, RZ, R4 ;  /* 0x000000ffff168224 */ /* 0x000fe200078e0004 */
[----:B------:R-:W-:Y:S01]  /*3fe0*/  IADD3 R25, PT, PT, R25, 0x4, RZ ;  /* 0x0000000419197810 */ /* 0x000fe20007ffe0ff */
[----:B--2---:R-:W-:Y:S02]  /*3ff0*/  @!P0 IMAD R21, R21, R18, RZ ;  /* 0x0000001215158224 */ /* 0x004fe400078e02ff */
[----:B------:R-:W-:-:S04]  /*4000*/  @!P0 IMAD.WIDE.U32 R22, R18, R20, R22 ;  /* 0x0000001412168225 */ /* 0x000fc800078e0016 */
[----:B------:R-:W-:Y:S01]  /*4010*/  @!P0 IMAD R21, R19, R20, R21 ;  /* 0x0000001413158224 */ /* 0x000fe200078e0215 */
[----:B------:R-:W-:-:S04]  /*4020*/  @!P0 MOV R4, R22 ;  /* 0x0000001600048202 */ /* 0x000fc80000000f00 */
[----:B------:R-:W-:Y:S01]  /*4030*/  @!P0 IADD3 R3, PT, PT, R23, R21, RZ ;  /* 0x0000001517038210 */ /* 0x000fe20007ffe0ff */
[----:B---3--:R-:W-:Y:S01]  /*4040*/  @!P1 IMAD R15, R15, R16, RZ ;  /* 0x000000100f0f9224 */ /* 0x008fe200078e02ff */
[----:B------:R-:W-:-:S03]  /*4050*/  @!P1 MOV R18, R4 ;  /* 0x0000000400129202 */ /* 0x000fc60000000f00 */
[----:B------:R-:W-:Y:S02]  /*4060*/  @!P1 IMAD.MOV.U32 R19, RZ, RZ, R3 ;  /* 0x000000ffff139224 */ /* 0x000fe400078e0003 */
[-C--:B------:R-:W-:Y:S02]  /*4070*/  @!P1 IMAD R17, R17, R14.reuse, R15 ;  /* 0x0000000e11119224 */ /* 0x080fe400078e020f */
[----:B------:R-:W-:-:S05]  /*4080*/  @!P1 IMAD.WIDE.U32 R14, R16, R14, R18 ;  /* 0x0000000e100e9225 */ /* 0x000fca00078e0012 */
[----:B------:R-:W-:Y:S02]  /*4090*/  @!P1 IADD3 R3, PT, PT, R15, R17, RZ ;  /* 0x000000110f039210 */ /* 0x000fe40007ffe0ff */
[----:B------:R-:W-:Y:S01]  /*40a0*/  @!P1 MOV R4, R14 ;  /* 0x0000000e00049202 */ /* 0x000fe20000000f00 */
[----:B----4-:R-:W-:Y:S01]  /*40b0*/  @!P2 IMAD R11, R11, R12, RZ ;  /* 0x0000000c0b0ba224 */ /* 0x010fe200078e02ff */
[----:B------:R-:W-:Y:S02]  /*40c0*/  @!P2 MOV R15, R3 ;  /* 0x00000003000fa202 */ /* 0x000fe40000000f00 */
[----:B------:R-:W-:Y:S01]  /*40d0*/  @!P2 MOV R14, R4 ;  /* 0x00000004000ea202 */ /* 0x000fe20000000f00 */
[----:B------:R-:W-:-:S04]  /*40e0*/  @!P2 IMAD R13, R13, R10, R11 ;  /* 0x0000000a0d0da224 */ /* 0x000fc800078e020b */
[----:B------:R-:W-:-:S04]  /*40f0*/  @!P2 IMAD.WIDE.U32 R10, R12, R10, R14 ;  /* 0x0000000a0c0aa225 */ /* 0x000fc800078e000e */
[----:B------:R-:W-:Y:S01]  /*4100*/  @!P2 IMAD.IADD R3, R11, 0x1, R13 ;  /* 0x000000010b03a824 */ /* 0x000fe200078e020d */
[----:B------:R-:W-:Y:S01]  /*4110*/  @!P2 MOV R4, R10 ;  /* 0x0000000a0004a202 */ /* 0x000fe20000000f00 */
[----:B-----5:R-:W-:-:S03]  /*4120*/  @!P3 IMAD R7, R7, R8, RZ ;  /* 0x000000080707b224 */ /* 0x020fc600078e02ff */
[----:B------:R-:W-:Y:S02]  /*4130*/  @!P3 MOV R10, R4 ;  /* 0x00000004000ab202 */ /* 0x000fe40000000f00 */
[----:B------:R-:W-:Y:S01]  /*4140*/  @!P3 MOV R11, R3 ;  /* 0x00000003000bb202 */ /* 0x000fe20000000f00 */
[-C--:B------:R-:W-:Y:S02]  /*4150*/  @!P3 IMAD R9, R9, R6.reuse, R7 ;  /* 0x000000060909b224 */ /* 0x080fe400078e0207 */
[----:B------:R-:W-:-:S04]  /*4160*/  @!P3 IMAD.WIDE.U32 R6, R8, R6, R10 ;  /* 0x000000060806b225 */ /* 0x000fc800078e000a */
[----:B------:R-:W-:Y:S01]  /*4170*/  @!P3 IMAD.IADD R3, R7, 0x1, R9 ;  /* 0x000000010703b824 */ /* 0x000fe200078e0209 */
[----:B------:R-:W-:-:S07]  /*4180*/  @!P3 MOV R4, R6 ;  /* 0x000000060004b202 */ /* 0x000fce0000000f00 */
.L_x_647:
        /* <DEDUP_REMOVED lines=21> */
[----:B------:R1:W2:Y:S04]  /*42e0*/  @!P1 LDG.E.64.CONSTANT R10, desc[UR6][R14.64+0x8] ;  /* 0x000008060e0a9981 */ /* 0x0002a8000c1e9b00 */
[----:B------:R-:W2:Y:S01]  /*42f0*/  @!P1 LDG.E.64.CONSTANT R12, desc[UR6][R12.64] ;  /* 0x000000060c0c9981 */ /* 0x000ea2000c1e9b00 */
[----:B------:R-:W-:Y:S01]  /*4300*/  VIADD R25, R25, 0x2 ;  /* 0x0000000219197836 */ /* 0x000fe20000000000 */
[----:B-1----:R-:W-:Y:S01]  /*4310*/  @!P0 MOV R14, R4 ;  /* 0x00000004000e8202 */ /* 0x002fe20000000f00 */
[----:B------:R-:W-:Y:S02]  /*4320*/  @!P0 IMAD.MOV.U32 R15, RZ, RZ, R3 ;  /* 0x000000ffff0f8224 */ /* 0x000fe400078e0003 */
[----:B---3--:R-:W-:Y:S02]  /*4330*/  @!P0 IMAD R7, R7, R8, RZ ;  /* 0x0000000807078224 */ /* 0x008fe400078e02ff */
[----:B------:R-:W-:-:S04]  /*4340*/  @!P0 IMAD.WIDE.U32 R16, R8, R6, R14 ;  /* 0x0000000608108225 */ /* 0x000fc800078e000e */
[----:B------:R-:W-:Y:S01]  /*4350*/  @!P0 IMAD R7, R9, R6, R7 ;  /* 0x0000000609078224 */ /* 0x000fe200078e0207 */
[----:B------:R-:W-:Y:S01]  /*4360*/  @!P0 MOV R4, R16 ;  /* 0x0000001000048202 */ /* 0x000fe20000000f00 */
[----:B--2---:R-:W-:-:S03]  /*4370*/  @!P1 IMAD R11, R11, R12, RZ ;  /* 0x0000000c0b0b9224 */ /* 0x004fc600078e02ff */
[----:B------:R-:W-:Y:S01]  /*4380*/  @!P0 IADD3 R3, PT, PT, R17, R7, RZ ;  /* 0x0000000711038210 */ /* 0x000fe20007ffe0ff */
[----:B------:R-:W-:Y:S01]  /*4390*/  @!P1 IMAD R9, R13, R10, R11 ;  /* 0x0000000a0d099224 */ /* 0x000fe200078e020b */
[----:B------:R-:W-:Y:S02]  /*43a0*/  @!P1 MOV R6, R4 ;  /* 0x0000000400069202 */ /* 0x000fe40000000f00 */
[----:B------:R-:W-:-:S03]  /*43b0*/  @!P1 MOV R7, R3 ;  /* 0x0000000300079202 */ /* 0x000fc60000000f00 */
[----:B------:R-:W-:-:S05]  /*43c0*/  @!P1 IMAD.WIDE.U32 R10, R12, R10, R6 ;  /* 0x0000000a0c0a9225 */ /* 0x000fca00078e0006 */
[----:B------:R-:W-:Y:S02]  /*43d0*/  @!P1 IADD3 R3, PT, PT, R11, R9, RZ ;  /* 0x000000090b039210 */ /* 0x000fe40007ffe0ff */
[----:B------:R-:W-:-:S07]  /*43e0*/  @!P1 MOV R4, R10 ;  /* 0x0000000a00049202 */ /* 0x000fce0000000f00 */
.L_x_649:
        /* <DEDUP_REMOVED lines=11> */
[----:B------:R-:W3:Y:S01]  /*44a0*/  LDG.E.64.CONSTANT R8, desc[UR6][R8.64] ;  /* 0x0000000608087981 */ /* 0x000ee2000c1e9b00 */
[----:B------:R-:W-:Y:S01]  /*44b0*/  MOV R2, R4 ;  /* 0x0000000400027202 */ /* 0x000fe20000000f00 */
[----:B---3--:R-:W-:-:S04]  /*44c0*/  IMAD R11, R9, R6, RZ ;  /* 0x00000006090b7224 */ /* 0x008fc800078e02ff */
[----:B------:R-:W-:-:S04]  /*44d0*/  IMAD.WIDE.U32 R2, R6, R8, R2 ;  /* 0x0000000806027225 */ /* 0x000fc800078e0002 */
[----:B------:R-:W-:Y:S02]  /*44e0*/  IMAD R11, R7, R8, R11 ;  /* 0x00000008070b7224 */ /* 0x000fe400078e020b */
[----:B------:R-:W-:-:S03]  /*44f0*/  IMAD.MOV.U32 R4, RZ, RZ, R2 ;  /* 0x000000ffff047224 */ /* 0x000fc600078e0002 */
[----:B------:R-:W-:-:S07]  /*4500*/  IADD3 R3, PT, PT, R3, R11, RZ ;  /* 0x0000000b03037210 */ /* 0x000fce0007ffe0ff */
.L_x_648:
[----:B0-----:R-:W-:Y:S05]  /*4510*/  BSYNC.RECONVERGENT B0 ;  /* 0x0000000000007941 */ /* 0x001fea0003800200 */
.L_x_646:
[----:B------:R-:W1:Y:S01]  /*4520*/  LDC.64 R6, c[0x0][0x3a8] ;  /* 0x0000ea00ff067b82 */ /* 0x000e620000000a00 */
[----:B------:R-:W2:Y:S01]  /*4530*/  LDCU UR5, c[0x0][0x3b0] ;  /* 0x00007600ff0577ac */ /* 0x000ea20008000800 */
[----:B------:R-:W-:Y:S01]  /*4540*/  MOV R2, R4 ;  /* 0x0000000400027202 */ /* 0x000fe20000000f00 */
[----:B-1----:R-:W-:Y:S01]  /*4550*/  IMAD.WIDE R6, R5, 0x8, R6 ;  /* 0x0000000805067825 */ /* 0x002fe200078e0206 */
[----:B------:R-:W-:-:S04]  /*4560*/  IADD3 R5, PT, PT, R0, R5, RZ ;  /* 0x0000000500057210 */ /* 0x000fc80007ffe0ff */
[----:B------:R1:W-:Y:S01]  /*4570*/  STG.E.64 desc[UR6][R6.64], R2 ;  /* 0x0000000206007986 */ /* 0x0003e2000c101b06 */
[----:B--2---:R-:W-:-:S13]  /*4580*/  ISETP.GE.AND P0, PT, R5, UR5, PT ;  /* 0x0000000505007c0c */ /* 0x004fda000bf06270 */
[----:B-1----:R-:W-:Y:S05]  /*4590*/  @!P0 BRA `(.L_x_650) ;  /* 0xfffffff000048947 */ /* 0x002fea000383ffff */
[----:B0-----:R-:W-:Y:S05]  /*45a0*/  EXIT ;  /* 0x000000000000794d */ /* 0x001fea0003800000 */
.L_x_643:
        /* <DEDUP_REMOVED lines=13> */
.L_x_657:
[----:B0-----:R-:W-:Y:S01]  /*4680*/  HFMA2 R3, -RZ, RZ, 0, 0 ;  /* 0x00000000ff037431 */ /* 0x001fe200000001ff */
[----:B------:R-:W-:Y:S01]  /*4690*/  IADD3 R2, PT, PT, R5, UR4, RZ ;  /* 0x0000000405027c10 */ /* 0x000fe2000fffe0ff */
[----:B------:R-:W-:Y:S01]  /*46a0*/  IMAD.MOV.U32 R4, RZ, RZ, RZ ;  /* 0x000000ffff047224 */ /* 0x000fe200078e00ff */
[----:B------:R-:W-:Y:S01]  /*46b0*/  MOV R25, RZ ;  /* 0x000000ff00197202 */ /* 0x000fe20000000f00 */
[----:B------:R-:W-:Y:S06]  /*46c0*/  BRA.U !UP0, `(.L_x_651) ;  /* 0x0000000508e47547 */ /* 0x000fec000b800000 */
[----:B------:R-:W0:Y:S01]  /*46d0*/  LDC.64 R8, c[0x0][0x390] ;  /* 0x0000e400ff087b82 */ /* 0x000e220000000a00 */
[----:B------:R-:W-:Y:S01]  /*46e0*/  MOV R4, RZ ;  /* 0x000000ff00047202 */ /* 0x000fe20000000f00 */
[----:B------:R-:W-:Y:S01]  /*46f0*/  IMAD.MOV.U32 R7, RZ, RZ, RZ ;  /* 0x000000ffff077224 */ /* 0x000fe200078e00ff */
[----:B------:R-:W-:-:S07]  /*4700*/  MOV R3, RZ ;  /* 0x000000ff00037202 */ /* 0x000fce0000000f00 */
.L_x_652:
[----:B------:R-:W-:Y:S01]  /*4710*/  IADD3 R24, PT, PT, R2, R7, RZ ;  /* 0x0000000702187210 */ /* 0x000fe20007ffe0ff */
[----:B0-----:R-:W-:-:S03]  /*4720*/  IMAD.WIDE.U32 R10, R7, 0x8, R8 ;  /* 0x00000008070a7825 */ /* 0x001fc600078e0008 */
[C---:B------:R-:W-:Y:S02]  /*4730*/  ISETP.GE.AND P3, PT, R24.reuse, UR12, PT ;  /* 0x0000000c18007c0c */ /* 0x040fe4000bf66270 */
        /* <DEDUP_REMOVED lines=18> */
[----:B------:R-:W-:Y:S02]  /*4860*/  ISETP.LT.OR P1, PT, R27, RZ, P1 ;  /* 0x000000ff1b00720c */ /* 0x000fe40000f21670 */
[----:B------:R-:W-:Y:S01]  /*4870*/  IADD3 R25, PT, PT, R24, 0x4, RZ ;  /* 0x0000000418197810 */ /* 0x000fe20007ffe0ff */
[----:B------:R-:W-:-:S03]  /*4880*/  @!P3 IMAD.MOV.U32 R22, RZ, RZ, R4 ;  /* 0x000000ffff16b224 */ /* 0x000fc600078e0004 */
        /* <DEDUP_REMOVED lines=12> */
[----:B------:R-:W4:Y:S02]  /*4950*/  @!P0 LDG.E.64.CONSTANT R20, desc[UR6][R10.64+0x10] ;  /* 0x000010060a148981 */ /* 0x000f24000c1e9b00 */
[----:B------:R-:W-:Y:S01]  /*4960*/  @!P4 IMAD.MOV.U32 R22, RZ, RZ, R4 ;  /* 0x000000ffff16c224 */ /* 0x000fe200078e0004 */
        /* <DEDUP_REMOVED lines=10> */
[----:B------:R-:W-:-:S04]  /*4a10*/  IADD3 R25, PT, PT, R24, 0x5, RZ ;  /* 0x0000000518197810 */ /* 0x000fc80007ffe0ff */
[----:B------:R-:W-:Y:S02]  /*4a20*/  ISETP.GE.AND P3, PT, R25, UR12, PT ;  /* 0x0000000c19007c0c */ /* 0x000fe4000bf66270 */
[----:B------:R-:W-:Y:S02]  /*4a30*/  @!P4 IADD3 R3, PT, PT, R15, R6, RZ ;  /* 0x000000060f03c210 */ /* 0x000fe40007ffe0ff */
[----:B------:R-:W-:Y:S02]  /*4a40*/  @!P4 MOV R4, R14 ;  /* 0x0000000e0004c202 */ /* 0x000fe40000000f00 */
[----:B------:R-:W-:Y:S01]  /*4a50*/  ISETP.LT.OR P3, PT, R25, RZ, P3 ;  /* 0x000000ff1900720c */ /* 0x000fe20001f61670 */
[----:B------:R-:W-:Y:S01]  /*4a60*/  @!P0 IMAD.MOV.U32 R15, RZ, RZ, R3 ;  /* 0x000000ffff0f8224 */ /* 0x000fe200078e0003 */
[----:B------:R-:W-:Y:S02]  /*4a70*/  @!P0 MOV R14, R4 ;  /* 0x00000004000e8202 */ /* 0x000fe40000000f00 */
[----:B------:R-:W-:-:S04]  /*4a80*/  IADD3 R6, PT, PT, R24, 0x6, RZ ;  /* 0x0000000618067810 */ /* 0x000fc80007ffe0ff */
[----:B------:R-:W-:Y:S02]  /*4a90*/  ISETP.GE.AND P4, PT, R6, UR12, PT ;  /* 0x0000000c06007c0c */ /* 0x000fe4000bf86270 */
[----:B------:R-:W-:Y:S01]  /*4aa0*/  IADD3 R24, PT, PT, R24, 0x7, RZ ;  /* 0x0000000718187810 */ /* 0x000fe20007ffe0ff */
[----:B----4-:R-:W-:-:S04]  /*4ab0*/  @!P0 IMAD R21, R21, R18, RZ ;  /* 0x0000001215158224 */ /* 0x010fc800078e02ff */
[-C--:B------:R-:W-:Y:S02]  /*4ac0*/  @!P0 IMAD R21, R19, R20.reuse, R21 ;  /* 0x0000001413158224 */ /* 0x080fe400078e0215 */
[----:B------:R-:W-:Y:S02]  /*4ad0*/  @!P0 IMAD.WIDE.U32 R18, R18, R20, R14 ;  /* 0x0000001412128225 */ /* 0x000fe400078e000e */
[----:B------:R-:W0:Y:S03]  /*4ae0*/  @!P3 LDC.64 R14, c[0x0][0x380] ;  /* 0x0000e000ff0ebb82 */ /* 0x000e260000000a00 */
[----:B------:R-:W-:Y:S02]  /*4af0*/  @!P0 IADD3 R3, PT, PT, R19, R21, RZ ;  /* 0x0000001513038210 */ /* 0x000fe40007ffe0ff */
[----:B------:R-:W-:Y:S02]  /*4b00*/  @!P0 MOV R4, R18 ;  /* 0x0000001200048202 */ /* 0x000fe40000000f00 */
[----:B------:R-:W-:-:S02]  /*4b10*/  ISETP.LT.OR P0, PT, R6, RZ, P4 ;  /* 0x000000ff0600720c */ /* 0x000fc40002701670 */
[----:B------:R-:W-:Y:S01]  /*4b20*/  @!P1 MOV R19, R3 ;  /* 0x0000000300139202 */ /* 0x000fe20000000f00 */
[----:B------:R-:W-:Y:S01]  /*4b30*/  @!P1 IMAD.MOV.U32 R18, RZ, RZ, R4 ;  /* 0x000000ffff129224 */ /* 0x000fe200078e0004 */
        /* <DEDUP_REMOVED lines=9> */
[----:B------:R-:W-:-:S03]  /*4bd0*/  @!P2 MOV R17, R3 ;  /* 0x000000030011a202 */ /* 0x000fc60000000f00 */
[----:B------:R-:W-:Y:S02]  /*4be0*/  @!P2 IMAD.MOV.U32 R16, RZ, RZ, R4 ;  /* 0x000000ffff10a224 */ /* 0x000fe400078e0004 */
        /* <DEDUP_REMOVED lines=12> */
[----:B------:R-:W-:Y:S02]  /*4cb0*/  @!P2 IADD3 R3, PT, PT, R27, R21, RZ ;  /* 0x000000151b03a210 */ /* 0x000fe40007ffe0ff */
[----:B------:R-:W-:-:S03]  /*4cc0*/  @!P2 MOV R4, R26 ;  /* 0x0000001a0004a202 */ /* 0x000fc60000000f00 */
[----:B0-----:R-:W-:Y:S01]  /*4cd0*/  @!P3 IMAD.MOV.U32 R11, RZ, RZ, R3 ;  /* 0x000000ffff0bb224 */ /* 0x001fe200078e0003 */
[----:B------:R-:W-:Y:S02]  /*4ce0*/  @!P3 MOV R10, R4 ;  /* 0x00000004000ab202 */ /* 0x000fe40000000f00 */
[----:B------:R-:W-:Y:S01]  /*4cf0*/  IADD3 R7, PT, PT, R7, 0x8, RZ ;  /* 0x0000000807077810 */ /* 0x000fe20007ffe0ff */
[----:B--2---:R-:W-:-:S04]  /*4d00*/  @!P3 IMAD R17, R17, R14, RZ ;  /* 0x0000000e1111b224 */ /* 0x004fc800078e02ff */
[-C--:B------:R-:W-:Y:S02]  /*4d10*/  @!P3 IMAD R17, R15, R16.reuse, R17 ;  /* 0x000000100f11b224 */ /* 0x080fe400078e0211 */
[----:B------:R-:W-:-:S05]  /*4d20*/  @!P3 IMAD.WIDE.U32 R14, R14, R16, R10 ;  /* 0x000000100e0eb225 */ /* 0x000fca00078e000a */
[----:B------:R-:W-:Y:S02]  /*4d30*/  @!P3 IADD3 R3, PT, PT, R15, R17, RZ ;  /* 0x000000110f03b210 */ /* 0x000fe40007ffe0ff */
[----:B------:R-:W-:Y:S01]  /*4d40*/  @!P3 MOV R4, R14 ;  /* 0x0000000e0004b202 */ /* 0x000fe20000000f00 */
[----:B---3--:R-:W-:Y:S01]  /*4d50*/  @!P0 IMAD R15, R19, R22, RZ ;  /* 0x00000016130f8224 */ /* 0x008fe200078e02ff */
[----:B------:R-:W-:Y:S02]  /*4d60*/  @!P0 MOV R11, R3 ;  /* 0x00000003000b8202 */ /* 0x000fe40000000f00 */
[----:B------:R-:W-:Y:S01]  /*4d70*/  @!P0 MOV R10, R4 ;  /* 0x00000004000a8202 */ /* 0x000fe20000000f00 */
[----:B------:R-:W-:-:S04]  /*4d80*/  @!P0 IMAD R15, R23, R18, R15 ;  /* 0x00000012170f8224 */ /* 0x000fc800078e020f */
[----:B------:R-:W-:-:S04]  /*4d90*/  @!P0 IMAD.WIDE.U32 R18, R22, R18, R10 ;  /* 0x0000001216128225 */ /* 0x000fc800078e000a */
[----:B------:R-:W-:Y:S01]  /*4da0*/  @!P0 IMAD.IADD R3, R19, 0x1, R15 ;  /* 0x0000000113038824 */ /* 0x000fe200078e020f */
[----:B------:R-:W-:Y:S01]  /*4db0*/  @!P0 MOV R4, R18 ;  /* 0x0000001200048202 */ /* 0x000fe20000000f00 */
[----:B----4-:R-:W-:Y:S01]  /*4dc0*/  @!P4 IMAD R11, R25, R12, RZ ;  /* 0x0000000c190bc224 */ /* 0x010fe200078e02ff */
[----:B------:R-:W-:Y:S02]  /*4dd0*/  ISETP.NE.AND P0, PT, R7, UR11, PT ;  /* 0x0000000b07007c0c */ /* 0x000fe4000bf05270 */
[----:B------:R-:W-:Y:S01]  /*4de0*/  @!P4 MOV R10, R4 ;  /* 0x00000004000ac202 */ /* 0x000fe20000000f00 */
[----:B------:R-:W-:Y:S01]  /*4df0*/  @!P4 IMAD R15, R13, R24, R11 ;  /* 0x000000180d0fc224 */ /* 0x000fe200078e020b */
[----:B------:R-:W-:-:S03]  /*4e00*/  @!P4 MOV R11, R3 ;  /* 0x00000003000bc202 */ /* 0x000fc60000000f00 */
[----:B------:R-:W-:-:S04]  /*4e10*/  @!P4 IMAD.WIDE.U32 R12, R12, R24, R10 ;  /* 0x000000180c0cc225 */ /* 0x000fc800078e000a */
[----:B------:R-:W-:Y:S01]  /*4e20*/  @!P4 IMAD.IADD R3, R13, 0x1, R15 ;  /* 0x000000010d03c824 */ /* 0x000fe200078e020f */
[----:B------:R-:W-:Y:S01]  /*4e30*/  @!P4 MOV R4, R12 ;  /* 0x0000000c0004c202 */ /* 0x000fe20000000f00 */
[----:B------:R-:W-:Y:S06]  /*4e40*/  @P0 BRA `(.L_x_652) ;  /* 0xfffffff800300947 */ /* 0x000fec000383ffff */
[----:B------:R-:W-:-:S07]  /*4e50*/  MOV R25, UR11 ;  /* 0x0000000b00197c02 */ /* 0x000fce0008000f00 */
.L_x_651:
        /* <DEDUP_REMOVED lines=19> */
[----:B------:R-:W0:Y:S01]  /*4f90*/  @!P0 LDC.64 R8, c[0x0][0x380] ;  /* 0x0000e000ff088b82 */ /* 0x000e220000000a00 */
[----:B------:R-:W2:Y:S07]  /*4fa0*/  @!P0 LDG.E.64.CONSTANT R20, desc[UR6][R26.64] ;  /* 0x000000061a148981 */ /* 0x000eae000c1e9b00 */
[----:B------:R-:W1:Y:S08]  /*4fb0*/  @!P1 LDC.64 R16, c[0x0][0x380] ;  /* 0x0000e000ff109b82 */ /* 0x000e700000000a00 */
[----:B------:R-:W3:Y:S01]  /*4fc0*/  @!P2 LDC.64 R12, c[0x0][0x380] ;  /* 0x0000e000ff0cab82 */ /* 0x000ee20000000a00 */
[----:B0-----:R-:W-:-:S07]  /*4fd0*/  @!P0 IMAD.WIDE.U32 R18, R19, 0x8, R8 ;  /* 0x0000000813128825 */ /* 0x001fce00078e0008 */
[----:B------:R-:W0:Y:S01]  /*4fe0*/  @!P3 LDC.64 R8, c[0x0][0x380] ;  /* 0x0000e000ff08bb82 */ /* 0x000e220000000a00 */
[----:B------:R-:W2:Y:S01]  /*4ff0*/  @!P0 LDG.E.64.CONSTANT R18, desc[UR6][R18.64] ;  /* 0x0000000612128981 */ /* 0x000ea2000c1e9b00 */
[----:B-1----:R-:W-:-:S03]  /*5000*/  @!P1 IMAD.WIDE.U32 R16, R15, 0x8, R16 ;  /* 0x000000080f109825 */ /* 0x002fc600078e0010 */
[----:B------:R-:W4:Y:S04]  /*5010*/  @!P1 LDG.E.64.CONSTANT R14, desc[UR6][R26.64+0x8] ;  /* 0x000008061a0e9981 */ /* 0x000f28000c1e9b00 */
[----:B------:R-:W4:Y:S01]  /*5020*/  @!P1 LDG.E.64.CONSTANT R16, desc[UR6][R16.64] ;  /* 0x0000000610109981 */ /* 0x000f22000c1e9b00 */
[----:B---3--:R-:W-:-:S03]  /*5030*/  @!P2 IMAD.WIDE.U32 R12, R11, 0x8, R12 ;  /* 0x000000080b0ca825 */ /* 0x008fc600078e000c */
[----:B------:R-:W3:Y:S04]  /*5040*/  @!P2 LDG.E.64.CONSTANT R10, desc[UR6][R26.64+0x10] ;  /* 0x000010061a0aa981 */ /* 0x000ee8000c1e9b00 */
[----:B------:R-:W3:Y:S01]  /*5050*/  @!P2 LDG.E.64.CONSTANT R12, desc[UR6][R12.64] ;  /* 0x000000060c0ca981 */ /* 0x000ee2000c1e9b00 */
[----:B0-----:R-:W-:-:S03]  /*5060*/  @!P3 IMAD.WIDE.U32 R8, R7, 0x8, R8 ;  /* 0x000000080708b825 */ /* 0x001fc600078e0008 */
[----:B------:R-:W5:Y:S04]  /*5070*/  @!P3 LDG.E.64.CONSTANT R6, desc[UR6][R26.64+0x18] ;  /* 0x000018061a06b981 */ /* 0x000f68000c1e9b00 */
[----:B------:R-:W5:Y:S01]  /*5080*/  @!P3 LDG.E.64.CONSTANT R8, desc[UR6][R8.64] ;  /* 0x000000060808b981 */ /* 0x000f62000c1e9b00 */
[----:B------:R-:W-:Y:S02]  /*5090*/  @!P0 MOV R22, R4 ;  /* 0x0000000400168202 */ /* 0x000fe40000000f00 */
[----:B------:R-:W-:Y:S02]  /*50a0*/  @!P0 MOV R23, R3 ;  /* 0x0000000300178202 */ /* 0x000fe40000000f00 */
[----:B------:R-:W-:Y:S01]  /*50b0*/  IADD3 R25, PT, PT, R25, 0x4, RZ ;  /* 0x0000000419197810 */ /* 0x000fe20007ffe0ff */
[----:B--2---:R-:W-:-:S02]  /*50c0*/  @!P0 IMAD R21, R21, R18, RZ ;  /* 0x0000001215158224 */ /* 0x004fc400078e02ff */
[----:B------:R-:W-:-:S04]  /*50d0*/  @!P0 IMAD.WIDE.U32 R22, R18, R20, R22 ;  /* 0x0000001412168225 */ /* 0x000fc800078e0016 */
[----:B------:R-:W-:Y:S01]  /*50e0*/  @!P0 IMAD R21, R19, R20, R21 ;  /* 0x0000001413158224 */ /* 0x000fe200078e0215 */
[----:B------:R-:W-:-:S03]  /*50f0*/  @!P0 MOV R4, R22 ;  /* 0x0000001600048202 */ /* 0x000fc60000000f00 */
[----:B------:R-:W-:Y:S01]  /*5100*/  @!P0 IMAD.IADD R3, R23, 0x1, R21 ;  /* 0x0000000117038824 */ /* 0x000fe200078e0215 */
[----:B------:R-:W-:Y:S01]  /*5110*/  @!P1 MOV R18, R4 ;  /* 0x0000000400129202 */ /* 0x000fe20000000f00 */
[----:B----4-:R-:W-:-:S03]  /*5120*/  @!P1 IMAD R15, R15, R16, RZ ;  /* 0x000000100f0f9224 */ /* 0x010fc600078e02ff */
[----:B------:R-:W-:Y:S01]  /*5130*/  @!P1 MOV R19, R3 ;  /* 0x0000000300139202 */ /* 0x000fe20000000f00 */
[-C--:B------:R-:W-:Y:S02]  /*5140*/  @!P1 IMAD R17, R17, R14.reuse, R15 ;  /* 0x0000000e11119224 */ /* 0x080fe400078e020f */
[----:B------:R-:W-:-:S05]  /*5150*/  @!P1 IMAD.WIDE.U32 R14, R16, R14, R18 ;  /* 0x0000000e100e9225 */ /* 0x000fca00078e0012 */
[----:B------:R-:W-:Y:S02]  /*5160*/  @!P1 IADD3 R3, PT, PT, R15, R17, RZ ;  /* 0x000000110f039210 */ /* 0x000fe40007ffe0ff */
[----:B------:R-:W-:Y:S01]  /*5170*/  @!P1 MOV R4, R14 ;  /* 0x0000000e00049202 */ /* 0x000fe20000000f00 */
[----:B---3--:R-:W-:Y:S01]  /*5180*/  @!P2 IMAD R11, R11, R12, RZ ;  /* 0x0000000c0b0ba224 */ /* 0x008fe200078e02ff */
[----:B------:R-:W-:-:S03]  /*5190*/  @!P2 MOV R15, R3 ;  /* 0x00000003000fa202 */ /* 0x000fc60000000f00 */
[----:B------:R-:W-:Y:S02]  /*51a0*/  @!P2 IMAD.MOV.U32 R14, RZ, RZ, R4 ;  /* 0x000000ffff0ea224 */ /* 0x000fe400078e0004 */
[-C--:B------:R-:W-:Y:S02]  /*51b0*/  @!P2 IMAD R13, R13, R10.reuse, R11 ;  /* 0x0000000a0d0da224 */ /* 0x080fe400078e020b */
[----:B------:R-:W-:-:S05]  /*51c0*/  @!P2 IMAD.WIDE.U32 R10, R12, R10, R14 ;  /* 0x0000000a0c0aa225 */ /* 0x000fca00078e000e */
[----:B------:R-:W-:Y:S02]  /*51d0*/  @!P2 IADD3 R3, PT, PT, R11, R13, RZ ;  /* 0x0000000d0b03a210 */ /* 0x000fe40007ffe0ff */
[----:B------:R-:W-:Y:S01]  /*51e0*/  @!P2 MOV R4, R10 ;  /* 0x0000000a0004a202 */ /* 0x000fe20000000f00 */
[----:B-----5:R-:W-:Y:S02]  /*51f0*/  @!P3 IMAD R7, R7, R8, RZ ;  /* 0x000000080707b224 */ /* 0x020fe400078e02ff */
[----:B------:R-:W-:Y:S01]  /*5200*/  @!P3 IMAD.MOV.U32 R11, RZ, RZ, R3 ;  /* 0x000000ffff0bb224 */ /* 0x000fe200078e0003 */
[----:B------:R-:W-:Y:S01]  /*5210*/  @!P3 MOV R10, R4 ;  /* 0x00000004000ab202 */ /* 0x000fe20000000f00 */
[----:B------:R-:W-:-:S04]  /*5220*/  @!P3 IMAD R9, R9, R6, R7 ;  /* 0x000000060909b224 */ /* 0x000fc800078e0207 */
[----:B------:R-:W-:-:S05]  /*5230*/  @!P3 IMAD.WIDE.U32 R6, R8, R6, R10 ;  /* 0x000000060806b225 */ /* 0x000fca00078e000a */
[----:B------:R-:W-:Y:S02]  /*5240*/  @!P3 IADD3 R3, PT, PT, R7, R9, RZ ;  /* 0x000000090703b210 */ /* 0x000fe40007ffe0ff */
[----:B------:R-:W-:-:S07]  /*5250*/  @!P3 MOV R4, R6 ;  /* 0x000000060004b202 */ /* 0x000fce0000000f00 */
.L_x_654:
[----:B------:R-:W-:Y:S04]  /*5260*/  BSSY.RECONVERGENT B0, `(.L_x_653) ;  /* 0x0000038000007945 */ /* 0x000fe80003800200 */
[----:B------:R-:W-:Y:S05]  /*5270*/  BRA.U !UP2, `(.L_x_655) ;  /* 0x000000010ad87547 */ /* 0x000fea000b800000 */
[----:B------:R-:W0:Y:S01]  /*5280*/  LDCU UR5, c[0x0][0x398] ;  /* 0x00007300ff0577ac */ /* 0x000e220008000800 */
[----:B------:R-:W-:Y:S02]  /*5290*/  UISETP.NE.AND UP2, UPT, UR10, 0x1, UPT ;  /* 0x000000010a00788c */ /* 0x000fe4000bf45270 */
[----:B0-----:R-:W-:-:S07]  /*52a0*/  ULOP3.LUT UP3, URZ, UR5, 0x1, URZ, 0xc0, !UPT ;  /* 0x0000000105ff7892 */ /* 0x001fce000f86c0ff */
[----:B------:R-:W-:Y:S05]  /*52b0*/  BRA.U !UP2, `(.L_x_656) ;  /* 0x000000010a807547 */ /* 0x000fea000b800000 */
[----:B------:R-:W0:Y:S01]  /*52c0*/  LDCU UR5, c[0x0][0x388] ;  /* 0x00007100ff0577ac */ /* 0x000e220008000800 */
[----:B------:R-:W-:Y:S01]  /*52d0*/  IADD3 R7, PT, PT, R2, R25, RZ ;  /* 0x0000001902077210 */ /* 0x000fe20007ffe0ff */
[----:B------:R-:W1:Y:S04]  /*52e0*/  LDC.64 R14, c[0x0][0x390] ;  /* 0x0000e400ff0e7b82 */ /* 0x000e680000000a00 */
        /* <DEDUP_REMOVED lines=12> */
[----:B------:R0:W3:Y:S04]  /*53b0*/  @!P1 LDG.E.64.CONSTANT R10, desc[UR6][R14.64+0x8] ;  /* 0x000008060e0a9981 */ /* 0x0000e8000c1e9b00 */
[----:B------:R-:W3:Y:S01]  /*53c0*/  @!P1 LDG.E.64.CONSTANT R12, desc[UR6][R12.64] ;  /* 0x000000060c0c9981 */ /* 0x000ee2000c1e9b00 */
[----:B------:R-:W-:Y:S02]  /*53d0*/  IADD3 R25, PT, PT, R25, 0x2, RZ ;  /* 0x0000000219197810 */ /* 0x000fe40007ffe0ff */
[----:B0-----:R-:W-:Y:S02]  /*53e0*/  @!P0 MOV R14, R4 ;  /* 0x00000004000e8202 */ /* 0x001fe40000000f00 */
[----:B------:R-:W-:Y:S01]  /*53f0*/  @!P0 MOV R15, R3 ;  /* 0x00000003000f8202 */ /* 0x000fe20000000f00 */
[----:B--2---:R-:W-:-:S02]  /*5400*/  @!P0 IMAD R7, R7, R8, RZ ;  /* 0x0000000807078224 */ /* 0x004fc400078e02ff */
[----:B------:R-:W-:-:S04]  /*5410*/  @!P0 IMAD.WIDE.U32 R16, R8, R6, R14 ;  /* 0x0000000608108225 */ /* 0x000fc800078e000e */
[----:B------:R-:W-:Y:S01]  /*5420*/  @!P0 IMAD R7, R9, R6, R7 ;  /* 0x0000000609078224 */ /* 0x000fe200078e0207 */
[----:B------:R-:W-:Y:S01]  /*5430*/  @!P0 MOV R4, R16 ;  /* 0x0000001000048202 */ /* 0x000fe20000000f00 */
[----:B---3--:R-:W-:-:S03]  /*5440*/  @!P1 IMAD R11, R11, R12, RZ ;  /* 0x0000000c0b0b9224 */ /* 0x008fc600078e02ff */
[----:B------:R-:W-:Y:S01]  /*5450*/  @!P0 IADD3 R3, PT, PT, R17, R7, RZ ;  /* 0x0000000711038210 */ /* 0x000fe20007ffe0ff */
[----:B------:R-:W-:Y:S02]  /*5460*/  @!P1 IMAD.MOV.U32 R6, RZ, RZ, R4 ;  /* 0x000000ffff069224 */ /* 0x000fe400078e0004 */
[----:B------:R-:W-:Y:S01]  /*5470*/  @!P1 IMAD R9, R13, R10, R11 ;  /* 0x0000000a0d099224 */ /* 0x000fe200078e020b */
[----:B------:R-:W-:-:S03]  /*5480*/  @!P1 MOV R7, R3 ;  /* 0x0000000300079202 */ /* 0x000fc60000000f00 */
[----:B------:R-:W-:-:S05]  /*5490*/  @!P1 IMAD.WIDE.U32 R10, R12, R10, R6 ;  /* 0x0000000a0c0a9225 */ /* 0x000fca00078e0006 */
[----:B------:R-:W-:Y:S02]  /*54a0*/  @!P1 IADD3 R3, PT, PT, R11, R9, RZ ;  /* 0x000000090b039210 */ /* 0x000fe40007ffe0ff */
[----:B------:R-:W-:-:S07]  /*54b0*/  @!P1 MOV R4, R10 ;  /* 0x0000000a00049202 */ /* 0x000fce0000000f00 */
.L_x_656:
        /* <DEDUP_REMOVED lines=11> */
[----:B------:R-:W2:Y:S01]  /*5570*/  LDG.E.64.CONSTANT R8, desc[UR6][R8.64] ;  /* 0x0000000608087981 */ /* 0x000ea2000c1e9b00 */
[----:B------:R-:W-:Y:S01]  /*5580*/  MOV R2, R4 ;  /* 0x0000000400027202 */ /* 0x000fe20000000f00 */
[----:B--2---:R-:W-:-:S04]  /*5590*/  IMAD R11, R9, R6, RZ ;  /* 0x00000006090b7224 */ /* 0x004fc800078e02ff */
[----:B------:R-:W-:-:S04]  /*55a0*/  IMAD.WIDE.U32 R2, R6, R8, R2 ;  /* 0x0000000806027225 */ /* 0x000fc800078e0002 */
[----:B------:R-:W-:Y:S01]  /*55b0*/  IMAD R11, R7, R8, R11 ;  /* 0x00000008070b7224 */ /* 0x000fe200078e020b */
[----:B------:R-:W-:-:S04]  /*55c0*/  MOV R4, R2 ;  /* 0x0000000200047202 */ /* 0x000fc80000000f00 */
[----:B------:R-:W-:-:S07]  /*55d0*/  IADD3 R3, PT, PT, R3, R11, RZ ;  /* 0x0000000b03037210 */ /* 0x000fce0007ffe0ff */
.L_x_655:
[----:B------:R-:W-:Y:S05]  /*55e0*/  BSYNC.RECONVERGENT B0 ;  /* 0x0000000000007941 */ /* 0x000fea0003800200 */
.L_x_653:
[----:B------:R-:W0:Y:S01]  /*55f0*/  LDC.64 R6, c[0x0][0x3a8] ;  /* 0x0000ea00ff067b82 */ /* 0x000e220000000a00 */
[----:B------:R-:W1:Y:S01]  /*5600*/  LDCU UR5, c[0x0][0x3b0] ;  /* 0x00007600ff0577ac */ /* 0x000e620008000800 */
[-C--:B------:R-:W-:Y:S02]  /*5610*/  LOP3.LUT R2, RZ, R5.reuse, RZ, 0x33, !PT ;  /* 0x00000005ff027212 */ /* 0x080fe400078e33ff */
[----:B------:R-:W-:Y:S02]  /*5620*/  IADD3 R5, PT, PT, R0, R5, RZ ;  /* 0x0000000500057210 */ /* 0x000fe40007ffe0ff */
[----:B-1----:R-:W-:Y:S01]  /*5630*/  IADD3 R9, PT, PT, R2, UR5, RZ ;  /* 0x0000000502097c10 */ /* 0x002fe2000fffe0ff */
[----:B------:R-:W-:Y:S01]  /*5640*/  IMAD.MOV.U32 R2, RZ, RZ, R4 ;  /* 0x000000ffff027224 */ /* 0x000fe200078e0004 */
[----:B------:R-:W-:-:S03]  /*5650*/  ISETP.GE.AND P0, PT, R5, UR5, PT ;  /* 0x0000000505007c0c */ /* 0x000fc6000bf06270 */
[----:B0-----:R-:W-:-:S05]  /*5660*/  IMAD.WIDE R6, R9, 0x8, R6 ;  /* 0x0000000809067825 */ /* 0x001fca00078e0206 */
[----:B------:R0:W-:Y:S05]  /*5670*/  STG.E.64 desc[UR6][R6.64], R2 ;  /* 0x0000000206007986 */ /* 0x0001ea000c101b06 */
[----:B------:R-:W-:Y:S05]  /*5680*/  @!P0 BRA `(.L_x_657) ;  /* 0xffffffec00fc8947 */ /* 0x000fea000383ffff */
[----:B------:R-:W-:Y:S05]  /*5690*/  EXIT ;  /* 0x000000000000794d */ /* 0x000fea0003800000 */
.L_x_642:
[----:B------:R-:W0:Y:S02]  /*56a0*/  LDCU.U8 UR4, c[0x0][0x3a0] ;  /* 0x00007400ff0477ac */ /* 0x000e240008000000 */
[----:B0-----:R-:W-:-:S04]  /*56b0*/  UPRMT UR4, UR4, 0x8880, URZ ;  /* 0x0000888004047896 */ /* 0x001fc800080000ff */
[----:B------:R-:W-:-:S09]  /*56c0*/  UISETP.NE.AND UP0, UPT, UR4, URZ, UPT ;  /* 0x000000ff0400728c */ /* 0x000fd2000bf05270 */
[----:B------:R-:W-:Y:S05]  /*56d0*/  BRA.U !UP0, `(.L_x_658) ;  /* 0x0000000108247547 */ /* 0x000fea000b800000 */
[----:B------:R-:W0:Y:S02]  /*56e0*/  LDC.64 R2, c[0x0][0x3a8] ;  /* 0x0000ea00ff027b82 */ /* 0x000e240000000a00 */
.L_x_659:
        /* <DEDUP_REMOVED lines=8> */
.L_x_658:
[----:B------:R-:W0:Y:S02]  /*5770*/  LDC.64 R2, c[0x0][0x3a8] ;  /* 0x0000ea00ff027b82 */ /* 0x000e240000000a00 */
.L_x_660:
[----:B0-----:R-:W-:Y:S01]  /*5780*/  IMAD.WIDE R6, R5, 0x8, R2 ;  /* 0x0000000805067825 */ /* 0x001fe200078e0202 */
[----:B------:R-:W-:-:S04]  /*5790*/  IADD3 R5, PT, PT, R0, R5, RZ ;  /* 0x0000000500057210 */ /* 0x000fc80007ffe0ff */
[----:B------:R1:W-:Y:S01]  /*57a0*/  STG.E.64 desc[UR6][R6.64], RZ ;  /* 0x000000ff06007986 */ /* 0x0003e2000c101b06 */
[----:B------:R-:W-:-:S13]  /*57b0*/  ISETP.GE.AND P0, PT, R5, UR8, PT ;  /* 0x0000000805007c0c */ /* 0x000fda000bf06270 */
[----:B-1----:R-:W-:Y:S05]  /*57c0*/  @!P0 BRA `(.L_x_660) ;  /* 0xfffffffc00ec8947 */ /* 0x002fea000383ffff */
[----:B------:R-:W-:Y:S05]  /*57d0*/  EXIT ;  /* 0x000000000000794d */ /* 0x000fea0003800000 */
.L_x_661:
        /* <DEDUP_REMOVED lines=10> */
.L_x_981:


//--------------------- .text._cupy_correlate_int32 --------------------------
	.section	.text._cupy_correlate_int32,"ax",@progbits
	.align	128
        .global         _cupy_correlate_int32
        .type           _cupy_correlate_int32,@function
        .size           _cupy_correlate_int32,(.L_x_982 - _cupy_correlate_int32)
        .other          _cupy_correlate_int32,@"STO_CUDA_ENTRY STV_DEFAULT"
_cupy_correlate_int32:
.text._cupy_correlate_int32:
        /* <DEDUP_REMOVED lines=30> */
.L_x_671:
        /* <DEDUP_REMOVED lines=14> */
.L_x_668:
        /* <DEDUP_REMOVED lines=23> */
[----:B------:R-:W3:Y:S04]  /*0430*/  LDG.E.CONSTANT R10, desc[UR6][R4.64+0x1c] ;  /* 0x00001c06040a7981 */ /* 0x000ee8000c1e9900 */
[----:B------:R-:W3:Y:S01]  /*0440*/  LDG.E.CONSTANT R11, desc[UR6][R6.64+0x1c] ;  /* 0x00001c06060b7981 */ /* 0x000ee2000c1e9900 */
[----:B----4-:R-:W-:-:S03]  /*0450*/  IMAD R25, R12, R13, R25 ;  /* 0x0000000d0c197224 */ /* 0x010fc600078e0219 */
[----:B------:R-:W4:Y:S04]  /*0460*/  LDG.E.CONSTANT R12, desc[UR6][R4.64+0x20] ;  /* 0x00002006040c7981 */ /* 0x000f28000c1e9900 */
[----:B------:R-:W4:Y:S01]  /*0470*/  LDG.E.CONSTANT R13, desc[UR6][R6.64+0x20] ;  /* 0x00002006060d7981 */ /* 0x000f22000c1e9900 */
[----:B-----5:R-:W-:-:S03]  /*0480*/  IMAD R25, R14, R15, R25 ;  /* 0x0000000f0e197224 */ /* 0x020fc600078e0219 */
[----:B------:R-:W5:Y:S04]  /*0490*/  LDG.E.CONSTANT R14, desc[UR6][R4.64+0x24] ;  /* 0x00002406040e7981 */ /* 0x000f68000c1e9900 */
[----:B------:R-:W5:Y:S01]  /*04a0*/  LDG.E.CONSTANT R15, desc[UR6][R6.64+0x24] ;  /* 0x00002406060f7981 */ /* 0x000f62000c1e9900 */
[----:B------:R-:W-:-:S03]  /*04b0*/  IMAD R25, R20, R21, R25 ;  /* 0x0000001514197224 */ /* 0x000fc600078e0219 */
[----:B------:R-:W5:Y:S04]  /*04c0*/  LDG.E.CONSTANT R20, desc[UR6][R4.64+0x28] ;  /* 0x0000280604147981 */ /* 0x000f68000c1e9900 */
        /* <DEDUP_REMOVED lines=13> */
[----:B-----5:R-:W-:Y:S02]  /*05a0*/  IMAD R12, R14, R15, R12 ;  /* 0x0000000f0e0c7224 */ /* 0x020fe400078e020c */
[----:B------:R-:W-:Y:S02]  /*05b0*/  VIADD R9, R9, 0x10 ;  /* 0x0000001009097836 */ /* 0x000fe40000000000 */
[----:B------:R-:W-:-:S03]  /*05c0*/  IMAD R12, R20, R21, R12 ;  /* 0x00000015140c7224 */ /* 0x000fc600078e020c */
[----:B------:R-:W-:Y:S01]  /*05d0*/  ISETP.NE.AND P0, PT, R9, R0, PT ;  /* 0x000000000900720c */ /* 0x000fe20003f05270 */
[----:B------:R-:W-:-:S04]  /*05e0*/  IMAD R12, R18, R19, R12 ;  /* 0x00000013120c7224 */ /* 0x000fc800078e020c */
[----:B--2---:R-:W-:-:S04]  /*05f0*/  IMAD R12, R16, R17, R12 ;  /* 0x00000011100c7224 */ /* 0x004fc800078e020c */
[----:B---3--:R-:W-:-:S04]  /*0600*/  IMAD R11, R11, R26, R12 ;  /* 0x0000001a0b0b7224 */ /* 0x008fc800078e020c */
[----:B------:R-:W-:-:S04]  /*0610*/  IMAD R10, R10, R27, R11 ;  /* 0x0000001b0a0a7224 */ /* 0x000fc800078e020b */
[----:B------:R-:W-:Y:S01]  /*0620*/  IMAD R10, R25, R28, R10 ;  /* 0x0000001c190a7224 */ /* 0x000fe200078e020a */
[----:B------:R-:W-:Y:S06]  /*0630*/  @P0 BRA `(.L_x_668) ;  /* 0xfffffffc00200947 */ /* 0x000fec000383ffff */
[----:B------:R-:W-:-:S07]  /*0640*/  MOV R12, R0 ;  /* 0x00000000000c7202 */ /* 0x000fce0000000f00 */
.L_x_667:
        /* <DEDUP_REMOVED lines=31> */
[----:B---3--:R-:W-:-:S04]  /*0840*/  IMAD R27, R27, R29, R10 ;  /* 0x0000001d1b1b7224 */ /* 0x008fc800078e020a */
[----:B--2---:R-:W-:-:S04]  /*0850*/  IMAD R19, R19, R20, R27 ;  /* 0x0000001413137224 */ /* 0x004fc800078e021b */
[----:B----4-:R-:W-:-:S04]  /*0860*/  IMAD R17, R17, R18, R19 ;  /* 0x0000001211117224 */ /* 0x010fc800078e0213 */
[----:B-----5:R-:W-:-:S04]  /*0870*/  IMAD R15, R15, R16, R17 ;  /* 0x000000100f0f7224 */ /* 0x020fc800078e0211 */
[----:B------:R-:W-:-:S04]  /*0880*/  IMAD R13, R13, R14, R15 ;  /* 0x0000000e0d0d7224 */ /* 0x000fc800078e020f */
[----:B------:R-:W-:-:S04]  /*0890*/  IMAD R11, R11, R28, R13 ;  /* 0x0000001c0b0b7224 */ /* 0x000fc800078e020d */
[----:B------:R-:W-:-:S04]  /*08a0*/  IMAD R26, R9, R26, R11 ;  /* 0x0000001a091a7224 */ /* 0x000fc800078e020b */
[----:B------:R-:W-:-:S07]  /*08b0*/  IMAD R10, R21, R25, R26 ;  /* 0x00000019150a7224 */ /* 0x000fce00078e021a */
.L_x_669:
        /* <DEDUP_REMOVED lines=22> */
[----:B---3--:R-:W-:-:S04]  /*0a20*/  IMAD R9, R15, R9, R10 ;  /* 0x000000090f097224 */ /* 0x008fc800078e020a */
[----:B--2---:R-:W-:-:S04]  /*0a30*/  IMAD R9, R16, R11, R9 ;  /* 0x0000000b10097224 */ /* 0x004fc800078e0209 */
[----:B----4-:R-:W-:-:S04]  /*0a40*/  IMAD R9, R18, R13, R9 ;  /* 0x0000000d12097224 */ /* 0x010fc800078e0209 */
[----:B-----5:R-:W-:-:S07]  /*0a50*/  IMAD R10, R20, R17, R9 ;  /* 0x00000011140a7224 */ /* 0x020fce00078e0209 */
.L_x_670:
        /* <DEDUP_REMOVED lines=9> */
[----:B--2---:R-:W-:-:S12]  /*0af0*/  IMAD R10, R7, R9, R10 ;  /* 0x00000009070a7224 */ /* 0x004fd800078e020a */
        /* <DEDUP_REMOVED lines=11> */
[----:B--2---:R-:W-:-:S04]  /*0bb0*/  IMAD R10, R9, R11, R10 ;  /* 0x0000000b090a7224 */ /* 0x004fc800078e020a */
[----:B---3--:R-:W-:-:S07]  /*0bc0*/  @P0 IMAD R10, R13, R12, R10 ;  /* 0x0000000c0d0a0224 */ /* 0x008fce00078e020a */
.L_x_666:
[----:B------:R-:W-:Y:S05]  /*0bd0*/  BSYNC.RECONVERGENT B0 ;  /* 0x0000000000007941 */ /* 0x000fea0003800200 */
.L_x_665:
        /* <DEDUP_REMOVED lines=8> */
.L_x_664:
        /* <DEDUP_REMOVED lines=8> */
.L_x_678:
        /* <DEDUP_REMOVED lines=14> */
.L_x_675:
        /* <DEDUP_REMOVED lines=48> */
[----:B------:R-:W-:Y:S01]  /*10c0*/  IMAD R12, R20, R21, R12 ;  /* 0x00000015140c7224 */ /* 0x000fe200078e020c */
[----:B------:R-:W-:-:S03]  /*10d0*/  ISETP.NE.AND P0, PT, R9, R0, PT ;  /* 0x000000000900720c */ /* 0x000fc60003f05270 */
[----:B------:R-:W-:-:S04]  /*10e0*/  IMAD R12, R18, R19, R12 ;  /* 0x00000013120c7224 */ /* 0x000fc800078e020c */
[----:B--2---:R-:W-:-:S04]  /*10f0*/  IMAD R12, R16, R17, R12 ;  /* 0x00000011100c7224 */ /* 0x004fc800078e020c */
[----:B---3--:R-:W-:-:S04]  /*1100*/  IMAD R11, R11, R26, R12 ;  /* 0x0000001a0b0b7224 */ /* 0x008fc800078e020c */
[----:B------:R-:W-:-:S04]  /*1110*/  IMAD R10, R10, R27, R11 ;  /* 0x0000001b0a0a7224 */ /* 0x000fc800078e020b */
[----:B------:R-:W-:Y:S01]  /*1120*/  IMAD R10, R25, R28, R10 ;  /* 0x0000001c190a7224 */ /* 0x000fe200078e020a */
[----:B------:R-:W-:Y:S06]  /*1130*/  @P0 BRA `(.L_x_675) ;  /* 0xfffffffc00200947 */ /* 0x000fec000383ffff */
[----:B------:R-:W-:-:S07]  /*1140*/  IMAD.MOV.U32 R12, RZ, RZ, R0 ;  /* 0x000000ffff0c7224 */ /* 0x000fce00078e0000 */
.L_x_674:
        /* <DEDUP_REMOVED lines=39> */
.L_x_676:
        /* <DEDUP_REMOVED lines=22> */
[----:B---3--:R-:W-:-:S04]  /*1520*/  IMAD R9, R15, R9, R10 ;  /* 0x000000090f097224 */ /* 0x008fc800078e020a */
[----:B--2---:R-:W-:-:S04]  /*1530*/  IMAD R9, R16, R11, R9 ;  /* 0x0000000b10097224 */ /* 0x004fc800078e0209 */
[----:B----4-:R-:W-:-:S04]  /*1540*/  IMAD R9, R18, R13, R9 ;  /* 0x0000000d12097224 */ /* 0x010fc800078e0209 */
[----:B-----5:R-:W-:-:S07]  /*1550*/  IMAD R10, R20, R17, R9 ;  /* 0x00000011140a7224 */ /* 0x020fce00078e0209 */
.L_x_677:
        /* <DEDUP_REMOVED lines=21> */
[----:B--2---:R-:W-:-:S04]  /*16b0*/  IMAD R10, R9, R11, R10 ;  /* 0x0000000b090a7224 */ /* 0x004fc800078e020a */
[----:B---3--:R-:W-:-:S07]  /*16c0*/  @P3 IMAD R10, R13, R12, R10 ;  /* 0x0000000c0d0a3224 */ /* 0x008fce00078e020a */
.L_x_673:
[----:B------:R-:W-:Y:S05]  /*16d0*/  BSYNC.RECONVERGENT B0 ;  /* 0x0000000000007941 */ /* 0x000fea0003800200 */
.L_x_672:
        /* <DEDUP_REMOVED lines=10> */
.L_x_663:
        /* <DEDUP_REMOVED lines=15> */
.L_x_687:
[----:B------:R-:W1:Y:S01]  /*1870*/  LDC R4, c[0x0][0x398] ;  /* 0x0000e600ff047b82 */ /* 0x000e620000000800 */
[----:B------:R-:W-:Y:S02]  /*1880*/  HFMA2 R5, -RZ, RZ, 0, 0 ;  /* 0x00000000ff057431 */ /* 0x000fe400000001ff */
[----:B------:R-:W-:Y:S01]  /*1890*/  IMAD.MOV.U32 R0, RZ, RZ, RZ ;  /* 0x000000ffff007224 */ /* 0x000fe200078e00ff */
[----:B-1----:R-:W-:Y:S01]  /*18a0*/  IADD3 R4, PT, PT, R3, 0x1, -R4 ;  /* 0x0000000103047810 */ /* 0x002fe20007ffe804 */
[----:B------:R-:W-:Y:S06]  /*18b0*/  BRA.U !UP1, `(.L_x_681) ;  /* 0x0000000509207547 */ /* 0x000fec000b800000 */
[----:B------:R-:W-:Y:S01]  /*18c0*/  MOV R7, RZ ;  /* 0x000000ff00077202 */ /* 0x000fe20000000f00 */
[----:B------:R-:W-:-:S07]  /*18d0*/  IMAD.MOV.U32 R0, RZ, RZ, RZ ;  /* 0x000000ffff007224 */ /* 0x000fce00078e00ff */
.L_x_682:
        /* <DEDUP_REMOVED lines=43> */
[----:B--2---:R-:W-:Y:S01]  /*1b90*/  @!P4 IMAD R0, R9, R10, R0 ;  /* 0x0000000a0900c224 */ /* 0x004fe200078e0200 */
        /* <DEDUP_REMOVED lines=16> */
[----:B----4-:R-:W-:-:S03]  /*1ca0*/  @!P0 IMAD R0, R23, R24, R0 ;  /* 0x0000001817008224 */ /* 0x010fc600078e0200 */
[----:B------:R-:W-:Y:S01]  /*1cb0*/  ISETP.NE.AND P0, PT, R7, UR4, PT ;  /* 0x0000000407007c0c */ /* 0x000fe2000bf05270 */
[----:B-----5:R-:W-:-:S04]  /*1cc0*/  @!P3 IMAD R0, R13, R25, R0 ;  /* 0x000000190d00b224 */ /* 0x020fc800078e0200 */
[----:B---3--:R-:W-:-:S04]  /*1cd0*/  @!P2 IMAD R0, R11, R5, R0 ;  /* 0x000000050b00a224 */ /* 0x008fc800078e0200 */
[----:B------:R-:W-:-:S04]  /*1ce0*/  @!P1 IMAD R0, R9, R6, R0 ;  /* 0x0000000609009224 */ /* 0x000fc800078e0200 */
[----:B------:R-:W-:-:S04]  /*1cf0*/  @!P5 IMAD R0, R17, R22, R0 ;  /* 0x000000161100d224 */ /* 0x000fc800078e0200 */
[----:B--2---:R-:W-:-:S04]  /*1d00*/  @!P4 IMAD R0, R19, R12, R0 ;  /* 0x0000000c1300c224 */ /* 0x004fc800078e0200 */
[----:B------:R-:W-:Y:S01]  /*1d10*/  @!P6 IMAD R0, R21, R10, R0 ;  /* 0x0000000a1500e224 */ /* 0x000fe200078e0200 */
[----:B------:R-:W-:Y:S06]  /*1d20*/  @P0 BRA `(.L_x_682) ;  /* 0xfffffff800ec0947 */ /* 0x000fec000383ffff */
[----:B------:R-:W-:-:S07]  /*1d30*/  IMAD.U32 R5, RZ, RZ, UR4 ;  /* 0x00000004ff057e24 */ /* 0x000fce000f8e00ff */
.L_x_681:
        /* <DEDUP_REMOVED lines=36> */
[----:B--2---:R-:W-:-:S04]  /*1f80*/  @!P0 IMAD R0, R17, R12, R0 ;  /* 0x0000000c11008224 */ /* 0x004fc800078e0200 */
[----:B---3--:R-:W-:-:S04]  /*1f90*/  @!P1 IMAD R0, R15, R18, R0 ;  /* 0x000000120f009224 */ /* 0x008fc800078e0200 */
[----:B----4-:R-:W-:-:S04]  /*1fa0*/  @!P2 IMAD R0, R9, R13, R0 ;  /* 0x0000000d0900a224 */ /* 0x010fc800078e0200 */
[----:B-----5:R-:W-:-:S07]  /*1fb0*/  @!P3 IMAD R0, R7, R19, R0 ;  /* 0x000000130700b224 */ /* 0x020fce00078e0200 */
.L_x_684:
        /* <DEDUP_REMOVED lines=24> */
[----:B--2---:R-:W-:-:S04]  /*2140*/  @!P0 IMAD R0, R7, R14, R0 ;  /* 0x0000000e07008224 */ /* 0x004fc800078e0200 */
[----:B---3--:R-:W-:-:S07]  /*2150*/  @!P1 IMAD R0, R9, R12, R0 ;  /* 0x0000000c09009224 */ /* 0x008fce00078e0200 */
.L_x_686:
        /* <DEDUP_REMOVED lines=12> */
[----:B---3--:R-:W-:-:S07]  /*2220*/  IMAD R0, R7, R4, R0 ;  /* 0x0000000407007224 */ /* 0x008fce00078e0200 */
.L_x_685:
[----:B0-----:R-:W-:Y:S05]  /*2230*/  BSYNC.RECONVERGENT B0 ;  /* 0x0000000000007941 */ /* 0x001fea0003800200 */
.L_x_683:
        /* <DEDUP_REMOVED lines=8> */
.L_x_680:
[----:B------:R-:W-:Y:S02]  /*22c0*/  ULOP3.LUT UR5, UR4, 0x7, URZ, 0xc0, !UPT ;  /* 0x0000000704057892 */ /* 0x000fe4000f8ec0ff */
[----:B------:R-:W-:Y:S02]  /*22d0*/  ULOP3.LUT UR10, UR4, 0x3, URZ, 0xc0, !UPT ;  /* 0x00000003040a7892 */ /* 0x000fe4000f8ec0ff */
[----:B------:R-:W-:Y:S01]  /*22e0*/  UIADD3 UR9, UPT, UPT, UR5, -0x1, URZ ;  /* 0xffffffff05097890 */ /* 0x000fe2000fffe0ff */
[----:B------:R-:W0:Y:S01]  /*22f0*/  LDCU UR11, c[0x0][0x388] ;  /* 0x00007100ff0b77ac */ /* 0x000e220008000800 */
[----:B------:R-:W-:Y:S02]  /*2300*/  ULOP3.LUT UR4, UR4, 0x7ffffff8, URZ, 0xc0, !UPT ;  /* 0x7ffffff804047892 */ /* 0x000fe4000f8ec0ff */
[----:B------:R-:W-:Y:S02]  /*2310*/  UISETP.GE.U32.AND UP0, UPT, UR8, 0x7, UPT ;  /* 0x000000070800788c */ /* 0x000fe4000bf06070 */
[----:B------:R-:W-:-:S11]  /*2320*/  UISETP.GE.U32.AND UP1, UPT, UR9, 0x3, UPT ;  /* 0x000000030900788c */ /* 0x000fd6000bf26070 */
.L_x_694:
[----:B-1----:R-:W1:Y:S01]  /*2330*/  LDC R4, c[0x0][0x398] ;  /* 0x0000e600ff047b82 */ /* 0x002e620000000800 */
[----:B------:R-:W-:Y:S01]  /*2340*/  MOV R5, RZ ;  /* 0x000000ff00057202 */ /* 0x000fe20000000f00 */
[----:B------:R-:W-:Y:S01]  /*2350*/  IMAD.MOV.U32 R0, RZ, RZ, RZ ;  /* 0x000000ffff007224 */ /* 0x000fe200078e00ff */
[----:B-1----:R-:W-:Y:S01]  /*2360*/  IADD3 R4, PT, PT, R3, 0x1, -R4 ;  /* 0x0000000103047810 */ /* 0x002fe20007ffe804 */
[----:B------:R-:W-:Y:S06]  /*2370*/  BRA.U !UP0, `(.L_x_688) ;  /* 0x0000000508207547 */ /* 0x000fec000b800000 */
[----:B------:R-:W-:Y:S01]  /*2380*/  HFMA2 R7, -RZ, RZ, 0, 0 ;  /* 0x00000000ff077431 */ /* 0x000fe200000001ff */
[----:B------:R-:W-:-:S07]  /*2390*/  MOV R0, RZ ;  /* 0x000000ff00007202 */ /* 0x000fce0000000f00 */
.L_x_689:
        /* <DEDUP_REMOVED lines=70> */
.L_x_688:
        /* <DEDUP_REMOVED lines=40> */
.L_x_691:
        /* <DEDUP_REMOVED lines=26> */
.L_x_693:
        /* <DEDUP_REMOVED lines=13> */
.L_x_692:
[----:B0-----:R-:W-:Y:S05]  /*2cf0*/  BSYNC.RECONVERGENT B0 ;  /* 0x0000000000007941 */ /* 0x001fea0003800200 */
.L_x_690:
        /* <DEDUP_REMOVED lines=10> */
.L_x_679:
[----:B------:R-:W0:Y:S02]  /*2da0*/  LDCU.U8 UR4, c[0x0][0x3a0] ;  /* 0x00007400ff0477ac */ /* 0x000e240008000000 */
[----:B0-----:R-:W-:-:S04]  /*2db0*/  UPRMT UR4, UR4, 0x8880, URZ ;  /* 0x0000888004047896 */ /* 0x001fc800080000ff */
[----:B------:R-:W-:-:S09]  /*2dc0*/  UISETP.NE.AND UP0, UPT, UR4, URZ, UPT ;  /* 0x000000ff0400728c */ /* 0x000fd2000bf05270 */
[----:B------:R-:W-:Y:S05]  /*2dd0*/  BRA.U !UP0, `(.L_x_695) ;  /* 0x0000000108247547 */ /* 0x000fea000b800000 */
[----:B------:R-:W0:Y:S02]  /*2de0*/  LDC.64 R6, c[0x0][0x3a8] ;  /* 0x0000ea00ff067b82 */ /* 0x000e240000000a00 */
.L_x_696:
        /* <DEDUP_REMOVED lines=8> */
.L_x_695:
[----:B------:R-:W0:Y:S02]  /*2e70*/  LDC.64 R6, c[0x0][0x3a8] ;  /* 0x0000ea00ff067b82 */ /* 0x000e240000000a00 */
.L_x_697:
[----:B0-----:R-:W-:Y:S01]  /*2e80*/  IMAD.WIDE R4, R3, 0x4, R6 ;  /* 0x0000000403047825 */ /* 0x001fe200078e0206 */
[----:B------:R-:W-:-:S04]  /*2e90*/  IADD3 R3, PT, PT, R2, R3, RZ ;  /* 0x0000000302037210 */ /* 0x000fc80007ffe0ff */
[----:B------:R1:W-:Y:S01]  /*2ea0*/  STG.E desc[UR6][R4.64], RZ ;  /* 0x000000ff04007986 */ /* 0x0003e2000c101906 */
[----:B------:R-:W-:-:S13]  /*2eb0*/  ISETP.GE.AND P0, PT, R3, UR8, PT ;  /* 0x0000000803007c0c */ /* 0x000fda000bf06270 */
[----:B-1----:R-:W-:Y:S05]  /*2ec0*/  @!P0 BRA `(.L_x_697) ;  /* 0xfffffffc00ec8947 */ /* 0x002fea000383ffff */
[----:B------:R-:W-:Y:S05]  /*2ed0*/  EXIT ;  /* 0x000000000000794d */ /* 0x000fea0003800000 */
.L_x_662:
        /* <DEDUP_REMOVED lines=17> */
.L_x_706:
[----:B------:R-:W-:Y:S02]  /*2ff0*/  HFMA2 R5, -RZ, RZ, 0, 0 ;  /* 0x00000000ff057431 */ /* 0x000fe400000001ff */
[----:B------:R-:W-:Y:S01]  /*3000*/  VIADD R4, R3, -UR4 ;  /* 0x8000000403047c36 */ /* 0x000fe20008000000 */
[----:B------:R-:W-:Y:S01]  /*3010*/  MOV R0, RZ ;  /* 0x000000ff00007202 */ /* 0x000fe20000000f00 */
[----:B------:R-:W-:Y:S06]  /*3020*/  BRA.U !UP0, `(.L_x_700) ;  /* 0x0000000508207547 */ /* 0x000fec000b800000 */
[----:B------:R-:W-:Y:S01]  /*3030*/  IMAD.MOV.U32 R7, RZ, RZ, RZ ;  /* 0x000000ffff077224 */ /* 0x000fe200078e00ff */
[----:B------:R-:W-:-:S07]  /*3040*/  MOV R0, RZ ;  /* 0x000000ff00007202 */ /* 0x000fce0000000f00 */
.L_x_701:
        /* <DEDUP_REMOVED lines=69> */
[----:B------:R-:W-:-:S07]  /*34a0*/  MOV R5, UR11 ;  /* 0x0000000b00057c02 */ /* 0x000fce0008000f00 */
.L_x_700:
        /* <DEDUP_REMOVED lines=40> */
.L_x_703:
        /* <DEDUP_REMOVED lines=26> */
.L_x_705:
        /* <DEDUP_REMOVED lines=13> */
.L_x_704:
[----:B0-----:R-:W-:Y:S05]  /*39a0*/  BSYNC.RECONVERGENT B0 ;  /* 0x0000000000007941 */ /* 0x001fea0003800200 */
.L_x_702:
        /* <DEDUP_REMOVED lines=8> */
.L_x_699:
        /* <DEDUP_REMOVED lines=13> */
.L_x_713:
[----:B0-----:R-:W-:Y:S01]  /*3b00*/  HFMA2 R5, -RZ, RZ, 0, 0 ;  /* 0x00000000ff057431 */ /* 0x001fe200000001ff */
[----:B------:R-:W-:Y:S01]  /*3b10*/  IADD3 R4, PT, PT, R3, UR4, RZ ;  /* 0x0000000403047c10 */ /* 0x000fe2000fffe0ff */
[----:B------:R-:W-:Y:S01]  /*3b20*/  IMAD.MOV.U32 R0, RZ, RZ, RZ ;  /* 0x000000ffff007224 */ /* 0x000fe200078e00ff */
[----:B------:R-:W-:Y:S06]  /*3b30*/  BRA.U !UP0, `(.L_x_707) ;  /* 0x0000000508207547 */ /* 0x000fec000b800000 */
[----:B------:R-:W-:Y:S02]  /*3b40*/  MOV R7, RZ ;  /* 0x000000ff00077202 */ /* 0x000fe40000000f00 */
[----:B------:R-:W-:-:S07]  /*3b50*/  MOV R0, RZ ;  /* 0x000000ff00007202 */ /* 0x000fce0000000f00 */
.L_x_708:
        /* <DEDUP_REMOVED lines=70> */
.L_x_707:
        /* <DEDUP_REMOVED lines=36> */
[----:B--2---:R-:W-:-:S04]  /*4200*/  @!P0 IMAD R0, R17, R12, R0 ;  /* 0x0000000c11008224 */ /* 0x004fc800078e0200 */
[----:B---3--:R-:W-:-:S04]  /*4210*/  @!P1 IMAD R0, R15, R18, R0 ;  /* 0x000000120f009224 */ /* 0x008fc800078e0200 */
[----:B----4-:R-:W-:-:S04]  /*4220*/  @!P2 IMAD R0, R9, R13, R0 ;  /* 0x0000000d0900a224 */ /* 0x010fc800078e0200 */
[----:B-----5:R-:W-:-:S07]  /*4230*/  @!P3 IMAD R0, R7, R19, R0 ;  /* 0x000000130700b224 */ /* 0x020fce00078e0200 */
.L_x_710:
        /* <DEDUP_REMOVED lines=24> */
[----:B--2---:R-:W-:-:S04]  /*43c0*/  @!P0 IMAD R0, R7, R14, R0 ;  /* 0x0000000e07008224 */ /* 0x004fc800078e0200 */
[----:B---3--:R-:W-:-:S07]  /*43d0*/  @!P1 IMAD R0, R9, R12, R0 ;  /* 0x0000000c09009224 */ /* 0x008fce00078e0200 */
.L_x_712:
        /* <DEDUP_REMOVED lines=12> */
[----:B--2---:R-:W-:-:S07]  /*44a0*/  IMAD R0, R7, R4, R0 ;  /* 0x0000000407007224 */ /* 0x004fce00078e0200 */
.L_x_711:
[----:B------:R-:W-:Y:S05]  /*44b0*/  BSYNC.RECONVERGENT B0 ;  /* 0x0000000000007941 */ /* 0x000fea0003800200 */
.L_x_709:
        /* <DEDUP_REMOVED lines=10> */
.L_x_698:
[----:B------:R-:W0:Y:S02]  /*4560*/  LDCU.U8 UR4, c[0x0][0x3a0] ;  /* 0x00007400ff0477ac */ /* 0x000e240008000000 */
[----:B0-----:R-:W-:-:S04]  /*4570*/  UPRMT UR4, UR4, 0x8880, URZ ;  /* 0x0000888004047896 */ /* 0x001fc800080000ff */
[----:B------:R-:W-:-:S09]  /*4580*/  UISETP.NE.AND UP0, UPT, UR4, URZ, UPT ;  /* 0x000000ff0400728c */ /* 0x000fd2000bf05270 */
[----:B------:R-:W-:Y:S05]  /*4590*/  BRA.U !UP0, `(.L_x_714) ;  /* 0x0000000108247547 */ /* 0x000fea000b800000 */
[----:B------:R-:W0:Y:S02]  /*45a0*/  LDC.64 R4, c[0x0][0x3a8] ;  /* 0x0000ea00ff047b82 */ /* 0x000e240000000a00 */
.L_x_715:
        /* <DEDUP_REMOVED lines=8> */
.L_x_714:
[----:B------:R-:W0:Y:S02]  /*4630*/  LDC.64 R4, c[0x0][0x3a8] ;  /* 0x0000ea00ff047b82 */ /* 0x000e240000000a00 */
.L_x_716:
[----:B0-----:R-:W-:Y:S01]  /*4640*/  IMAD.WIDE R6, R3, 0x4, R4 ;  /* 0x0000000403067825 */ /* 0x001fe200078e0204 */
[----:B------:R-:W-:-:S04]  /*4650*/  IADD3 R3, PT, PT, R2, R3, RZ ;  /* 0x0000000302037210 */ /* 0x000fc80007ffe0ff */
[----:B------:R1:W-:Y:S01]  /*4660*/  STG.E desc[UR6][R6.64], RZ ;  /* 0x000000ff06007986 */ /* 0x0003e2000c101906 */
[----:B------:R-:W-:-:S13]  /*4670*/  ISETP.GE.AND P0, PT, R3, UR8, PT ;  /* 0x0000000803007c0c */ /* 0x000fda000bf06270 */
[----:B-1----:R-:W-:Y:S05]  /*4680*/  @!P0 BRA `(.L_x_716) ;  /* 0xfffffffc00ec8947 */ /* 0x002fea000383ffff */
[----:B------:R-:W-:Y:S05]  /*4690*/  EXIT ;  /* 0x000000000000794d */ /* 0x000fea0003800000 */
.L_x_717:
        /* <DEDUP_REMOVED lines=14> */
.L_x_982:


//--------------------- .text._cupy_convolve_complex128 --------------------------
	.section	.text._cupy_convolve_complex128,"ax",@progbits
	.align	128
        .global         _cupy_convolve_complex128
        .type           _cupy_convolve_complex128,@function
        .size           _cupy_convolve_complex128,(.L_x_983 - _cupy_convolve_complex128)
        .other          _cupy_convolve_complex128,@"STO_CUDA_ENTRY STV_DEFAULT"
_cupy_convolve_complex128:
.text._cupy_convolve_complex128:
        /* <DEDUP_REMOVED lines=14> */
[----:B------:R-:W0:Y:S01]  /*00e0*/  LDCU UR4, c[0x0][0x398] ;  /* 0x00007300ff0477ac */ /* 0x000e220008000800 */
[----:B------:R-:W-:Y:S02]  /*00f0*/  UISETP.NE.AND UP0, UPT, UR5, URZ, UPT ;  /* 0x000000ff0500728c */ /* 0x000fe4000bf05270 */
[----:B0-----:R-:W-:-:S07]  /*0100*/  UIADD3 UR6, UPT, UPT, UR4, -0x1, URZ ;  /* 0xffffffff04067890 */ /* 0x001fce000fffe0ff */
[----:B------:R-:W-:Y:S05]  /*0110*/  BRA.U UP0, `(.L_x_719) ;  /* 0x0000000d002c7547 */ /* 0x000fea000b800000 */
[----:B------:R-:W-:Y:S02]  /*0120*/  ULOP3.LUT UR7, UR4, 0x7, URZ, 0xc0, !UPT ;  /* 0x0000000704077892 */ /* 0x000fe4000f8ec0ff */
[----:B------:R-:W-:Y:S02]  /*0130*/  ULOP3.LUT UR11, UR4, 0x3, URZ, 0xc0, !UPT ;  /* 0x00000003040b7892 */ /* 0x000fe4000f8ec0ff */
[----:B------:R-:W-:Y:S02]  /*0140*/  UIADD3 UR10, UPT, UPT, UR7, -0x1, URZ ;  /* 0xffffffff070a7890 */ /* 0x000fe4000fffe0ff */
[----:B------:R-:W-:Y:S02]  /*0150*/  ULOP3.LUT UR5, UR4, 0x7ffffff8, URZ, 0xc0, !UPT ;  /* 0x7ffffff804057892 */ /* 0x000fe4000f8ec0ff */
[----:B------:R-:W-:Y:S02]  /*0160*/  UISETP.GE.U32.AND UP0, UPT, UR6, 0x7, UPT ;  /* 0x000000070600788c */ /* 0x000fe4000bf06070 */
[----:B------:R-:W-:-:S11]  /*0170*/  UISETP.GE.U32.AND UP1, UPT, UR10, 0x3, UPT ;  /* 0x000000030a00788c */ /* 0x000fd6000bf26070 */
.L_x_726:
        /* <DEDUP_REMOVED lines=9> */
[----:B------:R-:W-:Y:S02]  /*0210*/  CS2R R6, SRZ ;  /* 0x0000000000067805 */ /* 0x000fe4000001ff00 */
[----:B------:R-:W-:Y:S01]  /*0220*/  CS2R R4, SRZ ;  /* 0x0000000000047805 */ /* 0x000fe2000001ff00 */
[----:B------:R-:W-:Y:S01]  /*0230*/  UMOV UR4, URZ ;  /* 0x000000ff00047c82 */ /* 0x000fe20008000000 */
[----:B------:R-:W-:Y:S05]  /*0240*/  BRA.U !UP0, `(.L_x_722) ;  /* 0x0000000508347547 */ /* 0x000fea000b800000 */
[----:B------:R-:W-:Y:S01]  /*0250*/  CS2R R6, SRZ ;  /* 0x0000000000067805 */ /* 0x000fe2000001ff00 */
[----:B------:R-:W-:-:S06]  /*0260*/  UMOV UR4, URZ ;  /* 0x000000ff00047c82 */ /* 0x000fcc0008000000 */
.L_x_723:
[----:B------:R-:W0:Y:S01]  /*0270*/  LDC.64 R26, c[0x0][0x380] ;  /* 0x0000e000ff1a7b82 */ /* 0x000e220000000a00 */
[----:B------:R-:W-:Y:S02]  /*0280*/  ULOP3.LUT UR6, URZ, UR4, URZ, 0x33, !UPT ;  /* 0x00000004ff067292 */ /* 0x000fe4000f8e33ff */
[----:B------:R-:W-:-:S04]  /*0290*/  VIADD R9, R0, UR4 ;  /* 0x0000000400097c36 */ /* 0x000fc80008000000 */
[----:B------:R-:W-:Y:S01]  /*02a0*/  VIADD R11, R2, UR6 ;  /* 0x00000006020b7c36 */ /* 0x000fe20008000000 */
[----:B------:R-:W1:Y:S01]  /*02b0*/  LDC.64 R24, c[0x0][0x390] ;  /* 0x0000e400ff187b82 */ /* 0x000e620000000a00 */
[----:B0-----:R-:W-:-:S05]  /*02c0*/  IMAD.WIDE.U32 R26, R9, 0x10, R26 ;  /* 0x00000010091a7825 */ /* 0x001fca00078e001a */
[----:B------:R-:W2:Y:S01]  /*02d0*/  LDG.E.128.CONSTANT R16, desc[UR8][R26.64] ;  /* 0x000000081a107981 */ /* 0x000ea2000c1e9d00 */
[----:B-1----:R-:W-:-:S03]  /*02e0*/  IMAD.WIDE R24, R11, 0x10, R24 ;  /* 0x000000100b187825 */ /* 0x002fc600078e0218 */
[----:B------:R-:W3:Y:S04]  /*02f0*/  LDG.E.128.CONSTANT R12, desc[UR8][R26.64+0x10] ;  /* 0x000010081a0c7981 */ /* 0x000ee8000c1e9d00 */
[----:B------:R-:W2:Y:S04]  /*0300*/  LDG.E.128.CONSTANT R20, desc[UR8][R24.64] ;  /* 0x0000000818147981 */ /* 0x000ea8000c1e9d00 */
[----:B------:R-:W3:Y:S01]  /*0310*/  LDG.E.128.CONSTANT R8, desc[UR8][R24.64+-0x10] ;  /* 0xfffff00818087981 */ /* 0x000ee2000c1e9d00 */
[C---:B--2---:R-:W-:Y:S02]  /*0320*/  DMUL R28, R18.reuse, R22 ;  /* 0x00000016121c7228 */ /* 0x044fe40000000000 */
[----:B------:R-:W-:-:S06]  /*0330*/  DMUL R18, R18, R20 ;  /* 0x0000001412127228 */ /* 0x000fcc0000000000 */
[C---:B------:R-:W-:Y:S02]  /*0340*/  DFMA R20, R16.reuse, R20, -R28 ;  /* 0x000000141014722b */ /* 0x040fe4000000081c */
[----:B------:R-:W-:Y:S02]  /*0350*/  DFMA R28, R16, R22, R18 ;  /* 0x00000016101c722b */ /* 0x000fe40000000012 */
[C---:B---3--:R-:W-:Y:S02]  /*0360*/  DMUL R16, R14.reuse, R10 ;  /* 0x0000000a0e107228 */ /* 0x048fe40000000000 */
[-C--:B------:R-:W-:Y:S02]  /*0370*/  DMUL R30, R14, R8.reuse ;  /* 0x000000080e1e7228 */ /* 0x080fe40000000000 */
[----:B------:R-:W-:Y:S02]  /*0380*/  DADD R4, R20, R4 ;  /* 0x0000000014047229 */ /* 0x000fe40000000004 */
[----:B------:R-:W2:Y:S02]  /*0390*/  LDG.E.128.CONSTANT R20, desc[UR8][R24.64+-0x20] ;  /* 0xffffe00818147981 */ /* 0x000ea4000c1e9d00 */
[----:B------:R-:W-:-:S02]  /*03a0*/  DFMA R14, R12, R8, -R16 ;  /* 0x000000080c0e722b */ /* 0x000fc40000000810 */
[----:B------:R-:W2:Y:S01]  /*03b0*/  LDG.E.128.CONSTANT R16, desc[UR8][R26.64+0x20] ;  /* 0x000020081a107981 */ /* 0x000ea2000c1e9d00 */
[----:B------:R-:W-:Y:S02]  /*03c0*/  DFMA R12, R12, R10, R30 ;  /* 0x0000000a0c0c722b */ /* 0x000fe4000000001e */
[----:B------:R-:W-:Y:S01]  /*03d0*/  DADD R28, R28, R6 ;  /* 0x000000001c1c7229 */ /* 0x000fe20000000006 */
[----:B------:R-:W3:Y:S02]  /*03e0*/  LDG.E.128.CONSTANT R8, desc[UR8][R26.64+0x30] ;  /* 0x000030081a087981 */ /* 0x000ee4000c1e9d00 */
[----:B------:R-:W-:Y:S02]  /*03f0*/  DADD R14, R4, R14 ;  /* 0x00000000040e7229 */ /* 0x000fe4000000000e */
[----:B------:R-:W3:Y:S03]  /*0400*/  LDG.E.128.CONSTANT R4, desc[UR8][R24.64+-0x30] ;  /* 0xffffd00818047981 */ /* 0x000ee6000c1e9d00 */
[----:B------:R-:W-:-:S02]  /*0410*/  DADD R28, R28, R12 ;  /* 0x000000001c1c7229 */ /* 0x000fc4000000000c */
[C---:B--2---:R-:W-:Y:S02]  /*0420*/  DMUL R30, R18.reuse, R22 ;  /* 0x00000016121e7228 */ /* 0x044fe40000000000 */
[----:B------:R-:W-:Y:S02]  /*0430*/  DMUL R18, R18, R20 ;  /* 0x0000001412127228 */ /* 0x000fe40000000000 */
[----:B---3--:R-:W-:-:S04]  /*0440*/  DMUL R12, R10, R6 ;  /* 0x000000060a0c7228 */ /* 0x008fc80000000000 */
[----:B------:R-:W-:Y:S02]  /*0450*/  DFMA R30, R16, R20, -R30 ;  /* 0x00000014101e722b */ /* 0x000fe4000000081e */
[----:B------:R-:W-:Y:S02]  /*0460*/  DMUL R20, R10, R4 ;  /* 0x000000040a147228 */ /* 0x000fe40000000000 */
[----:B------:R-:W-:Y:S02]  /*0470*/  DFMA R22, R16, R22, R18 ;  /* 0x000000161016722b */ /* 0x000fe40000000012 */
[----:B------:R-:W-:Y:S01]  /*0480*/  DFMA R4, R8, R4, -R12 ;  /* 0x000000040804722b */ /* 0x000fe2000000080c */
[----:B------:R-:W2:Y:S01]  /*0490*/  LDG.E.128.CONSTANT R16, desc[UR8][R26.64+0x40] ;  /* 0x000040081a107981 */ /* 0x000ea2000c1e9d00 */
[----:B------:R-:W-:-:S03]  /*04a0*/  DADD R30, R14, R30 ;  /* 0x000000000e1e7229 */ /* 0x000fc6000000001e */
[----:B------:R-:W2:Y:S01]  /*04b0*/  LDG.E.128.CONSTANT R12, desc[UR8][R24.64+-0x40] ;  /* 0xffffc008180c7981 */ /* 0x000ea2000c1e9d00 */
[----:B------:R-:W-:-:S03]  /*04c0*/  DFMA R20, R8, R6, R20 ;  /* 0x000000060814722b */ /* 0x000fc60000000014 */
[----:B------:R-:W3:Y:S01]  /*04d0*/  LDG.E.128.CONSTANT R8, desc[UR8][R24.64+-0x50] ;  /* 0xffffb00818087981 */ /* 0x000ee2000c1e9d00 */
[----:B------:R-:W-:Y:S02]  /*04e0*/  DADD R30, R30, R4 ;  /* 0x000000001e1e7229 */ /* 0x000fe40000000004 */
[C---:B--2---:R-:W-:Y:S02]  /*04f0*/  DMUL R6, R18.reuse, R14 ;  /* 0x0000000e12067228 */ /* 0x044fe40000000000 */
[----:B------:R-:W-:-:S06]  /*0500*/  DMUL R18, R18, R12 ;  /* 0x0000000c12127228 */ /* 0x000fcc0000000000 */
[----:B------:R-:W-:Y:S02]  /*0510*/  DFMA R12, R16, R12, -R6 ;  /* 0x0000000c100c722b */ /* 0x000fe40000000806 */
[----:B------:R-:W3:Y:S01]  /*0520*/  LDG.E.128.CONSTANT R4, desc[UR8][R26.64+0x50] ;  /* 0x000050081a047981 */ /* 0x000ee2000c1e9d00 */
[----:B------:R-:W-:Y:S02]  /*0530*/  DADD R22, R28, R22 ;  /* 0x000000001c167229 */ /* 0x000fe40000000016 */
[----:B------:R-:W-:-:S06]  /*0540*/  DFMA R14, R16, R14, R18 ;  /* 0x0000000e100e722b */ /* 0x000fcc0000000012 */
[----:B------:R-:W-:Y:S02]  /*0550*/  DADD R20, R22, R20 ;  /* 0x0000000016147229 */ /* 0x000fe40000000014 */
[----:B------:R-:W-:-:S06]  /*0560*/  DADD R30, R30, R12 ;  /* 0x000000001e1e7229 */ /* 0x000fcc000000000c */
[----:B------:R-:W-:Y:S02]  /*0570*/  DADD R20, R20, R14 ;  /* 0x0000000014147229 */ /* 0x000fe4000000000e */
[C---:B---3--:R-:W-:Y:S02]  /*0580*/  DMUL R16, R6.reuse, R10 ;  /* 0x0000000a06107228 */ /* 0x048fe40000000000 */
[----:B------:R-:W-:-:S06]  /*0590*/  DMUL R22, R6, R8 ;  /* 0x0000000806167228 */ /* 0x000fcc0000000000 */
[C---:B------:R-:W-:Y:S02]  /*05a0*/  DFMA R12, R4.reuse, R8, -R16 ;  /* 0x00000008040c722b */ /* 0x040fe40000000810 */
[----:B------:R-:W-:Y:S01]  /*05b0*/  DFMA R22, R4, R10, R22 ;  /* 0x0000000a0416722b */ /* 0x000fe20000000016 */
[----:B------:R-:W2:Y:S04]  /*05c0*/  LDG.E.128.CONSTANT R16, desc[UR8][R24.64+-0x70] ;  /* 0xffff900818107981 */ /* 0x000ea8000c1e9d00 */
[----:B------:R-:W3:Y:S04]  /*05d0*/  LDG.E.128.CONSTANT R4, desc[UR8][R26.64+0x60] ;  /* 0x000060081a047981 */ /* 0x000ee8000c1e9d00 */
[----:B------:R-:W3:Y:S01]  /*05e0*/  LDG.E.128.CONSTANT R8, desc[UR8][R24.64+-0x60] ;  /* 0xffffa00818087981 */ /* 0x000ee2000c1e9d00 */
[----:B------:R-:W-:-:S03]  /*05f0*/  DADD R30, R30, R12 ;  /* 0x000000001e1e7229 */ /* 0x000fc6000000000c */
[----:B------:R-:W2:Y:S01]  /*0600*/  LDG.E.128.CONSTANT R12, desc[UR8][R26.64+0x70] ;  /* 0x000070081a0c7981 */ /* 0x000ea2000c1e9d00 */
[----:B------:R-:W-:Y:S01]  /*0610*/  DADD R20, R20, R22 ;  /* 0x0000000014147229 */ /* 0x000fe20000000016 */
[----:B------:R-:W-:-:S04]  /*0620*/  UIADD3 UR4, UPT, UPT, UR4, 0x8, URZ ;  /* 0x0000000804047890 */ /* 0x000fc8000fffe0ff */
[----:B------:R-:W-:Y:S01]  /*0630*/  UISETP.NE.AND UP2, UPT, UR4, UR5, UPT ;  /* 0x000000050400728c */ /* 0x000fe2000bf45270 */
        /* <DEDUP_REMOVED lines=13> */
[----:B------:R-:W-:-:S05]  /*0710*/  UMOV UR4, UR5 ;  /* 0x0000000500047c82 */ /* 0x000fca0008000000 */
.L_x_722:
[----:B------:R-:W-:-:S09]  /*0720*/  UISETP.NE.AND UP2, UPT, UR7, URZ, UPT ;  /* 0x000000ff0700728c */ /* 0x000fd2000bf45270 */
[----:B------:R-:W-:Y:S05]  /*0730*/  BRA.U !UP2, `(.L_x_721) ;  /* 0x000000050a807547 */ /* 0x000fea000b800000 */
[----:B------:R-:W-:Y:S01]  /*0740*/  UISETP.NE.AND UP2, UPT, UR11, URZ, UPT ;  /* 0x000000ff0b00728c */ /* 0x000fe2000bf45270 */
[----:B------:R-:W-:Y:S10]  /*0750*/  BRA.U !UP1, `(.L_x_724) ;  /* 0x0000000109b47547 */ /* 0x000ff4000b800000 */
[----:B------:R-:W0:Y:S01]  /*0760*/  LDC.64 R30, c[0x0][0x380] ;  /* 0x0000e000ff1e7b82 */ /* 0x000e220000000a00 */
[----:B------:R-:W1:Y:S01]  /*0770*/  LDCU.64 UR12, c[0x0][0x380] ;  /* 0x00007000ff0c77ac */ /* 0x000e620008000a00 */
[C---:B------:R-:W-:Y:S01]  /*0780*/  VIADD R9, R0.reuse, UR4 ;  /* 0x0000000400097c36 */ /* 0x040fe20008000000 */
[----:B------:R-:W-:Y:S01]  /*0790*/  IADD3 R16, P0, PT, R0, UR4, RZ ;  /* 0x0000000400107c10 */ /* 0x000fe2000ff1e0ff */
[----:B------:R-:W-:-:S03]  /*07a0*/  ULOP3.LUT UR6, URZ, UR4, URZ, 0x33, !UPT ;  /* 0x00000004ff067292 */ /* 0x000fc6000f8e33ff */
[----:B------:R-:W-:Y:S01]  /*07b0*/  IADD3.X R17, PT, PT, RZ, RZ, RZ, P0, !PT ;  /* 0x000000ffff117210 */ /* 0x000fe200007fe4ff */
[----:B------:R-:W2:Y:S02]  /*07c0*/  LDC.64 R26, c[0x0][0x390] ;  /* 0x0000e400ff1a7b82 */ /* 0x000ea40000000a00 */
[----:B------:R-:W-:Y:S01]  /*07d0*/  VIADD R11, R2, UR6 ;  /* 0x00000006020b7c36 */ /* 0x000fe20008000000 */
[----:B-1----:R-:W-:Y:S01]  /*07e0*/  LEA R24, P0, R16, UR12, 0x4 ;  /* 0x0000000c10187c11 */ /* 0x002fe2000f8020ff */
[----:B0-----:R-:W-:-:S04]  /*07f0*/  IMAD.WIDE.U32 R30, R9, 0x10, R30 ;  /* 0x00000010091e7825 */ /* 0x001fc800078e001e */
[----:B--2---:R-:W-:Y:S02]  /*0800*/  IMAD.WIDE R26, R11, 0x10, R26 ;  /* 0x000000100b1a7825 */ /* 0x004fe400078e021a */
[----:B------:R-:W2:Y:S04]  /*0810*/  LDG.E.128.CONSTANT R8, desc[UR8][R30.64] ;  /* 0x000000081e087981 */ /* 0x000ea8000c1e9d00 */
[----:B------:R-:W2:Y:S01]  /*0820*/  LDG.E.128.CONSTANT R12, desc[UR8][R26.64] ;  /* 0x000000081a0c7981 */ /* 0x000ea2000c1e9d00 */
[----:B------:R-:W-:-:S03]  /*0830*/  LEA.HI.X R25, R16, UR13, R17, 0x4, P0 ;  /* 0x0000000d10197c11 */ /* 0x000fc600080f2411 */
[----:B------:R-:W3:Y:S04]  /*0840*/  LDG.E.128.CONSTANT R16, desc[UR8][R26.64+-0x10] ;  /* 0xfffff0081a107981 */ /* 0x000ee8000c1e9d00 */
        /* <DEDUP_REMOVED lines=12> */
[----:B------:R-:W-:-:S03]  /*0910*/  DADD R28, R6, R28 ;  /* 0x00000000061c7229 */ /* 0x000fc6000000001c */
[----:B------:R-:W-:Y:S01]  /*0920*/  DADD R22, R4, R16 ;  /* 0x0000000004167229 */ /* 0x000fe20000000010 */
[----:B------:R-:W3:Y:S04]  /*0930*/  LDG.E.128.CONSTANT R4, desc[UR8][R26.64+-0x30] ;  /* 0xffffd0081a047981 */ /* 0x000ee8000c1e9d00 */
[----:B------:R-:W3:Y:S01]  /*0940*/  LDG.E.128.CONSTANT R16, desc[UR8][R24.64+0x30] ;  /* 0x0000300818107981 */ /* 0x000ee2000c1e9d00 */
        /* <DEDUP_REMOVED lines=14> */
.L_x_724:
[----:B------:R-:W-:Y:S05]  /*0a30*/  BRA.U !UP2, `(.L_x_721) ;  /* 0x000000010ac07547 */ /* 0x000fea000b800000 */
[----:B------:R-:W-:Y:S01]  /*0a40*/  UISETP.NE.AND UP2, UPT, UR11, 0x1, UPT ;  /* 0x000000010b00788c */ /* 0x000fe2000bf45270 */
[----:B------:R-:W-:-:S08]  /*0a50*/  LOP3.LUT P0, RZ, R2, 0x1, RZ, 0xc0, !PT ;  /* 0x0000000102ff7812 */ /* 0x000fd0000780c0ff */
[----:B------:R-:W-:Y:S05]  /*0a60*/  BRA.U !UP2, `(.L_x_725) ;  /* 0x000000010a747547 */ /* 0x000fea000b800000 */
[----:B------:R-:W0:Y:S01]  /*0a70*/  LDC.64 R8, c[0x0][0x380] ;  /* 0x0000e000ff087b82 */ /* 0x000e220000000a00 */
[----:B------:R-:W1:Y:S01]  /*0a80*/  LDCU.64 UR12, c[0x0][0x380] ;  /* 0x00007000ff0c77ac */ /* 0x000e620008000a00 */
[C---:B------:R-:W-:Y:S01]  /*0a90*/  VIADD R27, R0.reuse, UR4 ;  /* 0x00000004001b7c36 */ /* 0x040fe20008000000 */
[----:B------:R-:W-:Y:S01]  /*0aa0*/  IADD3 R16, P1, PT, R0, UR4, RZ ;  /* 0x0000000400107c10 */ /* 0x000fe2000ff3e0ff */
[----:B------:R-:W-:-:S04]  /*0ab0*/  ULOP3.LUT UR6, URZ, UR4, URZ, 0x33, !UPT ;  /* 0x00000004ff067292 */ /* 0x000fc8000f8e33ff */
[----:B------:R-:W2:Y:S01]  /*0ac0*/  LDC.64 R10, c[0x0][0x390] ;  /* 0x0000e400ff0a7b82 */ /* 0x000ea20000000a00 */
[----:B------:R-:W-:Y:S02]  /*0ad0*/  IMAD.X R17, RZ, RZ, RZ, P1 ;  /* 0x000000ffff117224 */ /* 0x000fe400008e06ff */
        /* <DEDUP_REMOVED lines=22> */
.L_x_725:
[----:B------:R-:W-:Y:S05]  /*0c40*/  @!P0 BRA `(.L_x_721) ;  /* 0x00000000003c8947 */ /* 0x000fea0003800000 */
[----:B------:R-:W0:Y:S01]  /*0c50*/  LDC.64 R8, c[0x0][0x380] ;  /* 0x0000e000ff087b82 */ /* 0x000e220000000a00 */
[----:B------:R-:W-:Y:S02]  /*0c60*/  ULOP3.LUT UR6, URZ, UR4, URZ, 0x33, !UPT ;  /* 0x00000004ff067292 */ /* 0x000fe4000f8e33ff */
[----:B------:R-:W-:-:S04]  /*0c70*/  VIADD R11, R0, UR4 ;  /* 0x00000004000b7c36 */ /* 0x000fc80008000000 */
[----:B------:R-:W-:Y:S01]  /*0c80*/  IADD3 R15, PT, PT, R2, UR6, RZ ;  /* 0x00000006020f7c10 */ /* 0x000fe2000fffe0ff */
[----:B------:R-:W1:Y:S01]  /*0c90*/  LDC.64 R12, c[0x0][0x390] ;  /* 0x0000e400ff0c7b82 */ /* 0x000e620000000a00 */
[----:B0-----:R-:W-:-:S06]  /*0ca0*/  IMAD.WIDE.U32 R8, R11, 0x10, R8 ;  /* 0x000000100b087825 */ /* 0x001fcc00078e0008 */
[----:B------:R-:W2:Y:S01]  /*0cb0*/  LDG.E.128.CONSTANT R8, desc[UR8][R8.64] ;  /* 0x0000000808087981 */ /* 0x000ea2000c1e9d00 */
[----:B-1----:R-:W-:-:S06]  /*0cc0*/  IMAD.WIDE R12, R15, 0x10, R12 ;  /* 0x000000100f0c7825 */ /* 0x002fcc00078e020c */
[----:B------:R-:W2:Y:S02]  /*0cd0*/  LDG.E.128.CONSTANT R12, desc[UR8][R12.64] ;  /* 0x000000080c0c7981 */ /* 0x000ea4000c1e9d00 */
[C---:B--2---:R-:W-:Y:S02]  /*0ce0*/  DMUL R16, R10.reuse, R14 ;  /* 0x0000000e0a107228 */ /* 0x044fe40000000000 */
[----:B------:R-:W-:-:S06]  /*0cf0*/  DMUL R10, R10, R12 ;  /* 0x0000000c0a0a7228 */ /* 0x000fcc0000000000 */
[C---:B------:R-:W-:Y:S02]  /*0d00*/  DFMA R16, R8.reuse, R12, -R16 ;  /* 0x0000000c0810722b */ /* 0x040fe40000000810 */
[----:B------:R-:W-:-:S06]  /*0d10*/  DFMA R10, R8, R14, R10 ;  /* 0x0000000e080a722b */ /* 0x000fcc000000000a */
[----:B------:R-:W-:Y:S02]  /*0d20*/  DADD R4, R4, R16 ;  /* 0x0000000004047229 */ /* 0x000fe40000000010 */
[----:B------:R-:W-:-:S11]  /*0d30*/  DADD R6, R6, R10 ;  /* 0x0000000006067229 */ /* 0x000fd6000000000a */
.L_x_721:
[----:B------:R-:W-:Y:S05]  /*0d40*/  BSYNC.RECONVERGENT B0 ;  /* 0x0000000000007941 */ /* 0x000fea0003800200 */
.L_x_720:
        /* <DEDUP_REMOVED lines=8> */
.L_x_719:
[----:B------:R-:W-:-:S09]  /*0dd0*/  UISETP.GT.AND UP0, UPT, UR4, URZ, UPT ;  /* 0x000000ff0400728c */ /* 0x000fd2000bf04270 */
[----:B------:R-:W-:Y:S05]  /*0de0*/  BRA.U UP0, `(.L_x_727) ;  /* 0x00000001001c7547 */ /* 0x000fea000b800000 */
[----:B------:R-:W0:Y:S02]  /*0df0*/  LDC.64 R6, c[0x0][0x3a8] ;  /* 0x0000ea00ff067b82 */ /* 0x000e240000000a00 */
.L_x_728:
[----:B0-----:R-:W-:-:S04]  /*0e00*/  IMAD.WIDE R4, R0, 0x10, R6 ;  /* 0x0000001000047825 */ /* 0x001fc800078e0206 */
[----:B------:R-:W-:Y:S01]  /*0e10*/  IMAD.IADD R0, R3, 0x1, R0 ;  /* 0x0000000103007824 */ /* 0x000fe200078e0200 */
[----:B------:R1:W-:Y:S04]  /*0e20*/  STG.E.128 desc[UR8][R4.64], RZ ;  /* 0x000000ff04007986 */ /* 0x0003e8000c101d08 */
[----:B------:R-:W-:-:S13]  /*0e30*/  ISETP.GE.AND P0, PT, R0, UR7, PT ;  /* 0x0000000700007c0c */ /* 0x000fda000bf06270 */
[----:B-1----:R-:W-:Y:S05]  /*0e40*/  @!P0 BRA `(.L_x_728) ;  /* 0xfffffffc00ec8947 */ /* 0x002fea000383ffff */
[----:B------:R-:W-:Y:S05]  /*0e50*/  EXIT ;  /* 0x000000000000794d */ /* 0x000fea0003800000 */
.L_x_727:
[----:B------:R-:W-:Y:S01]  /*0e60*/  ULOP3.LUT UR4, UR4, 0x7ffffffc, URZ, 0xc0, !UPT ;  /* 0x7ffffffc04047892 */ /* 0x000fe2000f8ec0ff */
[----:B------:R-:W0:Y:S03]  /*0e70*/  LDCU UR10, c[0x0][0x388] ;  /* 0x00007100ff0a77ac */ /* 0x000e260008000800 */
[----:B------:R-:W-:-:S12]  /*0e80*/  UIADD3 UR5, UPT, UPT, -UR4, URZ, URZ ;  /* 0x000000ff04057290 */ /* 0x000fd8000fffe1ff */
.L_x_734:
[----:B-1----:R-:W1:Y:S01]  /*0e90*/  LDCU UR7, c[0x0][0x398] ;  /* 0x00007300ff0777ac */ /* 0x002e620008000800 */
[----:B------:R-:W-:Y:S01]  /*0ea0*/  IMAD.MOV.U32 R25, RZ, RZ, RZ ;  /* 0x000000ffff197224 */ /* 0x000fe200078e00ff */
[----:B------:R-:W-:Y:S02]  /*0eb0*/  CS2R R6, SRZ ;  /* 0x0000000000067805 */ /* 0x000fe4000001ff00 */
[----:B------:R-:W-:Y:S01]  /*0ec0*/  CS2R R4, SRZ ;  /* 0x0000000000047805 */ /* 0x000fe2000001ff00 */
[----:B------:R-:W-:Y:S01]  /*0ed0*/  UISETP.GE.U32.AND UP0, UPT, UR6, 0x3, UPT ;  /* 0x000000030600788c */ /* 0x000fe2000bf06070 */
[----:B-1----:R-:W-:-:S05]  /*0ee0*/  VIADD R18, R0, -UR7 ;  /* 0x8000000700127c36 */ /* 0x002fca0008000000 */
[----:B------:R-:W-:-:S03]  /*0ef0*/  IADD3 R2, PT, PT, R18, 0x1, RZ ;  /* 0x0000000112027810 */ /* 0x000fc60007ffe0ff */
[----:B------:R-:W-:Y:S05]  /*0f00*/  BRA.U !UP0, `(.L_x_729) ;  /* 0x0000000108fc7547 */ /* 0x000fea000b800000 */
[----:B------:R-:W-:Y:S01]  /*0f10*/  VIADD R18, R18, 0x4 ;  /* 0x0000000412127836 */ /* 0x000fe20000000000 */
[----:B------:R-:W-:Y:S01]  /*0f20*/  CS2R R6, SRZ ;  /* 0x0000000000067805 */ /* 0x000fe2000001ff00 */
[----:B------:R-:W-:Y:S02]  /*0f30*/  IMAD.U32 R17, RZ, RZ, UR6 ;  /* 0x00000006ff117e24 */ /* 0x000fe4000f8e00ff */
[----:B------:R-:W-:-:S07]  /*0f40*/  IMAD.U32 R16, RZ, RZ, UR5 ;  /* 0x00000005ff107e24 */ /* 0x000fce000f8e00ff */
.L_x_730:
[----:B------:R-:W-:Y:S01]  /*0f50*/  VIADD R9, R18, 0xfffffffd ;  /* 0xfffffffd12097836 */ /* 0x000fe20000000000 */
[----:B------:R-:W1:Y:S04]  /*0f60*/  LDC.64 R20, c[0x0][0x390] ;  /* 0x0000e400ff147b82 */ /* 0x000e680000000a00 */
[----:B0-----:R-:W-:-:S04]  /*0f70*/  ISETP.GE.AND P2, PT, R9, UR10, PT ;  /* 0x0000000a09007c0c */ /* 0x001fc8000bf46270 */
[----:B------:R-:W-:-:S13]  /*0f80*/  ISETP.LT.OR P2, PT, R9, RZ, P2 ;  /* 0x000000ff0900720c */ /* 0x000fda0001741670 */
[----:B------:R-:W0:Y:S01]  /*0f90*/  @!P2 LDC.64 R12, c[0x0][0x380] ;  /* 0x0000e000ff0cab82 */ /* 0x000e220000000a00 */
[----:B-1----:R-:W-:-:S04]  /*0fa0*/  IMAD.WIDE R20, R17, 0x10, R20 ;  /* 0x0000001011147825 */ /* 0x002fc800078e0214 */
[----:B0-----:R-:W-:Y:S02]  /*0fb0*/  @!P2 IMAD.WIDE.U32 R12, R9, 0x10, R12 ;  /* 0x00000010090ca825 */ /* 0x001fe400078e000c */
[----:B------:R-:W2:Y:S04]  /*0fc0*/  @!P2 LDG.E.128.CONSTANT R8, desc[UR8][R20.64] ;  /* 0x000000081408a981 */ /* 0x000ea8000c1e9d00 */
[----:B------:R-:W2:Y:S01]  /*0fd0*/  @!P2 LDG.E.128.CONSTANT R12, desc[UR8][R12.64] ;  /* 0x000000080c0ca981 */ /* 0x000ea2000c1e9d00 */
[----:B------:R-:W-:-:S04]  /*0fe0*/  IADD3 R19, PT, PT, R18, -0x2, RZ ;  /* 0xfffffffe12137810 */ /* 0x000fc80007ffe0ff */
        /* <DEDUP_REMOVED lines=10> */
[----:B------:R-:W-:Y:S02]  /*1090*/  @!P2 DADD R4, R4, R28 ;  /* 0x000000000404a229 */ /* 0x000fe4000000001c */
[----:B--2---:R-:W-:-:S02]  /*10a0*/  @!P1 DMUL R22, R14, R10 ;  /* 0x0000000a0e169228 */ /* 0x004fc40000000000 */
[----:B------:R-:W-:-:S06]  /*10b0*/  @!P1 DMUL R24, R14, R8 ;  /* 0x000000080e189228 */ /* 0x000fcc0000000000 */
[C---:B------:R-:W-:Y:S01]  /*10c0*/  @!P1 DFMA R22, R12.reuse, R8, -R22 ;  /* 0x000000080c16922b */ /* 0x040fe20000000816 */
[----:B------:R-:W-:Y:S01]  /*10d0*/  VIADD R9, R18, 0xffffffff ;  /* 0xffffffff12097836 */ /* 0x000fe20000000000 */
[----:B------:R-:W-:-:S04]  /*10e0*/  @!P1 DFMA R24, R12, R10, R24 ;  /* 0x0000000a0c18922b */ /* 0x000fc80000000018 */
[----:B------:R-:W-:-:S04]  /*10f0*/  ISETP.GE.AND P0, PT, R9, UR10, PT ;  /* 0x0000000a09007c0c */ /* 0x000fc8000bf06270 */
[----:B------:R-:W-:-:S13]  /*1100*/  ISETP.LT.OR P0, PT, R9, RZ, P0 ;  /* 0x000000ff0900720c */ /* 0x000fda0000701670 */
[----:B------:R-:W0:Y:S02]  /*1110*/  @!P0 LDC.64 R30, c[0x0][0x380] ;  /* 0x0000e000ff1e8b82 */ /* 0x000e240000000a00 */
[----:B0-----:R-:W-:Y:S02]  /*1120*/  @!P0 IMAD.WIDE.U32 R30, R9, 0x10, R30 ;  /* 0x00000010091e8825 */ /* 0x001fe400078e001e */
[----:B------:R-:W2:Y:S04]  /*1130*/  @!P0 LDG.E.128.CONSTANT R8, desc[UR8][R20.64+-0x20] ;  /* 0xffffe00814088981 */ /* 0x000ea8000c1e9d00 */
[----:B------:R-:W2:Y:S01]  /*1140*/  @!P0 LDG.E.128.CONSTANT R12, desc[UR8][R30.64] ;  /* 0x000000081e0c8981 */ /* 0x000ea2000c1e9d00 */
[----:B------:R-:W-:Y:S01]  /*1150*/  @!P2 DADD R6, R6, R26 ;  /* 0x000000000606a229 */ /* 0x000fe2000000001a */
[----:B------:R-:W-:-:S04]  /*1160*/  ISETP.GE.AND P2, PT, R18, UR10, PT ;  /* 0x0000000a12007c0c */ /* 0x000fc8000bf46270 */
        /* <DEDUP_REMOVED lines=10> */
[----:B------:R-:W-:Y:S01]  /*1210*/  VIADD R16, R16, 0x4 ;  /* 0x0000000410107836 */ /* 0x000fe20000000000 */
[----:B------:R-:W-:Y:S01]  /*1220*/  @!P1 DADD R6, R6, R24 ;  /* 0x0000000006069229 */ /* 0x000fe20000000018 */
[----:B------:R-:W-:-:S02]  /*1230*/  VIADD R17, R17, 0xfffffffc ;  /* 0xfffffffc11117836 */ /* 0x000fc40000000000 */
[----:B------:R-:W-:-:S03]  /*1240*/  VIADD R18, R18, 0x4 ;  /* 0x0000000412127836 */ /* 0x000fc60000000000 */
[----:B------:R-:W-:Y:S02]  /*1250*/  @!P0 DADD R4, R4, R26 ;  /* 0x0000000004048229 */ /* 0x000fe4000000001a */
[----:B------:R-:W-:Y:S01]  /*1260*/  @!P0 DADD R6, R6, R28 ;  /* 0x0000000006068229 */ /* 0x000fe2000000001c */
[----:B------:R-:W-:Y:S01]  /*1270*/  ISETP.NE.AND P0, PT, R16, RZ, PT ;  /* 0x000000ff1000720c */ /* 0x000fe20003f05270 */
[C---:B--2---:R-:W-:Y:S02]  /*1280*/  @!P2 DMUL R22, R14.reuse, R10 ;  /* 0x0000000a0e16a228 */ /* 0x044fe40000000000 */
[----:B------:R-:W-:-:S06]  /*1290*/  @!P2 DMUL R14, R14, R8 ;  /* 0x000000080e0ea228 */ /* 0x000fcc0000000000 */
[C---:B------:R-:W-:Y:S02]  /*12a0*/  @!P2 DFMA R22, R12.reuse, R8, -R22 ;  /* 0x000000080c16a22b */ /* 0x040fe40000000816 */
[----:B------:R-:W-:-:S06]  /*12b0*/  @!P2 DFMA R14, R12, R10, R14 ;  /* 0x0000000a0c0ea22b */ /* 0x000fcc000000000e */
[----:B------:R-:W-:Y:S02]  /*12c0*/  @!P2 DADD R4, R4, R22 ;  /* 0x000000000404a229 */ /* 0x000fe40000000016 */
[----:B------:R-:W-:Y:S01]  /*12d0*/  @!P2 DADD R6, R6, R14 ;  /* 0x000000000606a229 */ /* 0x000fe2000000000e */
[----:B------:R-:W-:Y:S10]  /*12e0*/  @P0 BRA `(.L_x_730) ;  /* 0xfffffffc00180947 */ /* 0x000ff4000383ffff */
[----:B------:R-:W-:-:S07]  /*12f0*/  MOV R25, UR4 ;  /* 0x0000000400197c02 */ /* 0x000fce0008000f00 */
.L_x_729:
[----:B------:R-:W1:Y:S02]  /*1300*/  LDC R24, c[0x0][0x398] ;  /* 0x0000e600ff187b82 */ /* 0x000e640000000800 */
[----:B-1----:R-:W-:-:S13]  /*1310*/  LOP3.LUT P0, R8, R24, 0x3, RZ, 0xc0, !PT ;  /* 0x0000000318087812 */ /* 0x002fda000780c0ff */
[----:B------:R-:W-:Y:S05]  /*1320*/  @!P0 BRA `(.L_x_731) ;  /* 0x0000000000e48947 */ /* 0x000fea0003800000 */
[----:B------:R-:W-:Y:S02]  /*1330*/  ISETP.NE.AND P0, PT, R8, 0x1, PT ;  /* 0x000000010800780c */ /* 0x000fe40003f05270 */
[----:B------:R-:W-:-:S11]  /*1340*/  LOP3.LUT P1, RZ, R24, 0x1, RZ, 0xc0, !PT ;  /* 0x0000000118ff7812 */ /* 0x000fd6000782c0ff */
[----:B------:R-:W-:Y:S05]  /*1350*/  @!P0 BRA `(.L_x_732) ;  /* 0x0000000000808947 */ /* 0x000fea0003800000 */
[----:B------:R-:W1:Y:S01]  /*1360*/  LDCU UR7, c[0x0][0x388] ;  /* 0x00007100ff0777ac */ /* 0x000e620008000800 */
[----:B------:R-:W-:Y:S01]  /*1370*/  IMAD.IADD R17, R2, 0x1, R25 ;  /* 0x0000000102117824 */ /* 0x000fe200078e0219 */
[----:B------:R-:W2:Y:S01]  /*1380*/  LDC.64 R26, c[0x0][0x390] ;  /* 0x0000e400ff1a7b82 */ /* 0x000ea20000000a00 */
[----:B------:R-:W-:-:S05]  /*1390*/  LOP3.LUT R9, RZ, R25, RZ, 0x33, !PT ;  /* 0x00000019ff097212 */ /* 0x000fca00078e33ff */
[----:B------:R-:W-:Y:S01]  /*13a0*/  IMAD.IADD R9, R9, 0x1, R24 ;  /* 0x0000000109097824 */ /* 0x000fe200078e0218 */
[----:B-1----:R-:W-:-:S04]  /*13b0*/  ISETP.GE.AND P0, PT, R17, UR7, PT ;  /* 0x0000000711007c0c */ /* 0x002fc8000bf06270 */
[----:B------:R-:W-:Y:S01]  /*13c0*/  ISETP.LT.OR P0, PT, R17, RZ, P0 ;  /* 0x000000ff1100720c */ /* 0x000fe20000701670 */
[----:B--2---:R-:W-:-:S12]  /*13d0*/  IMAD.WIDE R26, R9, 0x10, R26 ;  /* 0x00000010091a7825 */ /* 0x004fd800078e021a */
[----:B------:R-:W1:Y:S01]  /*13e0*/  @!P0 LDC.64 R12, c[0x0][0x380] ;  /* 0x0000e000ff0c8b82 */ /* 0x000e620000000a00 */
[----:B------:R-:W2:Y:S01]  /*13f0*/  @!P0 LDG.E.128.CONSTANT R8, desc[UR8][R26.64] ;  /* 0x000000081a088981 */ /* 0x000ea2000c1e9d00 */
[----:B-1----:R-:W-:-:S06]  /*1400*/  @!P0 IMAD.WIDE.U32 R12, R17, 0x10, R12 ;  /* 0x00000010110c8825 */ /* 0x002fcc00078e000c */
[----:B------:R-:W2:Y:S01]  /*1410*/  @!P0 LDG.E.128.CONSTANT R12, desc[UR8][R12.64] ;  /* 0x000000080c0c8981 */ /* 0x000ea2000c1e9d00 */
[----:B------:R-:W-:-:S05]  /*1420*/  VIADD R19, R17, 0x1 ;  /* 0x0000000111137836 */ /* 0x000fca0000000000 */
[----:B------:R-:W-:-:S04]  /*1430*/  ISETP.GE.AND P2, PT, R19, UR7, PT ;  /* 0x0000000713007c0c */ /* 0x000fc8000bf46270 */
[----:B------:R-:W-:-:S13]  /*1440*/  ISETP.LT.OR P2, PT, R19, RZ, P2 ;  /* 0x000000ff1300720c */ /* 0x000fda0001741670 */
[----:B------:R-:W1:Y:S02]  /*1450*/  @!P2 LDC.64 R20, c[0x0][0x380] ;  /* 0x0000e000ff14ab82 */ /* 0x000e640000000a00 */
[----:B-1----:R-:W-:-:S06]  /*1460*/  @!P2 IMAD.WIDE.U32 R20, R19, 0x10, R20 ;  /* 0x000000101314a825 */ /* 0x002fcc00078e0014 */
[----:B------:R-:W3:Y:S01]  /*1470*/  @!P2 LDG.E.128.CONSTANT R20, desc[UR8][R20.64] ;  /* 0x000000081414a981 */ /* 0x000ee2000c1e9d00 */
[C---:B--2---:R-:W-:Y:S02]  /*1480*/  @!P0 DMUL R16, R14.reuse, R10 ;  /* 0x0000000a0e108228 */ /* 0x044fe40000000000 */
[----:B------:R-:W-:-:S06]  /*1490*/  @!P0 DMUL R14, R14, R8 ;  /* 0x000000080e0e8228 */ /* 0x000fcc0000000000 */
[C---:B------:R-:W-:Y:S02]  /*14a0*/  @!P0 DFMA R8, R12.reuse, R8, -R16 ;  /* 0x000000080c08822b */ /* 0x040fe40000000810 */
[----:B------:R-:W3:Y:S01]  /*14b0*/  @!P2 LDG.E.128.CONSTANT R16, desc[UR8][R26.64+-0x10] ;  /* 0xfffff0081a10a981 */ /* 0x000ee2000c1e9d00 */
[----:B------:R-:W-:-:S05]  /*14c0*/  @!P0 DFMA R14, R12, R10, R14 ;  /* 0x0000000a0c0e822b */ /* 0x000fca000000000e */
[----:B------:R-:W-:-:S03]  /*14d0*/  @!P0 DADD R4, R4, R8 ;  /* 0x0000000004048229 */ /* 0x000fc60000000008 */
[----:B------:R-:W-:Y:S01]  /*14e0*/  @!P0 DADD R6, R6, R14 ;  /* 0x0000000006068229 */ /* 0x000fe2000000000e */
[----:B------:R-:W-:Y:S01]  /*14f0*/  VIADD R25, R25, 0x2 ;  /* 0x0000000219197836 */ /* 0x000fe20000000000 */
[C---:B---3--:R-:W-:Y:S02]  /*1500*/  @!P2 DMUL R10, R22.reuse, R18 ;  /* 0x00000012160aa228 */ /* 0x048fe40000000000 */
[----:B------:R-:W-:-:S06]  /*1510*/  @!P2 DMUL R22, R22, R16 ;  /* 0x000000101616a228 */ /* 0x000fcc0000000000 */
[C---:B------:R-:W-:Y:S02]  /*1520*/  @!P2 DFMA R10, R20.reuse, R16, -R10 ;  /* 0x00000010140aa22b */ /* 0x040fe4000000080a */
[----:B------:R-:W-:-:S06]  /*1530*/  @!P2 DFMA R22, R20, R18, R22 ;  /* 0x000000121416a22b */ /* 0x000fcc0000000016 */
[----:B------:R-:W-:Y:S02]  /*1540*/  @!P2 DADD R4, R4, R10 ;  /* 0x000000000404a229 */ /* 0x000fe4000000000a */
[----:B------:R-:W-:-:S11]  /*1550*/  @!P2 DADD R6, R6, R22 ;  /* 0x000000000606a229 */ /* 0x000fd60000000016 */
.L_x_732:
[----:B------:R-:W-:Y:S04]  /*1560*/  BSSY.RECONVERGENT B0, `(.L_x_731) ;  /* 0x0000015000007945 */ /* 0x000fe80003800200 */
[----:B------:R-:W-:Y:S05]  /*1570*/  @!P1 BRA `(.L_x_733) ;  /* 0x00000000004c9947 */ /* 0x000fea0003800000 */
[----:B------:R-:W1:Y:S01]  /*1580*/  LDCU UR7, c[0x0][0x388] ;  /* 0x00007100ff0777ac */ /* 0x000e620008000800 */
[----:B------:R-:W-:-:S04]  /*1590*/  IADD3 R11, PT, PT, R2, R25, RZ ;  /* 0x00000019020b7210 */ /* 0x000fc80007ffe0ff */
[----:B-1----:R-:W-:-:S04]  /*15a0*/  ISETP.GE.AND P0, PT, R11, UR7, PT ;  /* 0x000000070b007c0c */ /* 0x002fc8000bf06270 */
[----:B------:R-:W-:-:S13]  /*15b0*/  ISETP.LT.OR P0, PT, R11, RZ, P0 ;  /* 0x000000ff0b00720c */ /* 0x000fda0000701670 */
[----:B------:R-:W-:Y:S05]  /*15c0*/  @P0 BRA `(.L_x_733) ;  /* 0x0000000000380947 */ /* 0x000fea0003800000 */
[----:B------:R-:W1:Y:S01]  /*15d0*/  LDC.64 R8, c[0x0][0x380] ;  /* 0x0000e000ff087b82 */ /* 0x000e620000000a00 */
[----:B------:R-:W-:-:S05]  /*15e0*/  LOP3.LUT R25, RZ, R25, RZ, 0x33, !PT ;  /* 0x00000019ff197212 */ /* 0x000fca00078e33ff */
[----:B------:R-:W-:Y:S02]  /*15f0*/  IMAD.IADD R25, R25, 0x1, R24 ;  /* 0x0000000119197824 */ /* 0x000fe400078e0218 */
[----:B------:R-:W2:Y:S01]  /*1600*/  LDC.64 R12, c[0x0][0x390] ;  /* 0x0000e400ff0c7b82 */ /* 0x000ea20000000a00 */
[----:B-1----:R-:W-:-:S06]  /*1610*/  IMAD.WIDE.U32 R8, R11, 0x10, R8 ;  /* 0x000000100b087825 */ /* 0x002fcc00078e0008 */
[----:B------:R-:W3:Y:S01]  /*1620*/  LDG.E.128.CONSTANT R8, desc[UR8][R8.64] ;  /* 0x0000000808087981 */ /* 0x000ee2000c1e9d00 */
[----:B--2---:R-:W-:-:S06]  /*1630*/  IMAD.WIDE R12, R25, 0x10, R12 ;  /* 0x00000010190c7825 */ /* 0x004fcc00078e020c */
[----:B------:R-:W3:Y:S02]  /*1640*/  LDG.E.128.CONSTANT R12, desc[UR8][R12.64] ;  /* 0x000000080c0c7981 */ /* 0x000ee4000c1e9d00 */
[C---:B---3--:R-:W-:Y:S02]  /*1650*/  DMUL R16, R10.reuse, R14 ;  /* 0x0000000e0a107228 */ /* 0x048fe40000000000 */
[----:B------:R-:W-:-:S06]  /*1660*/  DMUL R10, R10, R12 ;  /* 0x0000000c0a0a7228 */ /* 0x000fcc0000000000 */
[C---:B------:R-:W-:Y:S02]  /*1670*/  DFMA R16, R8.reuse, R12, -R16 ;  /* 0x0000000c0810722b */ /* 0x040fe40000000810 */
[----:B------:R-:W-:-:S06]  /*1680*/  DFMA R10, R8, R14, R10 ;  /* 0x0000000e080a722b */ /* 0x000fcc000000000a */
[----:B------:R-:W-:Y:S02]  /*1690*/  DADD R4, R4, R16 ;  /* 0x0000000004047229 */ /* 0x000fe40000000010 */
[----:B------:R-:W-:-:S11]  /*16a0*/  DADD R6, R6, R10 ;  /* 0x0000000006067229 */ /* 0x000fd6000000000a */
.L_x_733:
[----:B0-----:R-:W-:Y:S05]  /*16b0*/  BSYNC.RECONVERGENT B0 ;  /* 0x0000000000007941 */ /* 0x001fea0003800200 */
.L_x_731:
[----:B------:R-:W1:Y:S01]  /*16c0*/  LDC.64 R8, c[0x0][0x3a8] ;  /* 0x0000ea00ff087b82 */ /* 0x000e620000000a00 */
[----:B------:R-:W2:Y:S01]  /*16d0*/  LDCU UR7, c[0x0][0x3b0] ;  /* 0x00007600ff0777ac */ /* 0x000ea20008000800 */
[----:B-1----:R-:W-:-:S04]  /*16e0*/  IMAD.WIDE R8, R0, 0x10, R8 ;  /* 0x0000001000087825 */ /* 0x002fc800078e0208 */
[----:B------:R-:W-:Y:S01]  /*16f0*/  IMAD.IADD R0, R3, 0x1, R0 ;  /* 0x0000000103007824 */ /* 0x000fe200078e0200 */
[----:B------:R1:W-:Y:S04]  /*1700*/  STG.E.128 desc[UR8][R8.64], R4 ;  /* 0x0000000408007986 */ /* 0x0003e8000c101d08 */
[----:B--2---:R-:W-:-:S13]  /*1710*/  ISETP.GE.AND P0, PT, R0, UR7, PT ;  /* 0x0000000700007c0c */ /* 0x004fda000bf06270 */
[----:B------:R-:W-:Y:S05]  /*1720*/  @!P0 BRA `(.L_x_734) ;  /* 0xfffffff400d88947 */ /* 0x000fea000383ffff */
[----:B0-----:R-:W-:Y:S05]  /*1730*/  EXIT ;  /* 0x000000000000794d */ /* 0x001fea0003800000 */
.L_x_718:
        /* <DEDUP_REMOVED lines=8> */
[----:B------:R-:W-:Y:S02]  /*17c0*/  ULEA.HI UR4, UR6, UR6, URZ, 0x1 ;  /* 0x0000000606047291 */ /* 0x000fe4000f8f08ff */
[----:B------:R-:W-:Y:S01]  /*17d0*/  ULOP3.LUT UR5, UR6, 0x3, URZ, 0xc0, !UPT ;  /* 0x0000000306057892 */ /* 0x000fe2000f8ec0ff */
[----:B------:R-:W0:Y:S01]  /*17e0*/  LDCU UR11, c[0x0][0x398] ;  /* 0x00007300ff0b77ac */ /* 0x000e220008000800 */
[----:B------:R-:W1:Y:S01]  /*17f0*/  LDCU UR10, c[0x0][0x388] ;  /* 0x00007100ff0a77ac */ /* 0x000e620008000800 */
[----:B------:R-:W-:Y:S02]  /*1800*/  ULOP3.LUT UR6, UR6, 0x7ffffffc, URZ, 0xc0, !UPT ;  /* 0x7ffffffc06067892 */ /* 0x000fe4000f8ec0ff */
[----:B------:R-:W-:Y:S02]  /*1810*/  USHF.R.S32.HI UR4, URZ, 0x1, UR4 ;  /* 0x00000001ff047899 */ /* 0x000fe40008011404 */
[----:B------:R-:W-:-:S11]  /*1820*/  UISETP.GE.U32.AND UP0, UPT, UR7, 0x3, UPT ;  /* 0x000000030700788c */ /* 0x000fd6000bf06070 */
.L_x_742:
[----:B------:R-:W-:Y:S01]  /*1830*/  VIADD R2, R0, -UR4 ;  /* 0x8000000400027c36 */ /* 0x000fe20008000000 */
[----:B--2---:R-:W-:Y:S01]  /*1840*/  CS2R R6, SRZ ;  /* 0x0000000000067805 */ /* 0x004fe2000001ff00 */
[----:B------:R-:W-:Y:S01]  /*1850*/  IMAD.MOV.U32 R27, RZ, RZ, RZ ;  /* 0x000000ffff1b7224 */ /* 0x000fe200078e00ff */
[----:B------:R-:W-:Y:S01]  /*1860*/  CS2R R4, SRZ ;  /* 0x0000000000047805 */ /* 0x000fe2000001ff00 */
[----:B------:R-:W-:Y:S06]  /*1870*/  BRA.U !UP0, `(.L_x_737) ;  /* 0x0000000108f87547 */ /* 0x000fec000b800000 */
[----:B------:R-:W2:Y:S01]  /*1880*/  LDC.64 R18, c[0x0][0x390] ;  /* 0x0000e400ff127b82 */ /* 0x000ea20000000a00 */
[----:B------:R-:W-:Y:S02]  /*1890*/  MOV R17, RZ ;  /* 0x000000ff00117202 */ /* 0x000fe40000000f00 */
[----:B------:R-:W-:-:S07]  /*18a0*/  CS2R R6, SRZ ;  /* 0x0000000000067805 */ /* 0x000fce000001ff00 */
.L_x_738:
[----:B------:R-:W-:Y:S01]  /*18b0*/  IMAD.IADD R16, R2, 0x1, R17 ;  /* 0x0000000102107824 */ /* 0x000fe200078e0211 */
[----:B------:R-:W-:-:S04]  /*18c0*/  LOP3.LUT R8, RZ, R17, RZ, 0x33, !PT ;  /* 0x00000011ff087212 */ /* 0x000fc800078e33ff */
[----:B-1----:R-:W-:Y:S01]  /*18d0*/  ISETP.GE.AND P2, PT, R16, UR10, PT ;  /* 0x0000000a10007c0c */ /* 0x002fe2000bf46270 */
[----:B0-----:R-:W-:-:S03]  /*18e0*/  VIADD R21, R8, UR11 ;  /* 0x0000000b08157c36 */ /* 0x001fc60008000000 */
[----:B------:R-:W-:Y:S01]  /*18f0*/  ISETP.LT.OR P2, PT, R16, RZ, P2 ;  /* 0x000000ff1000720c */ /* 0x000fe20001741670 */
[----:B--2---:R-:W-:-:S12]  /*1900*/  IMAD.WIDE R20, R21, 0x10, R18 ;  /* 0x0000001015147825 */ /* 0x004fd800078e0212 */
        /* <DEDUP_REMOVED lines=16> */
[----:B------:R-:W-:-:S04]  /*1a10*/  ISETP.GE.AND P0, PT, R28, UR10, PT ;  /* 0x0000000a1c007c0c */ /* 0x000fc8000bf06270 */
        /* <DEDUP_REMOVED lines=8> */
[----:B------:R-:W2:Y:S04]  /*1aa0*/  @!P0 LDG.E.128.CONSTANT R8, desc[UR8][R20.64+-0x20] ;  /* 0xffffe00814088981 */ /* 0x000ea8000c1e9d00 */
[----:B------:R-:W2:Y:S01]  /*1ab0*/  @!P0 LDG.E.128.CONSTANT R12, desc[UR8][R12.64] ;  /* 0x000000080c0c8981 */ /* 0x000ea2000c1e9d00 */
[----:B------:R-:W-:Y:S01]  /*1ac0*/  IADD3 R16, PT, PT, R16, 0x3, RZ ;  /* 0x0000000310107810 */ /* 0x000fe20007ffe0ff */
[----:B------:R-:W-:-:S03]  /*1ad0*/  @!P2 DADD R6, R6, R26 ;  /* 0x000000000606a229 */ /* 0x000fc6000000001a */
[----:B------:R-:W-:-:S04]  /*1ae0*/  ISETP.GE.AND P2, PT, R16, UR10, PT ;  /* 0x0000000a10007c0c */ /* 0x000fc8000bf46270 */
[----:B------:R-:W-:Y:S01]  /*1af0*/  ISETP.LT.OR P2, PT, R16, RZ, P2 ;  /* 0x000000ff1000720c */ /* 0x000fe20001741670 */
[----:B------:R-:W-:Y:S02]  /*1b00*/  @!P1 DADD R4, R4, R24 ;  /* 0x0000000004049229 */ /* 0x000fe40000000018 */
[C---:B--2---:R-:W-:Y:S02]  /*1b10*/  @!P0 DMUL R24, R14.reuse, R10 ;  /* 0x0000000a0e188228 */ /* 0x044fe40000000000 */
[----:B------:R-:W-:-:S08]  /*1b20*/  @!P0 DMUL R26, R14, R8 ;  /* 0x000000080e1a8228 */ /* 0x000fd00000000000 */
[----:B------:R-:W0:Y:S01]  /*1b30*/  @!P2 LDC.64 R14, c[0x0][0x380] ;  /* 0x0000e000ff0eab82 */ /* 0x000e220000000a00 */
[C---:B------:R-:W-:Y:S02]  /*1b40*/  @!P0 DFMA R24, R12.reuse, R8, -R24 ;  /* 0x000000080c18822b */ /* 0x040fe40000000818 */
[----:B------:R-:W-:Y:S01]  /*1b50*/  @!P0 DFMA R26, R12, R10, R26 ;  /* 0x0000000a0c1a822b */ /* 0x000fe2000000001a */
[----:B------:R-:W2:Y:S01]  /*1b60*/  @!P2 LDG.E.128.CONSTANT R8, desc[UR8][R20.64+-0x30] ;  /* 0xffffd0081408a981 */ /* 0x000ea2000c1e9d00 */
[----:B0-----:R-:W-:-:S06]  /*1b70*/  @!P2 IMAD.WIDE.U32 R14, R16, 0x10, R14 ;  /* 0x00000010100ea825 */ /* 0x001fcc00078e000e */
[----:B------:R-:W2:Y:S01]  /*1b80*/  @!P2 LDG.E.128.CONSTANT R12, desc[UR8][R14.64] ;  /* 0x000000080e0ca981 */ /* 0x000ea2000c1e9d00 */
[----:B------:R-:W-:Y:S01]  /*1b90*/  @!P1 DADD R6, R6, R22 ;  /* 0x0000000006069229 */ /* 0x000fe20000000016 */
[----:B------:R-:W-:Y:S01]  /*1ba0*/  VIADD R17, R17, 0x4 ;  /* 0x0000000411117836 */ /* 0x000fe20000000000 */
[----:B------:R-:W-:-:S06]  /*1bb0*/  @!P0 DADD R4, R4, R24 ;  /* 0x0000000004048229 */ /* 0x000fcc0000000018 */
[----:B------:R-:W-:Y:S01]  /*1bc0*/  @!P0 DADD R6, R6, R26 ;  /* 0x0000000006068229 */ /* 0x000fe2000000001a */
[----:B------:R-:W-:Y:S01]  /*1bd0*/  ISETP.NE.AND P0, PT, R17, UR6, PT ;  /* 0x0000000611007c0c */ /* 0x000fe2000bf05270 */
        /* <DEDUP_REMOVED lines=8> */
.L_x_737:
[----:B------:R-:W-:-:S09]  /*1c60*/  UISETP.NE.AND UP1, UPT, UR5, URZ, UPT ;  /* 0x000000ff0500728c */ /* 0x000fd2000bf25270 */
[----:B------:R-:W-:Y:S05]  /*1c70*/  BRA.U !UP1, `(.L_x_739) ;  /* 0x0000000109ec7547 */ /* 0x000fea000b800000 */
[----:B------:R-:W-:-:S09]  /*1c80*/  UISETP.NE.AND UP1, UPT, UR5, 0x1, UPT ;  /* 0x000000010500788c */ /* 0x000fd2000bf25270 */
[----:B------:R-:W-:Y:S05]  /*1c90*/  BRA.U !UP1, `(.L_x_740) ;  /* 0x0000000109847547 */ /* 0x000fea000b800000 */
[----:B------:R-:W2:Y:S01]  /*1ca0*/  LDCU UR7, c[0x0][0x388] ;  /* 0x00007100ff0777ac */ /* 0x000ea20008000800 */
[----:B------:R-:W-:Y:S01]  /*1cb0*/  IMAD.IADD R11, R2, 0x1, R27 ;  /* 0x00000001020b7824 */ /* 0x000fe200078e021b */
[----:B------:R-:W3:Y:S01]  /*1cc0*/  LDC.64 R28, c[0x0][0x390] ;  /* 0x0000e400ff1c7b82 */ /* 0x000ee20000000a00 */
[----:B------:R-:W-:Y:S02]  /*1cd0*/  LOP3.LUT R8, RZ, R27, RZ, 0x33, !PT ;  /* 0x0000001bff087212 */ /* 0x000fe400078e33ff */
[C---:B------:R-:W-:Y:S01]  /*1ce0*/  VIADD R19, R11.reuse, 0x1 ;  /* 0x000000010b137836 */ /* 0x040fe20000000000 */
[----:B--2---:R-:W-:-:S04]  /*1cf0*/  ISETP.GE.AND P0, PT, R11, UR7, PT ;  /* 0x000000070b007c0c */ /* 0x004fc8000bf06270 */
[----:B------:R-:W-:Y:S01]  /*1d00*/  ISETP.GE.AND P1, PT, R19, UR7, PT ;  /* 0x0000000713007c0c */ /* 0x000fe2000bf26270 */
[----:B------:R-:W2:Y:S01]  /*1d10*/  LDCU UR7, c[0x0][0x398] ;  /* 0x00007300ff0777ac */ /* 0x000ea20008000800 */
[----:B------:R-:W-:Y:S02]  /*1d20*/  ISETP.LT.OR P0, PT, R11, RZ, P0 ;  /* 0x000000ff0b00720c */ /* 0x000fe40000701670 */
[----:B------:R-:W-:-:S11]  /*1d30*/  ISETP.LT.OR P1, PT, R19, RZ, P1 ;  /* 0x000000ff1300720c */ /* 0x000fd60000f21670 */
[----:B------:R-:W4:Y:S01]  /*1d40*/  @!P0 LDC.64 R12, c[0x0][0x380] ;  /* 0x0000e000ff0c8b82 */ /* 0x000f220000000a00 */
[----:B--2---:R-:W-:-:S07]  /*1d50*/  IADD3 R9, PT, PT, R8, UR7, RZ ;  /* 0x0000000708097c10 */ /* 0x004fce000fffe0ff */
[----:B------:R-:W2:Y:S01]  /*1d60*/  @!P1 LDC.64 R16, c[0x0][0x380] ;  /* 0x0000e000ff109b82 */ /* 0x000ea20000000a00 */
[----:B---3--:R-:W-:-:S04]  /*1d70*/  IMAD.WIDE R28, R9, 0x10, R28 ;  /* 0x00000010091c7825 */ /* 0x008fc800078e021c */
[----:B----4-:R-:W-:Y:S02]  /*1d80*/  @!P0 IMAD.WIDE.U32 R12, R11, 0x10, R12 ;  /* 0x000000100b0c8825 */ /* 0x010fe400078e000c */
[----:B------:R-:W3:Y:S04]  /*1d90*/  @!P0 LDG.E.128.CONSTANT R8, desc[UR8][R28.64] ;  /* 0x000000081c088981 */ /* 0x000ee8000c1e9d00 */
[----:B------:R-:W3:Y:S01]  /*1da0*/  @!P0 LDG.E.128.CONSTANT R12, desc[UR8][R12.64] ;  /* 0x000000080c0c8981 */ /* 0x000ee2000c1e9d00 */
[----:B--2---:R-:W-:-:S03]  /*1db0*/  @!P1 IMAD.WIDE.U32 R20, R19, 0x10, R16 ;  /* 0x0000001013149825 */ /* 0x004fc600078e0010 */
[----:B------:R-:W2:Y:S04]  /*1dc0*/  @!P1 LDG.E.128.CONSTANT R16, desc[UR8][R28.64+-0x10] ;  /* 0xfffff0081c109981 */ /* 0x000ea8000c1e9d00 */
[----:B------:R-:W2:Y:S01]  /*1dd0*/  @!P1 LDG.E.128.CONSTANT R20, desc[UR8][R20.64] ;  /* 0x0000000814149981 */ /* 0x000ea2000c1e9d00 */
[----:B------:R-:W-:Y:S01]  /*1de0*/  VIADD R27, R27, 0x2 ;  /* 0x000000021b1b7836 */ /* 0x000fe20000000000 */
[C---:B---3--:R-:W-:Y:S02]  /*1df0*/  @!P0 DMUL R24, R14.reuse, R10 ;  /* 0x0000000a0e188228 */ /* 0x048fe40000000000 */
        /* <DEDUP_REMOVED lines=11> */
.L_x_740:
[----:B------:R-:W2:Y:S01]  /*1eb0*/  LDC R10, c[0x0][0x398] ;  /* 0x0000e600ff0a7b82 */ /* 0x000ea20000000800 */
[----:B------:R-:W-:Y:S01]  /*1ec0*/  BSSY.RECONVERGENT B0, `(.L_x_739) ;  /* 0x0000016000007945 */ /* 0x000fe20003800200 */
[----:B--2---:R-:W-:-:S13]  /*1ed0*/  LOP3.LUT P0, RZ, R10, 0x1, RZ, 0xc0, !PT ;  /* 0x000000010aff7812 */ /* 0x004fda000780c0ff */
[----:B------:R-:W-:Y:S05]  /*1ee0*/  @!P0 BRA `(.L_x_741) ;  /* 0x00000000004c8947 */ /* 0x000fea0003800000 */
[----:B------:R-:W2:Y:S01]  /*1ef0*/  LDCU UR7, c[0x0][0x388] ;  /* 0x00007100ff0777ac */ /* 0x000ea20008000800 */
[----:B------:R-:W-:-:S05]  /*1f00*/  IMAD.IADD R11, R2, 0x1, R27 ;  /* 0x00000001020b7824 */ /* 0x000fca00078e021b */
[----:B--2---:R-:W-:-:S04]  /*1f10*/  ISETP.GE.AND P0, PT, R11, UR7, PT ;  /* 0x000000070b007c0c */ /* 0x004fc8000bf06270 */
[----:B------:R-:W-:-:S13]  /*1f20*/  ISETP.LT.OR P0, PT, R11, RZ, P0 ;  /* 0x000000ff0b00720c */ /* 0x000fda0000701670 */
[----:B------:R-:W-:Y:S05]  /*1f30*/  @P0 BRA `(.L_x_741) ;  /* 0x0000000000380947 */ /* 0x000fea0003800000 */
[----:B------:R-:W2:Y:S01]  /*1f40*/  LDC.64 R8, c[0x0][0x380] ;  /* 0x0000e000ff087b82 */ /* 0x000ea20000000a00 */
[----:B------:R-:W-:-:S05]  /*1f50*/  LOP3.LUT R27, RZ, R27, RZ, 0x33, !PT ;  /* 0x0000001bff1b7212 */ /* 0x000fca00078e33ff */
[----:B------:R-:W-:Y:S02]  /*1f60*/  IMAD.IADD R27, R27, 0x1, R10 ;  /* 0x000000011b1b7824 */ /* 0x000fe400078e020a */
[----:B------:R-:W3:Y:S01]  /*1f70*/  LDC.64 R12, c[0x0][0x390] ;  /* 0x0000e400ff0c7b82 */ /* 0x000ee20000000a00 */
[----:B--2---:R-:W-:-:S06]  /*1f80*/  IMAD.WIDE.U32 R8, R11, 0x10, R8 ;  /* 0x000000100b087825 */ /* 0x004fcc00078e0008 */
[----:B------:R-:W2:Y:S01]  /*1f90*/  LDG.E.128.CONSTANT R8, desc[UR8][R8.64] ;  /* 0x0000000808087981 */ /* 0x000ea2000c1e9d00 */
[----:B---3--:R-:W-:-:S06]  /*1fa0*/  IMAD.WIDE R12, R27, 0x10, R12 ;  /* 0x000000101b0c7825 */ /* 0x008fcc00078e020c */
[----:B------:R-:W2:Y:S02]  /*1fb0*/  LDG.E.128.CONSTANT R12, desc[UR8][R12.64] ;  /* 0x000000080c0c7981 */ /* 0x000ea4000c1e9d00 */
[C---:B--2---:R-:W-:Y:S02]  /*1fc0*/  DMUL R16, R10.reuse, R14 ;  /* 0x0000000e0a107228 */ /* 0x044fe40000000000 */
[----:B------:R-:W-:-:S06]  /*1fd0*/  DMUL R10, R10, R12 ;  /* 0x0000000c0a0a7228 */ /* 0x000fcc0000000000 */
[C---:B------:R-:W-:Y:S02]  /*1fe0*/  DFMA R16, R8.reuse, R12, -R16 ;  /* 0x0000000c0810722b */ /* 0x040fe40000000810 */
[----:B------:R-:W-:-:S06]  /*1ff0*/  DFMA R10, R8, R14, R10 ;  /* 0x0000000e080a722b */ /* 0x000fcc000000000a */
[----:B------:R-:W-:Y:S02]  /*2000*/  DADD R4, R4, R16 ;  /* 0x0000000004047229 */ /* 0x000fe40000000010 */
[----:B------:R-:W-:-:S11]  /*2010*/  DADD R6, R6, R10 ;  /* 0x0000000006067229 */ /* 0x000fd6000000000a */
.L_x_741:
[----:B01----:R-:W-:Y:S05]  /*2020*/  BSYNC.RECONVERGENT B0 ;  /* 0x0000000000007941 */ /* 0x003fea0003800200 */
.L_x_739:
[----:B------:R-:W2:Y:S01]  /*2030*/  LDC.64 R8, c[0x0][0x3a8] ;  /* 0x0000ea00ff087b82 */ /* 0x000ea20000000a00 */
[----:B------:R-:W3:Y:S01]  /*2040*/  LDCU UR7, c[0x0][0x3b0] ;  /* 0x00007600ff0777ac */ /* 0x000ee20008000800 */
[----:B--2---:R-:W-:-:S04]  /*2050*/  IMAD.WIDE R8, R0, 0x10, R8 ;  /* 0x0000001000087825 */ /* 0x004fc800078e0208 */
[----:B------:R-:W-:Y:S01]  /*2060*/  IMAD.IADD R0, R3, 0x1, R0 ;  /* 0x0000000103007824 */ /* 0x000fe200078e0200 */
[----:B------:R2:W-:Y:S04]  /*2070*/  STG.E.128 desc[UR8][R8.64], R4 ;  /* 0x0000000408007986 */ /* 0x0005e8000c101d08 */
[----:B---3--:R-:W-:-:S13]  /*2080*/  ISETP.GE.AND P0, PT, R0, UR7, PT ;  /* 0x0000000700007c0c */ /* 0x008fda000bf06270 */
[----:B------:R-:W-:Y:S05]  /*2090*/  @!P0 BRA `(.L_x_742) ;  /* 0xfffffff400e48947 */ /* 0x000fea000383ffff */
[----:B01----:R-:W-:Y:S05]  /*20a0*/  EXIT ;  /* 0x000000000000794d */ /* 0x003fea0003800000 */
.L_x_736:
[----:B------:R-:W0:Y:S01]  /*20b0*/  LDCU UR4, c[0x0][0x388] ;  /* 0x00007100ff0477ac */ /* 0x000e220008000800 */
[----:B------:R-:W-:Y:S01]  /*20c0*/  UIADD3 UR5, UPT, UPT, -UR6, URZ, URZ ;  /* 0x000000ff06057290 */ /* 0x000fe2000fffe1ff */
[----:B------:R-:W1:Y:S01]  /*20d0*/  LDCU UR11, c[0x0][0x398] ;  /* 0x00007300ff0b77ac */ /* 0x000e620008000800 */
[----:B------:R-:W2:Y:S01]  /*20e0*/  LDCU UR10, c[0x0][0x388] ;  /* 0x00007100ff0a77ac */ /* 0x000ea20008000800 */
[----:B------:R-:W-:Y:S02]  /*20f0*/  UISETP.GE.U32.AND UP0, UPT, UR7, 0x3, UPT ;  /* 0x000000030700788c */ /* 0x000fe4000bf06070 */
[----:B0-----:R-:W-:-:S04]  /*2100*/  UIADD3 UR4, UPT, UPT, UR4, -0x1, URZ ;  /* 0xffffffff04047890 */ /* 0x001fc8000fffe0ff */
[----:B------:R-:W-:-:S04]  /*2110*/  ULEA.HI UR4, UR4, UR4, URZ, 0x1 ;  /* 0x0000000404047291 */ /* 0x000fc8000f8f08ff */
[----:B------:R-:W-:Y:S02]  /*2120*/  ULEA.HI.SX32 UR4, UR4, UR5, 0x1f ;  /* 0x0000000504047291 */ /* 0x000fe4000f8ffaff */
[----:B------:R-:W-:Y:S02]  /*2130*/  ULOP3.LUT UR5, UR6, 0x3, URZ, 0xc0, !UPT ;  /* 0x0000000306057892 */ /* 0x000fe4000f8ec0ff */
[----:B------:R-:W-:Y:S02]  /*2140*/  ULOP3.LUT UR6, UR6, 0x7ffffffc, URZ, 0xc0, !UPT ;  /* 0x7ffffffc06067892 */ /* 0x000fe4000f8ec0ff */
[----:B-12---:R-:W-:-:S12]  /*2150*/  UIADD3 UR4, UPT, UPT, UR4, 0x1, URZ ;  /* 0x0000000104047890 */ /* 0x006fd8000fffe0ff */
.L_x_748:
[----:B------:R-:W-:Y:S01]  /*2160*/  IADD3 R2, PT, PT, R0, UR4, RZ ;  /* 0x0000000400027c10 */ /* 0x000fe2000fffe0ff */
[----:B------:R-:W-:Y:S01]  /*2170*/  IMAD.MOV.U32 R27, RZ, RZ, RZ ;  /* 0x000000ffff1b7224 */ /* 0x000fe200078e00ff */
[----:B0-----:R-:W-:Y:S02]  /*2180*/  CS2R R6, SRZ ;  /* 0x0000000000067805 */ /* 0x001fe4000001ff00 */
[----:B------:R-:W-:Y:S01]  /*2190*/  CS2R R4, SRZ ;  /* 0x0000000000047805 */ /* 0x000fe2000001ff00 */
[----:B------:R-:W-:Y:S06]  /*21a0*/  BRA.U !UP0, `(.L_x_743) ;  /* 0x0000000108f87547 */ /* 0x000fec000b800000 */
[----:B------:R-:W0:Y:S01]  /*21b0*/  LDC.64 R18, c[0x0][0x390] ;  /* 0x0000e400ff127b82 */ /* 0x000e220000000a00 */
[----:B------:R-:W-:Y:S01]  /*21c0*/  IMAD.MOV.U32 R17, RZ, RZ, RZ ;  /* 0x000000ffff117224 */ /* 0x000fe200078e00ff */
[----:B------:R-:W-:-:S07]  /*21d0*/  CS2R R6, SRZ ;  /* 0x0000000000067805 */ /* 0x000fce000001ff00 */
.L_x_744:
[----:B------:R-:W-:Y:S01]  /*21e0*/  IMAD.IADD R16, R2, 0x1, R17 ;  /* 0x0000000102107824 */ /* 0x000fe200078e0211 */
[----:B------:R-:W-:-:S04]  /*21f0*/  LOP3.LUT R8, RZ, R17, RZ, 0x33, !PT ;  /* 0x00000011ff087212 */ /* 0x000fc800078e33ff */
[----:B------:R-:W-:Y:S02]  /*2200*/  ISETP.GE.AND P2, PT, R16, UR10, PT ;  /* 0x0000000a10007c0c */ /* 0x000fe4000bf46270 */
[----:B------:R-:W-:Y:S02]  /*2210*/  IADD3 R21, PT, PT, R8, UR11, RZ ;  /* 0x0000000b08157c10 */ /* 0x000fe4000fffe0ff */
[----:B------:R-:W-:-:S03]  /*2220*/  ISETP.LT.OR P2, PT, R16, RZ, P2 ;  /* 0x000000ff1000720c */ /* 0x000fc60001741670 */
[----:B0-----:R-:W-:-:S10]  /*2230*/  IMAD.WIDE R20, R21, 0x10, R18 ;  /* 0x0000001015147825 */ /* 0x001fd400078e0212 */
        /* <DEDUP_REMOVED lines=27> */
[----:B------:R-:W-:Y:S01]  /*23f0*/  VIADD R16, R16, 0x3 ;  /* 0x0000000310107836 */ /* 0x000fe20000000000 */
[----:B------:R-:W-:-:S04]  /*2400*/  @!P2 DADD R6, R6, R26 ;  /* 0x000000000606a229 */ /* 0x000fc8000000001a */
        /* <DEDUP_REMOVED lines=12> */
[----:B------:R-:W-:Y:S01]  /*24d0*/  IADD3 R17, PT, PT, R17, 0x4, RZ ;  /* 0x0000000411117810 */ /* 0x000fe20007ffe0ff */
        /* <DEDUP_REMOVED lines=11> */
.L_x_743:
[----:B------:R-:W-:-:S09]  /*2590*/  UISETP.NE.AND UP1, UPT, UR5, URZ, UPT ;  /* 0x000000ff0500728c */ /* 0x000fd2000bf25270 */
[----:B------:R-:W-:Y:S05]  /*25a0*/  BRA.U !UP1, `(.L_x_745) ;  /* 0x0000000109ec7547 */ /* 0x000fea000b800000 */
[----:B------:R-:W-:-:S09]  /*25b0*/  UISETP.NE.AND UP1, UPT, UR5, 0x1, UPT ;  /* 0x000000010500788c */ /* 0x000fd2000bf25270 */
[----:B------:R-:W-:Y:S05]  /*25c0*/  BRA.U !UP1, `(.L_x_746) ;  /* 0x0000000109847547 */ /* 0x000fea000b800000 */
[----:B------:R-:W0:Y:S01]  /*25d0*/  LDCU UR7, c[0x0][0x388] ;  /* 0x00007100ff0777ac */ /* 0x000e220008000800 */
[----:B------:R-:W-:Y:S01]  /*25e0*/  IMAD.IADD R11, R2, 0x1, R27 ;  /* 0x00000001020b7824 */ /* 0x000fe200078e021b */
[----:B------:R-:W1:Y:S01]  /*25f0*/  LDC.64 R28, c[0x0][0x390] ;  /* 0x0000e400ff1c7b82 */ /* 0x000e620000000a00 */
[----:B------:R-:W-:Y:S02]  /*2600*/  LOP3.LUT R8, RZ, R27, RZ, 0x33, !PT ;  /* 0x0000001bff087212 */ /* 0x000fe400078e33ff */
[C---:B------:R-:W-:Y:S01]  /*2610*/  VIADD R19, R11.reuse, 0x1 ;  /* 0x000000010b137836 */ /* 0x040fe20000000000 */
[----:B0-----:R-:W-:-:S04]  /*2620*/  ISETP.GE.AND P0, PT, R11, UR7, PT ;  /* 0x000000070b007c0c */ /* 0x001fc8000bf06270 */
[----:B------:R-:W-:Y:S01]  /*2630*/  ISETP.GE.AND P1, PT, R19, UR7, PT ;  /* 0x0000000713007c0c */ /* 0x000fe2000bf26270 */
[----:B------:R-:W0:Y:S01]  /*2640*/  LDCU UR7, c[0x0][0x398] ;  /* 0x00007300ff0777ac */ /* 0x000e220008000800 */
[----:B------:R-:W-:Y:S02]  /*2650*/  ISETP.LT.OR P0, PT, R11, RZ, P0 ;  /* 0x000000ff0b00720c */ /* 0x000fe40000701670 */
[----:B------:R-:W-:-:S11]  /*2660*/  ISETP.LT.OR P1, PT, R19, RZ, P1 ;  /* 0x000000ff1300720c */ /* 0x000fd60000f21670 */
[----:B------:R-:W2:Y:S01]  /*2670*/  @!P0 LDC.64 R12, c[0x0][0x380] ;  /* 0x0000e000ff0c8b82 */ /* 0x000ea20000000a00 */
[----:B0-----:R-:W-:-:S07]  /*2680*/  IADD3 R9, PT, PT, R8, UR7, RZ ;  /* 0x0000000708097c10 */ /* 0x001fce000fffe0ff */
[----:B------:R-:W0:Y:S01]  /*2690*/  @!P1 LDC.64 R16, c[0x0][0x380] ;  /* 0x0000e000ff109b82 */ /* 0x000e220000000a00 */
[----:B-1----:R-:W-:-:S04]  /*26a0*/  IMAD.WIDE R28, R9, 0x10, R28 ;  /* 0x00000010091c7825 */ /* 0x002fc800078e021c */
[----:B--2---:R-:W-:Y:S02]  /*26b0*/  @!P0 IMAD.WIDE.U32 R12, R11, 0x10, R12 ;  /* 0x000000100b0c8825 */ /* 0x004fe400078e000c */
[----:B------:R-:W2:Y:S04]  /*26c0*/  @!P0 LDG.E.128.CONSTANT R8, desc[UR8][R28.64] ;  /* 0x000000081c088981 */ /* 0x000ea8000c1e9d00 */
[----:B------:R-:W2:Y:S01]  /*26d0*/  @!P0 LDG.E.128.CONSTANT R12, desc[UR8][R12.64] ;  /* 0x000000080c0c8981 */ /* 0x000ea2000c1e9d00 */
[----:B0-----:R-:W-:-:S03]  /*26e0*/  @!P1 IMAD.WIDE.U32 R20, R19, 0x10, R16 ;  /* 0x0000001013149825 */ /* 0x001fc600078e0010 */
        /* <DEDUP_REMOVED lines=15> */
.L_x_746:
[----:B------:R-:W0:Y:S01]  /*27e0*/  LDC R10, c[0x0][0x398] ;  /* 0x0000e600ff0a7b82 */ /* 0x000e220000000800 */
[----:B------:R-:W-:Y:S01]  /*27f0*/  BSSY.RECONVERGENT B0, `(.L_x_745) ;  /* 0x0000016000007945 */ /* 0x000fe20003800200 */
[----:B0-----:R-:W-:-:S13]  /*2800*/  LOP3.LUT P0, RZ, R10, 0x1, RZ, 0xc0, !PT ;  /* 0x000000010aff7812 */ /* 0x001fda000780c0ff */
[----:B------:R-:W-:Y:S05]  /*2810*/  @!P0 BRA `(.L_x_747) ;  /* 0x00000000004c8947 */ /* 0x000fea0003800000 */
[----:B------:R-:W0:Y:S01]  /*2820*/  LDCU UR7, c[0x0][0x388] ;  /* 0x00007100ff0777ac */ /* 0x000e220008000800 */
[----:B------:R-:W-:-:S05]  /*2830*/  IMAD.IADD R11, R2, 0x1, R27 ;  /* 0x00000001020b7824 */ /* 0x000fca00078e021b */
[----:B0-----:R-:W-:-:S04]  /*2840*/  ISETP.GE.AND P0, PT, R11, UR7, PT ;  /* 0x000000070b007c0c */ /* 0x001fc8000bf06270 */
[----:B------:R-:W-:-:S13]  /*2850*/  ISETP.LT.OR P0, PT, R11, RZ, P0 ;  /* 0x000000ff0b00720c */ /* 0x000fda0000701670 */
[----:B------:R-:W-:Y:S05]  /*2860*/  @P0 BRA `(.L_x_747) ;  /* 0x0000000000380947 */ /* 0x000fea0003800000 */
[----:B------:R-:W0:Y:S01]  /*2870*/  LDC.64 R8, c[0x0][0x380] ;  /* 0x0000e000ff087b82 */ /* 0x000e220000000a00 */
[----:B------:R-:W-:-:S05]  /*2880*/  LOP3.LUT R27, RZ, R27, RZ, 0x33, !PT ;  /* 0x0000001bff1b7212 */ /* 0x000fca00078e33ff */
[----:B------:R-:W-:Y:S02]  /*2890*/  IMAD.IADD R27, R27, 0x1, R10 ;  /* 0x000000011b1b7824 */ /* 0x000fe400078e020a */
        /* <DEDUP_REMOVED lines=11> */
.L_x_747:
[----:B------:R-:W-:Y:S05]  /*2950*/  BSYNC.RECONVERGENT B0 ;  /* 0x0000000000007941 */ /* 0x000fea0003800200 */
.L_x_745:
[----:B------:R-:W0:Y:S01]  /*2960*/  LDC.64 R8, c[0x0][0x3a8] ;  /* 0x0000ea00ff087b82 */ /* 0x000e220000000a00 */
[----:B------:R-:W1:Y:S01]  /*2970*/  LDCU UR7, c[0x0][0x3b0] ;  /* 0x00007600ff0777ac */ /* 0x000e620008000800 */
[----:B0-----:R-:W-:Y:S01]  /*2980*/  IMAD.WIDE R8, R0, 0x10, R8 ;  /* 0x0000001000087825 */ /* 0x001fe200078e0208 */
[----:B------:R-:W-:-:S04]  /*2990*/  IADD3 R0, PT, PT, R3, R0, RZ ;  /* 0x0000000003007210 */ /* 0x000fc80007ffe0ff */
[----:B------:R0:W-:Y:S01]  /*29a0*/  STG.E.128 desc[UR8][R8.64], R4 ;  /* 0x0000000408007986 */ /* 0x0001e2000c101d08 */
[----:B-1----:R-:W-:-:S13]  /*29b0*/  ISETP.GE.AND P0, PT, R0, UR7, PT ;  /* 0x0000000700007c0c */ /* 0x002fda000bf06270 */
[----:B------:R-:W-:Y:S05]  /*29c0*/  @!P0 BRA `(.L_x_748) ;  /* 0xfffffff400e48947 */ /* 0x000fea000383ffff */
[----:B------:R-:W-:Y:S05]  /*29d0*/  EXIT ;  /* 0x000000000000794d */ /* 0x000fea0003800000 */
.L_x_735:
[----:B------:R-:W0:Y:S02]  /*29e0*/  LDCU.U8 UR4, c[0x0][0x3a0] ;  /* 0x00007400ff0477ac */ /* 0x000e240008000000 */
[----:B0-----:R-:W-:-:S04]  /*29f0*/  UPRMT UR4, UR4, 0x8880, URZ ;  /* 0x0000888004047896 */ /* 0x001fc800080000ff */
[----:B------:R-:W-:-:S09]  /*2a00*/  UISETP.NE.AND UP0, UPT, UR4, URZ, UPT ;  /* 0x000000ff0400728c */ /* 0x000fd2000bf05270 */
[----:B------:R-:W-:Y:S05]  /*2a10*/  BRA.U !UP0, `(.L_x_749) ;  /* 0x00000001081c7547 */ /* 0x000fea000b800000 */
[----:B------:R-:W0:Y:S02]  /*2a20*/  LDC.64 R4, c[0x0][0x3a8] ;  /* 0x0000ea00ff047b82 */ /* 0x000e240000000a00 */
.L_x_750:
[----:B0-----:R-:W-:-:S04]  /*2a30*/  IMAD.WIDE R6, R0, 0x10, R4 ;  /* 0x0000001000067825 */ /* 0x001fc800078e0204 */
[----:B------:R-:W-:Y:S01]  /*2a40*/  IMAD.IADD R0, R3, 0x1, R0 ;  /* 0x0000000103007824 */ /* 0x000fe200078e0200 */
[----:B------:R1:W-:Y:S04]  /*2a50*/  STG.E.128 desc[UR8][R6.64], RZ ;  /* 0x000000ff06007986 */ /* 0x0003e8000c101d08 */
[----:B------:R-:W-:-:S13]  /*2a60*/  ISETP.GE.AND P0, PT, R0, UR7, PT ;  /* 0x0000000700007c0c */ /* 0x000fda000bf06270 */
[----:B-1----:R-:W-:Y:S05]  /*2a70*/  @!P0 BRA `(.L_x_750) ;  /* 0xfffffffc00ec8947 */ /* 0x002fea000383ffff */
[----:B------:R-:W-:Y:S05]  /*2a80*/  EXIT ;  /* 0x000000000000794d */ /* 0x000fea0003800000 */
.L_x_749:
[----:B------:R-:W0:Y:S02]  /*2a90*/  LDC.64 R4, c[0x0][0x3a8] ;  /* 0x0000ea00ff047b82 */ /* 0x000e240000000a00 */
.L_x_751:
[----:B0-----:R-:W-:-:S04]  /*2aa0*/  IMAD.WIDE R6, R0, 0x10, R4 ;  /* 0x0000001000067825 */ /* 0x001fc800078e0204 */
[----:B------:R-:W-:Y:S01]  /*2ab0*/  IMAD.IADD R0, R3, 0x1, R0 ;  /* 0x0000000103007824 */ /* 0x000fe200078e0200 */
[----:B------:R1:W-:Y:S04]  /*2ac0*/  STG.E.128 desc[UR8][R6.64], RZ ;  /* 0x000000ff06007986 */ /* 0x0003e8000c101d08 */
[----:B------:R-:W-:-:S13]  /*2ad0*/  ISETP.GE.AND P0, PT, R0, UR7, PT ;  /* 0x0000000700007c0c */ /* 0x000fda000bf06270 */
[----:B-1----:R-:W-:Y:S05]  /*2ae0*/  @!P0 BRA `(.L_x_751) ;  /* 0xfffffffc00ec8947 */ /* 0x002fea000383ffff */
[----:B------:R-:W-:Y:S05]  /*2af0*/  EXIT ;  /* 0x000000000000794d */ /* 0x000fea0003800000 */
.L_x_752:
        /* <DEDUP_REMOVED lines=16> */
.L_x_983:


//--------------------- .text._cupy_convolve_complex64 --------------------------
	.section	.text._cupy_convolve_complex64,"ax",@progbits
	.align	128
        .global         _cupy_convolve_complex64
        .type           _cupy_convolve_complex64,@function
        .size           _cupy_convolve_complex64,(.L_x_984 - _cupy_convolve_complex64)
        .other          _cupy_convolve_complex64,@"STO_CUDA_ENTRY STV_DEFAULT"
_cupy_convolve_complex64:
.text._cupy_convolve_complex64:
        /* <DEDUP_REMOVED lines=24> */
.L_x_761:
        /* <DEDUP_REMOVED lines=8> */
[----:B------:R-:W-:Y:S01]  /*0200*/  CS2R R4, SRZ ;  /* 0x0000000000047805 */ /* 0x000fe2000001ff00 */
[----:B------:R-:W-:Y:S01]  /*0210*/  UMOV UR4, URZ ;  /* 0x000000ff00047c82 */ /* 0x000fe20008000000 */
[----:B------:R-:W-:Y:S05]  /*0220*/  BRA.U !UP0, `(.L_x_757) ;  /* 0x0000000508347547 */ /* 0x000fea000b800000 */
[----:B------:R-:W-:Y:S01]  /*0230*/  HFMA2 R5, -RZ, RZ, 0, 0 ;  /* 0x00000000ff057431 */ /* 0x000fe200000001ff */
[----:B------:R-:W-:-:S06]  /*0240*/  UMOV UR4, URZ ;  /* 0x000000ff00047c82 */ /* 0x000fcc0008000000 */
.L_x_758:
[----:B------:R-:W0:Y:S01]  /*0250*/  LDC.64 R20, c[0x0][0x380] ;  /* 0x0000e000ff147b82 */ /* 0x000e220000000a00 */
[----:B------:R-:W-:Y:S02]  /*0260*/  ULOP3.LUT UR7, URZ, UR4, URZ, 0x33, !UPT ;  /* 0x00000004ff077292 */ /* 0x000fe4000f8e33ff */
[----:B------:R-:W-:-:S04]  /*0270*/  IADD3 R7, PT, PT, R3, UR4, RZ ;  /* 0x0000000403077c10 */ /* 0x000fc8000fffe0ff */
[----:B------:R-:W-:Y:S01]  /*0280*/  IADD3 R9, PT, PT, R2, UR7, RZ ;  /* 0x0000000702097c10 */ /* 0x000fe2000fffe0ff */
[----:B------:R-:W1:Y:S01]  /*0290*/  LDC.64 R26, c[0x0][0x390] ;  /* 0x0000e400ff1a7b82 */ /* 0x000e620000000a00 */
[----:B0-----:R-:W-:-:S05]  /*02a0*/  IMAD.WIDE.U32 R20, R7, 0x8, R20 ;  /* 0x0000000807147825 */ /* 0x001fca00078e0014 */
        /* <DEDUP_REMOVED lines=11> */
[C---:B------:R-:W-:Y:S01]  /*0360*/  FFMA R22, R14.reuse, R11, R22 ;  /* 0x0000000b0e167223 */ /* 0x040fe20000000016 */
[CC--:B---3--:R-:W-:Y:S01]  /*0370*/  FMUL R11, R7.reuse, R9.reuse ;  /* 0x00000009070b7220 */ /* 0x0c8fe20000400000 */
[----:B------:R-:W-:Y:S01]  /*0380*/  FFMA R23, R14, R10, -R23 ;  /* 0x0000000a0e177223 */ /* 0x000fe20000000817 */
[-C--:B------:R-:W-:Y:S02]  /*0390*/  FMUL R10, R7, R8.reuse ;  /* 0x00000008070a7220 */ /* 0x080fe40000400000 */
[----:B------:R-:W-:Y:S01]  /*03a0*/  FFMA R8, R6, R8, -R11 ;  /* 0x0000000806087223 */ /* 0x000fe2000000080b */
[----:B------:R-:W-:Y:S01]  /*03b0*/  FADD R23, R23, R4 ;  /* 0x0000000417177221 */ /* 0x000fe20000000000 */
[----:B------:R-:W-:Y:S01]  /*03c0*/  FADD R4, R22, R5 ;  /* 0x0000000516047221 */ /* 0x000fe20000000000 */
[----:B------:R-:W-:Y:S01]  /*03d0*/  FFMA R5, R6, R9, R10 ;  /* 0x0000000906057223 */ /* 0x000fe2000000000a */
[----:B----4-:R-:W-:Y:S01]  /*03e0*/  FMUL R7, R25, R13 ;  /* 0x0000000d19077220 */ /* 0x010fe20000400000 */
[----:B------:R-:W-:Y:S01]  /*03f0*/  FADD R6, R23, R8 ;  /* 0x0000000817067221 */ /* 0x000fe20000000000 */
[-C--:B------:R-:W-:Y:S01]  /*0400*/  FMUL R14, R25, R12.reuse ;  /* 0x0000000c190e7220 */ /* 0x080fe20000400000 */
[----:B------:R-:W2:Y:S01]  /*0410*/  LDG.E.64.CONSTANT R8, desc[UR8][R20.64+0x20] ;  /* 0x0000200814087981 */ /* 0x000ea2000c1e9b00 */
[----:B------:R-:W-:-:S03]  /*0420*/  FFMA R7, R24, R12, -R7 ;  /* 0x0000000c18077223 */ /* 0x000fc60000000807 */
[----:B------:R-:W2:Y:S01]  /*0430*/  LDG.E.64.CONSTANT R10, desc[UR8][R26.64+-0x20] ;  /* 0xffffe0081a0a7981 */ /* 0x000ea2000c1e9b00 */
[----:B------:R-:W-:Y:S01]  /*0440*/  FFMA R24, R24, R13, R14 ;  /* 0x0000000d18187223 */ /* 0x000fe2000000000e */
[CC--:B-----5:R-:W-:Y:S01]  /*0450*/  FMUL R25, R17.reuse, R19.reuse ;  /* 0x0000001311197220 */ /* 0x0e0fe20000400000 */
[-C--:B------:R-:W-:Y:S01]  /*0460*/  FMUL R28, R17, R18.reuse ;  /* 0x00000012111c7220 */ /* 0x080fe20000400000 */
[----:B------:R-:W3:Y:S04]  /*0470*/  LDG.E.64.CONSTANT R12, desc[UR8][R20.64+0x28] ;  /* 0x00002808140c7981 */ /* 0x000ee8000c1e9b00 */
[----:B------:R-:W3:Y:S01]  /*0480*/  LDG.E.64.CONSTANT R14, desc[UR8][R26.64+-0x28] ;  /* 0xffffd8081a0e7981 */ /* 0x000ee2000c1e9b00 */
[C---:B------:R-:W-:Y:S01]  /*0490*/  FFMA R25, R16.reuse, R18, -R25 ;  /* 0x0000001210197223 */ /* 0x040fe20000000819 */
[----:B------:R-:W-:-:S02]  /*04a0*/  FFMA R28, R16, R19, R28 ;  /* 0x00000013101c7223 */ /* 0x000fc4000000001c */
[----:B------:R-:W4:Y:S04]  /*04b0*/  LDG.E.64.CONSTANT R16, desc[UR8][R20.64+0x30] ;  /* 0x0000300814107981 */ /* 0x000f28000c1e9b00 */
[----:B------:R-:W4:Y:S04]  /*04c0*/  LDG.E.64.CONSTANT R18, desc[UR8][R26.64+-0x30] ;  /* 0xffffd0081a127981 */ /* 0x000f28000c1e9b00 */
[----:B------:R-:W5:Y:S04]  /*04d0*/  LDG.E.64.CONSTANT R22, desc[UR8][R26.64+-0x38] ;  /* 0xffffc8081a167981 */ /* 0x000f68000c1e9b00 */
[----:B------:R-:W5:Y:S01]  /*04e0*/  LDG.E.64.CONSTANT R20, desc[UR8][R20.64+0x38] ;  /* 0x0000380814147981 */ /* 0x000f62000c1e9b00 */
[----:B------:R-:W-:Y:S01]  /*04f0*/  FADD R5, R4, R5 ;  /* 0x0000000504057221 */ /* 0x000fe20000000000 */
[----:B------:R-:W-:-:S03]  /*0500*/  FADD R6, R6, R7 ;  /* 0x0000000706067221 */ /* 0x000fc60000000000 */
[----:B------:R-:W-:Y:S01]  /*0510*/  FADD R5, R5, R24 ;  /* 0x0000001805057221 */ /* 0x000fe20000000000 */
[----:B------:R-:W-:-:S03]  /*0520*/  FADD R6, R6, R25 ;  /* 0x0000001906067221 */ /* 0x000fc60000000000 */
[----:B------:R-:W-:Y:S01]  /*0530*/  FADD R5, R5, R28 ;  /* 0x0000001c05057221 */ /* 0x000fe20000000000 */
[----:B------:R-:W-:-:S04]  /*0540*/  UIADD3 UR4, UPT, UPT, UR4, 0x8, URZ ;  /* 0x0000000804047890 */ /* 0x000fc8000fffe0ff */
[----:B------:R-:W-:Y:S01]  /*0550*/  UISETP.NE.AND UP2, UPT, UR4, UR5, UPT ;  /* 0x000000050400728c */ /* 0x000fe2000bf45270 */
        /* <DEDUP_REMOVED lines=10> */
[C---:B----4-:R-:W-:Y:S01]  /*0600*/  FMUL R5, R17.reuse, R19 ;  /* 0x0000001311057220 */ /* 0x050fe20000400000 */
[----:B------:R-:W-:Y:S01]  /*0610*/  FMUL R8, R17, R18 ;  /* 0x0000001211087220 */ /* 0x000fe20000400000 */
[----:B------:R-:W-:-:S02]  /*0620*/  FADD R6, R6, R9 ;  /* 0x0000000906067221 */ /* 0x000fc40000000000 */
[----:B------:R-:W-:Y:S01]  /*0630*/  FFMA R5, R16, R18, -R5 ;  /* 0x0000001210057223 */ /* 0x000fe20000000805 */
[----:B------:R-:W-:Y:S01]  /*0640*/  FADD R4, R4, R15 ;  /* 0x0000000f04047221 */ /* 0x000fe20000000000 */
[----:B------:R-:W-:Y:S02]  /*0650*/  FFMA R19, R16, R19, R8 ;  /* 0x0000001310137223 */ /* 0x000fe40000000008 */
[----:B------:R-:W-:Y:S01]  /*0660*/  FADD R5, R6, R5 ;  /* 0x0000000506057221 */ /* 0x000fe20000000000 */
[CC--:B-----5:R-:W-:Y:S01]  /*0670*/  FMUL R7, R21.reuse, R23.reuse ;  /* 0x0000001715077220 */ /* 0x0e0fe20000400000 */
[-C--:B------:R-:W-:Y:S01]  /*0680*/  FMUL R6, R21, R22.reuse ;  /* 0x0000001615067220 */ /* 0x080fe20000400000 */
[----:B------:R-:W-:Y:S02]  /*0690*/  FADD R19, R4, R19 ;  /* 0x0000001304137221 */ /* 0x000fe40000000000 */
[C---:B------:R-:W-:Y:S01]  /*06a0*/  FFMA R4, R20.reuse, R22, -R7 ;  /* 0x0000001614047223 */ /* 0x040fe20000000807 */
[----:B------:R-:W-:-:S03]  /*06b0*/  FFMA R6, R20, R23, R6 ;  /* 0x0000001714067223 */ /* 0x000fc60000000006 */
[----:B------:R-:W-:Y:S01]  /*06c0*/  FADD R4, R5, R4 ;  /* 0x0000000405047221 */ /* 0x000fe20000000000 */
[----:B------:R-:W-:Y:S01]  /*06d0*/  FADD R5, R19, R6 ;  /* 0x0000000613057221 */ /* 0x000fe20000000000 */
[----:B------:R-:W-:Y:S06]  /*06e0*/  BRA.U UP2, `(.L_x_758) ;  /* 0xfffffff902d87547 */ /* 0x000fec000b83ffff */
[----:B------:R-:W-:-:S05]  /*06f0*/  UMOV UR4, UR5 ;  /* 0x0000000500047c82 */ /* 0x000fca0008000000 */
.L_x_757:
[----:B------:R-:W-:-:S09]  /*0700*/  UISETP.NE.AND UP2, UPT, UR6, URZ, UPT ;  /* 0x000000ff0600728c */ /* 0x000fd2000bf45270 */
[----:B------:R-:W-:Y:S05]  /*0710*/  BRA.U !UP2, `(.L_x_756) ;  /* 0x000000050a807547 */ /* 0x000fea000b800000 */
[----:B------:R-:W-:Y:S01]  /*0720*/  UISETP.NE.AND UP2, UPT, UR10, URZ, UPT ;  /* 0x000000ff0a00728c */ /* 0x000fe2000bf45270 */
[----:B------:R-:W-:Y:S10]  /*0730*/  BRA.U !UP1, `(.L_x_759) ;  /* 0x0000000109b47547 */ /* 0x000ff4000b800000 */
[----:B------:R-:W0:Y:S01]  /*0740*/  LDC.64 R18, c[0x0][0x380] ;  /* 0x0000e000ff127b82 */ /* 0x000e220000000a00 */
[----:B------:R-:W1:Y:S01]  /*0750*/  LDCU.64 UR12, c[0x0][0x380] ;  /* 0x00007000ff0c77ac */ /* 0x000e620008000a00 */
[C---:B------:R-:W-:Y:S02]  /*0760*/  IADD3 R7, PT, PT, R3.reuse, UR4, RZ ;  /* 0x0000000403077c10 */ /* 0x040fe4000fffe0ff */
[----:B------:R-:W-:Y:S01]  /*0770*/  IADD3 R8, P0, PT, R3, UR4, RZ ;  /* 0x0000000403087c10 */ /* 0x000fe2000ff1e0ff */
[----:B------:R-:W-:-:S03]  /*0780*/  ULOP3.LUT UR7, URZ, UR4, URZ, 0x33, !UPT ;  /* 0x00000004ff077292 */ /* 0x000fc6000f8e33ff */
[----:B------:R-:W2:Y:S03]  /*0790*/  LDC.64 R24, c[0x0][0x390] ;  /* 0x0000e400ff187b82 */ /* 0x000ea60000000a00 */
[----:B------:R-:W-:Y:S01]  /*07a0*/  IADD3 R9, PT, PT, R2, UR7, RZ ;  /* 0x0000000702097c10 */ /* 0x000fe2000fffe0ff */
[----:B0-----:R-:W-:Y:S01]  /*07b0*/  IMAD.WIDE.U32 R18, R7, 0x8, R18 ;  /* 0x0000000807127825 */ /* 0x001fe200078e0012 */
[----:B------:R-:W-:Y:S02]  /*07c0*/  IADD3.X R7, PT, PT, RZ, RZ, RZ, P0, !PT ;  /* 0x000000ffff077210 */ /* 0x000fe400007fe4ff */
[----:B-1----:R-:W-:-:S03]  /*07d0*/  LEA R6, P0, R8, UR12, 0x3 ;  /* 0x0000000c08067c11 */ /* 0x002fc6000f8018ff */
[----:B------:R-:W3:Y:S01]  /*07e0*/  LDG.E.64.CONSTANT R18, desc[UR8][R18.64] ;  /* 0x0000000812127981 */ /* 0x000ee2000c1e9b00 */
[----:B------:R-:W-:Y:S01]  /*07f0*/  LEA.HI.X R7, R8, UR13, R7, 0x3, P0 ;  /* 0x0000000d08077c11 */ /* 0x000fe200080f1c07 */
[----:B--2---:R-:W-:-:S04]  /*0800*/  IMAD.WIDE R24, R9, 0x8, R24 ;  /* 0x0000000809187825 */ /* 0x004fc800078e0218 */
[----:B------:R-:W2:Y:S04]  /*0810*/  LDG.E.64.CONSTANT R12, desc[UR8][R6.64+0x8] ;  /* 0x00000808060c7981 */ /* 0x000ea8000c1e9b00 */
[----:B------:R-:W3:Y:S04]  /*0820*/  LDG.E.64.CONSTANT R16, desc[UR8][R24.64] ;  /* 0x0000000818107981 */ /* 0x000ee8000c1e9b00 */
[----:B------:R-:W2:Y:S04]  /*0830*/  LDG.E.64.CONSTANT R14, desc[UR8][R24.64+-0x8] ;  /* 0xfffff808180e7981 */ /* 0x000ea8000c1e9b00 */
[----:B------:R-:W4:Y:S04]  /*0840*/  LDG.E.64.CONSTANT R10, desc[UR8][R24.64+-0x10] ;  /* 0xfffff008180a7981 */ /* 0x000f28000c1e9b00 */
[----:B------:R-:W4:Y:S04]  /*0850*/  LDG.E.64.CONSTANT R8, desc[UR8][R6.64+0x10] ;  /* 0x0000100806087981 */ /* 0x000f28000c1e9b00 */
[----:B------:R-:W5:Y:S04]  /*0860*/  LDG.E.64.CONSTANT R20, desc[UR8][R24.64+-0x18] ;  /* 0xffffe80818147981 */ /* 0x000f68000c1e9b00 */
[----:B------:R-:W5:Y:S01]  /*0870*/  LDG.E.64.CONSTANT R22, desc[UR8][R6.64+0x18] ;  /* 0x0000180806167981 */ /* 0x000f62000c1e9b00 */
[----:B------:R-:W-:Y:S01]  /*0880*/  UIADD3 UR4, UPT, UPT, UR4, 0x4, URZ ;  /* 0x0000000404047890 */ /* 0x000fe2000fffe0ff */
[C---:B---3--:R-:W-:Y:S01]  /*0890*/  FMUL R27, R19.reuse, R17 ;  /* 0x00000011131b7220 */ /* 0x048fe20000400000 */
[----:B------:R-:W-:-:S03]  /*08a0*/  FMUL R26, R19, R16 ;  /* 0x00000010131a7220 */ /* 0x000fc60000400000 */
[C---:B------:R-:W-:Y:S01]  /*08b0*/  FFMA R27, R18.reuse, R16, -R27 ;  /* 0x00000010121b7223 */ /* 0x040fe2000000081b */
[----:B------:R-:W-:-:S03]  /*08c0*/  FFMA R26, R18, R17, R26 ;  /* 0x00000011121a7223 */ /* 0x000fc6000000001a */
[----:B------:R-:W-:Y:S01]  /*08d0*/  FADD R27, R4, R27 ;  /* 0x0000001b041b7221 */ /* 0x000fe20000000000 */
[C---:B--2---:R-:W-:Y:S01]  /*08e0*/  FMUL R4, R13.reuse, R14 ;  /* 0x0000000e0d047220 */ /* 0x044fe20000400000 */
[-C--:B------:R-:W-:Y:S01]  /*08f0*/  FMUL R17, R13, R15.reuse ;  /* 0x0000000f0d117220 */ /* 0x080fe20000400000 */
[----:B------:R-:W-:Y:S02]  /*0900*/  FADD R26, R5, R26 ;  /* 0x0000001a051a7221 */ /* 0x000fe40000000000 */
[C---:B------:R-:W-:Y:S01]  /*0910*/  FFMA R15, R12.reuse, R15, R4 ;  /* 0x0000000f0c0f7223 */ /* 0x040fe20000000004 */
[C---:B----4-:R-:W-:Y:S01]  /*0920*/  FMUL R4, R9.reuse, R10 ;  /* 0x0000000a09047220 */ /* 0x050fe20000400000 */
[----:B------:R-:W-:Y:S01]  /*0930*/  FFMA R14, R12, R14, -R17 ;  /* 0x0000000e0c0e7223 */ /* 0x000fe20000000811 */
[-C--:B------:R-:W-:Y:S01]  /*0940*/  FMUL R5, R9, R11.reuse ;  /* 0x0000000b09057220 */ /* 0x080fe20000400000 */
[----:B------:R-:W-:Y:S01]  /*0950*/  FADD R15, R26, R15 ;  /* 0x0000000f1a0f7221 */ /* 0x000fe20000000000 */
[C---:B------:R-:W-:Y:S01]  /*0960*/  FFMA R4, R8.reuse, R11, R4 ;  /* 0x0000000b08047223 */ /* 0x040fe20000000004 */
[----:B------:R-:W-:Y:S01]  /*0970*/  FADD R14, R27, R14 ;  /* 0x0000000e1b0e7221 */ /* 0x000fe20000000000 */
        /* <DEDUP_REMOVED lines=9> */
.L_x_759:
[----:B------:R-:W-:Y:S05]  /*0a10*/  BRA.U !UP2, `(.L_x_756) ;  /* 0x000000010ac07547 */ /* 0x000fea000b800000 */
[----:B------:R-:W-:Y:S01]  /*0a20*/  UISETP.NE.AND UP2, UPT, UR10, 0x1, UPT ;  /* 0x000000010a00788c */ /* 0x000fe2000bf45270 */
[----:B------:R-:W-:-:S08]  /*0a30*/  LOP3.LUT P0, RZ, R2, 0x1, RZ, 0xc0, !PT ;  /* 0x0000000102ff7812 */ /* 0x000fd0000780c0ff */
[----:B------:R-:W-:Y:S05]  /*0a40*/  BRA.U !UP2, `(.L_x_760) ;  /* 0x000000010a747547 */ /* 0x000fea000b800000 */
        /* <DEDUP_REMOVED lines=15> */
[----:B------:R-:W2:Y:S01]  /*0b40*/  LDG.E.64.CONSTANT R6, desc[UR8][R12.64+-0x8] ;  /* 0xfffff8080c067981 */ /* 0x000ea2000c1e9b00 */
[----:B------:R-:W-:Y:S01]  /*0b50*/  UIADD3 UR4, UPT, UPT, UR4, 0x2, URZ ;  /* 0x0000000204047890 */ /* 0x000fe2000fffe0ff */
        /* <DEDUP_REMOVED lines=9> */
[----:B------:R-:W-:-:S03]  /*0bf0*/  FFMA R16, R8, R7, R16 ;  /* 0x0000000708107223 */ /* 0x000fc60000000010 */
[----:B------:R-:W-:Y:S01]  /*0c00*/  FADD R4, R4, R17 ;  /* 0x0000001104047221 */ /* 0x000fe20000000000 */
[----:B------:R-:W-:-:S07]  /*0c10*/  FADD R5, R5, R16 ;  /* 0x0000001005057221 */ /* 0x000fce0000000000 */
.L_x_760:
[----:B------:R-:W-:Y:S05]  /*0c20*/  @!P0 BRA `(.L_x_756) ;  /* 0x00000000003c8947 */ /* 0x000fea0003800000 */
[----:B------:R-:W0:Y:S01]  /*0c30*/  LDC.64 R6, c[0x0][0x380] ;  /* 0x0000e000ff067b82 */ /* 0x000e220000000a00 */
[----:B------:R-:W-:Y:S02]  /*0c40*/  ULOP3.LUT UR7, URZ, UR4, URZ, 0x33, !UPT ;  /* 0x00000004ff077292 */ /* 0x000fe4000f8e33ff */
[----:B------:R-:W-:-:S04]  /*0c50*/  IADD3 R11, PT, PT, R3, UR4, RZ ;  /* 0x00000004030b7c10 */ /* 0x000fc8000fffe0ff */
[----:B------:R-:W-:Y:S01]  /*0c60*/  IADD3 R13, PT, PT, R2, UR7, RZ ;  /* 0x00000007020d7c10 */ /* 0x000fe2000fffe0ff */
[----:B------:R-:W1:Y:S01]  /*0c70*/  LDC.64 R8, c[0x0][0x390] ;  /* 0x0000e400ff087b82 */ /* 0x000e620000000a00 */
[----:B0-----:R-:W-:-:S06]  /*0c80*/  IMAD.WIDE.U32 R6, R11, 0x8, R6 ;  /* 0x000000080b067825 */ /* 0x001fcc00078e0006 */
        /* <DEDUP_REMOVED lines=9> */
.L_x_756:
[----:B------:R-:W-:Y:S05]  /*0d20*/  BSYNC.RECONVERGENT B0 ;  /* 0x0000000000007941 */ /* 0x000fea0003800200 */
.L_x_755:
        /* <DEDUP_REMOVED lines=8> */
.L_x_754:
[----:B------:R-:W-:-:S09]  /*0db0*/  UISETP.GT.AND UP0, UPT, UR5, URZ, UPT ;  /* 0x000000ff0500728c */ /* 0x000fd2000bf04270 */
[----:B------:R-:W-:Y:S05]  /*0dc0*/  BRA.U UP0, `(.L_x_762) ;  /* 0x00000001001c7547 */ /* 0x000fea000b800000 */
[----:B------:R-:W0:Y:S02]  /*0dd0*/  LDC.64 R6, c[0x0][0x3a8] ;  /* 0x0000ea00ff067b82 */ /* 0x000e240000000a00 */
.L_x_763:
[----:B0-----:R-:W-:Y:S01]  /*0de0*/  IMAD.WIDE R4, R3, 0x8, R6 ;  /* 0x0000000803047825 */ /* 0x001fe200078e0206 */
[----:B------:R-:W-:-:S04]  /*0df0*/  IADD3 R3, PT, PT, R0, R3, RZ ;  /* 0x0000000300037210 */ /* 0x000fc80007ffe0ff */
[----:B------:R1:W-:Y:S01]  /*0e00*/  STG.E.64 desc[UR8][R4.64], RZ ;  /* 0x000000ff04007986 */ /* 0x0003e2000c101b08 */
[----:B------:R-:W-:-:S13]  /*0e10*/  ISETP.GE.AND P0, PT, R3, UR7, PT ;  /* 0x0000000703007c0c */ /* 0x000fda000bf06270 */
[----:B-1----:R-:W-:Y:S05]  /*0e20*/  @!P0 BRA `(.L_x_763) ;  /* 0xfffffffc00ec8947 */ /* 0x002fea000383ffff */
[----:B------:R-:W-:Y:S05]  /*0e30*/  EXIT ;  /* 0x000000000000794d */ /* 0x000fea0003800000 */
.L_x_762:
[----:B------:R-:W-:Y:S01]  /*0e40*/  ULOP3.LUT UR6, UR5, 0x7ffffffc, URZ, 0xc0, !UPT ;  /* 0x7ffffffc05067892 */ /* 0x000fe2000f8ec0ff */
[----:B------:R-:W0:Y:S01]  /*0e50*/  LDCU UR11, c[0x0][0x388] ;  /* 0x00007100ff0b77ac */ /* 0x000e220008000800 */
[----:B------:R-:W-:Y:S02]  /*0e60*/  ULOP3.LUT UR5, UR5, 0x3, URZ, 0xc0, !UPT ;  /* 0x0000000305057892 */ /* 0x000fe4000f8ec0ff */
[----:B------:R-:W-:-:S12]  /*0e70*/  UIADD3 UR7, UPT, UPT, -UR6, URZ, URZ ;  /* 0x000000ff06077290 */ /* 0x000fd8000fffe1ff */
.L_x_769:
[----:B------:R-:W1:Y:S01]  /*0e80*/  LDCU UR10, c[0x0][0x398] ;  /* 0x00007300ff0a77ac */ /* 0x000e620008000800 */
[----:B------:R-:W-:Y:S01]  /*0e90*/  HFMA2 R5, -RZ, RZ, 0, 0 ;  /* 0x00000000ff057431 */ /* 0x000fe200000001ff */
[----:B------:R-:W-:Y:S01]  /*0ea0*/  CS2R R8, SRZ ;  /* 0x0000000000087805 */ /* 0x000fe2000001ff00 */
[----:B------:R-:W-:Y:S01]  /*0eb0*/  UISETP.GE.U32.AND UP0, UPT, UR4, 0x3, UPT ;  /* 0x000000030400788c */ /* 0x000fe2000bf06070 */
[----:B-1----:R-:W-:-:S04]  /*0ec0*/  IADD3 R4, PT, PT, R3, -UR10, RZ ;  /* 0x8000000a03047c10 */ /* 0x002fc8000fffe0ff */
[----:B------:R-:W-:-:S04]  /*0ed0*/  IADD3 R2, PT, PT, R4, 0x1, RZ ;  /* 0x0000000104027810 */ /* 0x000fc80007ffe0ff */
[----:B------:R-:W-:Y:S05]  /*0ee0*/  BRA.U !UP0, `(.L_x_764) ;  /* 0x0000000108fc7547 */ /* 0x000fea000b800000 */
[----:B------:R-:W1:Y:S01]  /*0ef0*/  LDC.64 R10, c[0x0][0x390] ;  /* 0x0000e400ff0a7b82 */ /* 0x000e620000000a00 */
[----:B------:R-:W-:Y:S02]  /*0f00*/  IADD3 R4, PT, PT, R4, 0x4, RZ ;  /* 0x0000000404047810 */ /* 0x000fe40007ffe0ff */
[----:B------:R-:W-:Y:S02]  /*0f10*/  MOV R5, UR4 ;  /* 0x0000000400057c02 */ /* 0x000fe40008000f00 */
[----:B------:R-:W-:Y:S02]  /*0f20*/  MOV R26, UR7 ;  /* 0x00000007001a7c02 */ /* 0x000fe40008000f00 */
[----:B------:R-:W-:-:S07]  /*0f30*/  MOV R9, RZ ;  /* 0x000000ff00097202 */ /* 0x000fce0000000f00 */
.L_x_765:
[----:B------:R-:W-:Y:S01]  /*0f40*/  IADD3 R7, PT, PT, R4, -0x3, RZ ;  /* 0xfffffffd04077810 */ /* 0x000fe20007ffe0ff */
[----:B-1----:R-:W-:-:S03]  /*0f50*/  IMAD.WIDE R28, R5, 0x8, R10 ;  /* 0x00000008051c7825 */ /* 0x002fc600078e020a */
[C---:B0-----:R-:W-:Y:S02]  /*0f60*/  ISETP.GE.AND P0, PT, R7.reuse, UR11, PT ;  /* 0x0000000b07007c0c */ /* 0x041fe4000bf06270 */
[C---:B------:R-:W-:Y:S02]  /*0f70*/  IADD3 R13, PT, PT, R4.reuse, -0x2, RZ ;  /* 0xfffffffe040d7810 */ /* 0x040fe40007ffe0ff */
[----:B------:R-:W-:Y:S02]  /*0f80*/  ISETP.LT.OR P0, PT, R7, RZ, P0 ;  /* 0x000000ff0700720c */ /* 0x000fe40000701670 */
[C---:B------:R-:W-:Y:S02]  /*0f90*/  ISETP.GE.AND P1, PT, R13.reuse, UR11, PT ;  /* 0x0000000b0d007c0c */ /* 0x040fe4000bf26270 */
[----:B------:R-:W-:Y:S02]  /*0fa0*/  IADD3 R15, PT, PT, R4, -0x1, RZ ;  /* 0xffffffff040f7810 */ /* 0x000fe40007ffe0ff */
[----:B------:R-:W-:-:S02]  /*0fb0*/  ISETP.LT.OR P1, PT, R13, RZ, P1 ;  /* 0x000000ff0d00720c */ /* 0x000fc40000f21670 */
[C---:B------:R-:W-:Y:S02]  /*0fc0*/  ISETP.GE.AND P2, PT, R15.reuse, UR11, PT ;  /* 0x0000000b0f007c0c */ /* 0x040fe4000bf46270 */
[C---:B------:R-:W-:Y:S02]  /*0fd0*/  ISETP.GE.AND P3, PT, R4.reuse, UR11, PT ;  /* 0x0000000b04007c0c */ /* 0x040fe4000bf66270 */
[----:B------:R-:W-:Y:S01]  /*0fe0*/  ISETP.LT.OR P2, PT, R15, RZ, P2 ;  /* 0x000000ff0f00720c */ /* 0x000fe20001741670 */
[----:B------:R-:W0:Y:S01]  /*0ff0*/  @!P0 LDC.64 R22, c[0x0][0x380] ;  /* 0x0000e000ff168b82 */ /* 0x000e220000000a00 */
[----:B------:R-:W-:-:S07]  /*1000*/  ISETP.LT.OR P3, PT, R4, RZ, P3 ;  /* 0x000000ff0400720c */ /* 0x000fce0001f61670 */
        /* <DEDUP_REMOVED lines=11> */
[----:B------:R-:W3:Y:S04]  /*10c0*/  @!P3 LDG.E.64.CONSTANT R14, desc[UR8][R28.64+-0x18] ;  /* 0xffffe8081c0eb981 */ /* 0x000ee8000c1e9b00 */
[----:B------:R-:W3:Y:S01]  /*10d0*/  @!P2 LDG.E.64.CONSTANT R16, desc[UR8][R16.64] ;  /* 0x000000081010a981 */ /* 0x000ee2000c1e9b00 */
[----:B----4-:R-:W-:-:S06]  /*10e0*/  @!P3 IMAD.WIDE.U32 R24, R4, 0x8, R24 ;  /* 0x000000080418b825 */ /* 0x010fcc00078e0018 */
[----:B------:R-:W4:Y:S01]  /*10f0*/  @!P3 LDG.E.64.CONSTANT R24, desc[UR8][R24.64] ;  /* 0x000000081818b981 */ /* 0x000f22000c1e9b00 */
[----:B------:R-:W-:Y:S02]  /*1100*/  IADD3 R26, PT, PT, R26, 0x4, RZ ;  /* 0x000000041a1a7810 */ /* 0x000fe40007ffe0ff */
[----:B------:R-:W-:Y:S02]  /*1110*/  IADD3 R5, PT, PT, R5, -0x4, RZ ;  /* 0xfffffffc05057810 */ /* 0x000fe40007ffe0ff */
[----:B------:R-:W-:Y:S01]  /*1120*/  IADD3 R4, PT, PT, R4, 0x4, RZ ;  /* 0x0000000404047810 */ /* 0x000fe20007ffe0ff */
[C---:B-----5:R-:W-:Y:S01]  /*1130*/  @!P0 FMUL R27, R23.reuse, R7 ;  /* 0x00000007171b8220 */ /* 0x060fe20000400000 */
[----:B------:R-:W-:-:S03]  /*1140*/  @!P0 FMUL R23, R23, R6 ;  /* 0x0000000617178220 */ /* 0x000fc60000400000 */
[C---:B------:R-:W-:Y:S01]  /*1150*/  @!P0 FFMA R27, R22.reuse, R6, -R27 ;  /* 0x00000006161b8223 */ /* 0x040fe2000000081b */
[----:B------:R-:W-:Y:S01]  /*1160*/  @!P0 FFMA R22, R22, R7, R23 ;  /* 0x0000000716168223 */ /* 0x000fe20000000017 */
[CC--:B--2---:R-:W-:Y:S01]  /*1170*/  @!P1 FMUL R7, R21.reuse, R13.reuse ;  /* 0x0000000d15079220 */ /* 0x0c4fe20000400000 */
[-C--:B------:R-:W-:Y:S01]  /*1180*/  @!P1 FMUL R6, R21, R12.reuse ;  /* 0x0000000c15069220 */ /* 0x080fe20000400000 */
[----:B------:R-:W-:Y:S01]  /*1190*/  @!P0 FADD R8, R8, R27 ;  /* 0x0000001b08088221 */ /* 0x000fe20000000000 */
[----:B------:R-:W-:Y:S01]  /*11a0*/  @!P0 FADD R9, R9, R22 ;  /* 0x0000001609098221 */ /* 0x000fe20000000000 */
[----:B------:R-:W-:Y:S01]  /*11b0*/  ISETP.NE.AND P0, PT, R26, RZ, PT ;  /* 0x000000ff1a00720c */ /* 0x000fe20003f05270 */
[C---:B------:R-:W-:Y:S01]  /*11c0*/  @!P1 FFMA R7, R20.reuse, R12, -R7 ;  /* 0x0000000c14079223 */ /* 0x040fe20000000807 */
[----:B------:R-:W-:Y:S01]  /*11d0*/  @!P1 FFMA R6, R20, R13, R6 ;  /* 0x0000000d14069223 */ /* 0x000fe20000000006 */
[CC--:B---3--:R-:W-:Y:S01]  /*11e0*/  @!P2 FMUL R21, R17.reuse, R19.reuse ;  /* 0x000000131115a220 */ /* 0x0c8fe20000400000 */
[-C--:B------:R-:W-:Y:S01]  /*11f0*/  @!P2 FMUL R12, R17, R18.reuse ;  /* 0x00000012110ca220 */ /* 0x080fe20000400000 */
[----:B------:R-:W-:Y:S01]  /*1200*/  @!P1 FADD R8, R8, R7 ;  /* 0x0000000708089221 */ /* 0x000fe20000000000 */
[----:B------:R-:W-:Y:S01]  /*1210*/  @!P1 FADD R9, R9, R6 ;  /* 0x0000000609099221 */ /* 0x000fe20000000000 */
[C---:B------:R-:W-:Y:S01]  /*1220*/  @!P2 FFMA R21, R16.reuse, R18, -R21 ;  /* 0x000000121015a223 */ /* 0x040fe20000000815 */
[----:B------:R-:W-:Y:S01]  /*1230*/  @!P2 FFMA R12, R16, R19, R12 ;  /* 0x00000013100ca223 */ /* 0x000fe2000000000c */
[CC--:B----4-:R-:W-:Y:S01]  /*1240*/  @!P3 FMUL R13, R25.reuse, R15.reuse ;  /* 0x0000000f190db220 */ /* 0x0d0fe20000400000 */
        /* <DEDUP_REMOVED lines=9> */
.L_x_764:
[----:B------:R-:W-:-:S09]  /*12e0*/  UISETP.NE.AND UP0, UPT, UR5, URZ, UPT ;  /* 0x000000ff0500728c */ /* 0x000fd2000bf05270 */
[----:B------:R-:W-:Y:S05]  /*12f0*/  BRA.U !UP0, `(.L_x_766) ;  /* 0x0000000108ec7547 */ /* 0x000fea000b800000 */
[----:B------:R-:W1:Y:S01]  /*1300*/  LDC R4, c[0x0][0x398] ;  /* 0x0000e600ff047b82 */ /* 0x000e620000000800 */
[----:B------:R-:W-:Y:S01]  /*1310*/  UISETP.NE.AND UP0, UPT, UR5, 0x1, UPT ;  /* 0x000000010500788c */ /* 0x000fe2000bf05270 */
[----:B-1----:R-:W-:-:S08]  /*1320*/  LOP3.LUT P2, RZ, R4, 0x1, RZ, 0xc0, !PT ;  /* 0x0000000104ff7812 */ /* 0x002fd0000784c0ff */
[----:B------:R-:W-:Y:S05]  /*1330*/  BRA.U !UP0, `(.L_x_767) ;  /* 0x0000000108847547 */ /* 0x000fea000b800000 */
[----:B------:R-:W1:Y:S01]  /*1340*/  LDCU UR10, c[0x0][0x388] ;  /* 0x00007100ff0a77ac */ /* 0x000e620008000800 */
[-C--:B------:R-:W-:Y:S01]  /*1350*/  IADD3 R15, PT, PT, R2, R5.reuse, RZ ;  /* 0x00000005020f7210 */ /* 0x080fe20007ffe0ff */
[----:B------:R-:W2:Y:S01]  /*1360*/  LDC.64 R16, c[0x0][0x390] ;  /* 0x0000e400ff107b82 */ /* 0x000ea20000000a00 */
[----:B------:R-:W-:Y:S02]  /*1370*/  LOP3.LUT R12, RZ, R5, RZ, 0x33, !PT ;  /* 0x00000005ff0c7212 */ /* 0x000fe400078e33ff */
[C---:B------:R-:W-:Y:S02]  /*1380*/  IADD3 R19, PT, PT, R15.reuse, 0x1, RZ ;  /* 0x000000010f137810 */ /* 0x040fe40007ffe0ff */
[----:B-1----:R-:W-:Y:S02]  /*1390*/  ISETP.GE.AND P0, PT, R15, UR10, PT ;  /* 0x0000000a0f007c0c */ /* 0x002fe4000bf06270 */
[----:B------:R-:W-:Y:S01]  /*13a0*/  ISETP.GE.AND P1, PT, R19, UR10, PT ;  /* 0x0000000a13007c0c */ /* 0x000fe2000bf26270 */
[----:B------:R-:W1:Y:S01]  /*13b0*/  LDCU UR10, c[0x0][0x398] ;  /* 0x00007300ff0a77ac */ /* 0x000e620008000800 */
[----:B------:R-:W-:-:S02]  /*13c0*/  ISETP.LT.OR P0, PT, R15, RZ, P0 ;  /* 0x000000ff0f00720c */ /* 0x000fc40000701670 */
[----:B------:R-:W-:-:S11]  /*13d0*/  ISETP.LT.OR P1, PT, R19, RZ, P1 ;  /* 0x000000ff1300720c */ /* 0x000fd60000f21670 */
[----:B------:R-:W3:Y:S01]  /*13e0*/  @!P0 LDC.64 R10, c[0x0][0x380] ;  /* 0x0000e000ff0a8b82 */ /* 0x000ee20000000a00 */
[----:B-1----:R-:W-:-:S07]  /*13f0*/  IADD3 R13, PT, PT, R12, UR10, RZ ;  /* 0x0000000a0c0d7c10 */ /* 0x002fce000fffe0ff */
[----:B------:R-:W1:Y:S01]  /*1400*/  @!P1 LDC.64 R6, c[0x0][0x380] ;  /* 0x0000e000ff069b82 */ /* 0x000e620000000a00 */
[----:B--2---:R-:W-:-:S05]  /*1410*/  IMAD.WIDE R16, R13, 0x8, R16 ;  /* 0x000000080d107825 */ /* 0x004fca00078e0210 */
[----:B------:R-:W2:Y:S01]  /*1420*/  @!P1 LDG.E.64.CONSTANT R12, desc[UR8][R16.64+-0x8] ;  /* 0xfffff808100c9981 */ /* 0x000ea2000c1e9b00 */
[----:B---3--:R-:W-:-:S06]  /*1430*/  @!P0 IMAD.WIDE.U32 R10, R15, 0x8, R10 ;  /* 0x000000080f0a8825 */ /* 0x008fcc00078e000a */
[----:B------:R-:W3:Y:S01]  /*1440*/  @!P0 LDG.E.64.CONSTANT R10, desc[UR8][R10.64] ;  /* 0x000000080a0a8981 */ /* 0x000ee2000c1e9b00 */
[----:B-1----:R-:W-:-:S03]  /*1450*/  @!P1 IMAD.WIDE.U32 R14, R19, 0x8, R6 ;  /* 0x00000008130e9825 */ /* 0x002fc600078e0006 */
[----:B------:R-:W3:Y:S04]  /*1460*/  @!P0 LDG.E.64.CONSTANT R6, desc[UR8][R16.64] ;  /* 0x0000000810068981 */ /* 0x000ee8000c1e9b00 */
[----:B------:R-:W2:Y:S01]  /*1470*/  @!P1 LDG.E.64.CONSTANT R14, desc[UR8][R14.64] ;  /* 0x000000080e0e9981 */ /* 0x000ea2000c1e9b00 */
[----:B------:R-:W-:Y:S01]  /*1480*/  IADD3 R5, PT, PT, R5, 0x2, RZ ;  /* 0x0000000205057810 */ /* 0x000fe20007ffe0ff */
[C---:B---3--:R-:W-:Y:S01]  /*1490*/  @!P0 FMUL R19, R11.reuse, R7 ;  /* 0x000000070b138220 */ /* 0x048fe20000400000 */
[----:B------:R-:W-:-:S03]  /*14a0*/  @!P0 FMUL R18, R11, R6 ;  /* 0x000000060b128220 */ /* 0x000fc60000400000 */
[C---:B------:R-:W-:Y:S01]  /*14b0*/  @!P0 FFMA R19, R10.reuse, R6, -R19 ;  /* 0x000000060a138223 */ /* 0x040fe20000000813 */
[C---:B--2---:R-:W-:Y:S01]  /*14c0*/  @!P1 FMUL R21, R15.reuse, R13 ;  /* 0x0000000d0f159220 */ /* 0x044fe20000400000 */
[-C--:B------:R-:W-:Y:S01]  /*14d0*/  @!P1 FMUL R6, R15, R12.reuse ;  /* 0x0000000c0f069220 */ /* 0x080fe20000400000 */
[----:B------:R-:W-:Y:S01]  /*14e0*/  @!P0 FFMA R18, R10, R7, R18 ;  /* 0x000000070a128223 */ /* 0x000fe20000000012 */
[----:B------:R-:W-:Y:S01]  /*14f0*/  @!P0 FADD R8, R8, R19 ;  /* 0x0000001308088221 */ /* 0x000fe20000000000 */
[C---:B------:R-:W-:Y:S01]  /*1500*/  @!P1 FFMA R21, R14.reuse, R12, -R21 ;  /* 0x0000000c0e159223 */ /* 0x040fe20000000815 */
[----:B------:R-:W-:Y:S01]  /*1510*/  @!P1 FFMA R6, R14, R13, R6 ;  /* 0x0000000d0e069223 */ /* 0x000fe20000000006 */
[----:B------:R-:W-:Y:S02]  /*1520*/  @!P0 FADD R9, R9, R18 ;  /* 0x0000001209098221 */ /* 0x000fe40000000000 */
[----:B------:R-:W-:Y:S02]  /*1530*/  @!P1 FADD R8, R8, R21 ;  /* 0x0000001508089221 */ /* 0x000fe40000000000 */
[----:B------:R-:W-:-:S07]  /*1540*/  @!P1 FADD R9, R9, R6 ;  /* 0x0000000609099221 */ /* 0x000fce0000000000 */
.L_x_767:
        /* <DEDUP_REMOVED lines=8> */
[----:B------:R-:W-:-:S04]  /*15d0*/  LOP3.LUT R5, RZ, R5, RZ, 0x33, !PT ;  /* 0x00000005ff057212 */ /* 0x000fc800078e33ff */
[----:B------:R-:W-:-:S03]  /*15e0*/  IADD3 R13, PT, PT, R5, R4, RZ ;  /* 0x00000004050d7210 */ /* 0x000fc60007ffe0ff */
[----:B------:R-:W2:Y:S01]  /*15f0*/  LDC.64 R10, c[0x0][0x390] ;  /* 0x0000e400ff0a7b82 */ /* 0x000ea20000000a00 */
[----:B-1----:R-:W-:-:S06]  /*1600*/  IMAD.WIDE.U32 R4, R15, 0x8, R6 ;  /* 0x000000080f047825 */ /* 0x002fcc00078e0006 */
[----:B------:R-:W3:Y:S01]  /*1610*/  LDG.E.64.CONSTANT R4, desc[UR8][R4.64] ;  /* 0x0000000804047981 */ /* 0x000ee2000c1e9b00 */
[----:B--2---:R-:W-:-:S06]  /*1620*/  IMAD.WIDE R6, R13, 0x8, R10 ;  /* 0x000000080d067825 */ /* 0x004fcc00078e020a */
[----:B------:R-:W3:Y:S02]  /*1630*/  LDG.E.64.CONSTANT R6, desc[UR8][R6.64] ;  /* 0x0000000806067981 */ /* 0x000ee4000c1e9b00 */
[C---:B---3--:R-:W-:Y:S01]  /*1640*/  FMUL R11, R5.reuse, R7 ;  /* 0x00000007050b7220 */ /* 0x048fe20000400000 */
[----:B------:R-:W-:-:S03]  /*1650*/  FMUL R2, R5, R6 ;  /* 0x0000000605027220 */ /* 0x000fc60000400000 */
[C---:B------:R-:W-:Y:S01]  /*1660*/  FFMA R11, R4.reuse, R6, -R11 ;  /* 0x00000006040b7223 */ /* 0x040fe2000000080b */
[----:B------:R-:W-:-:S03]  /*1670*/  FFMA R2, R4, R7, R2 ;  /* 0x0000000704027223 */ /* 0x000fc60000000002 */
[----:B------:R-:W-:Y:S01]  /*1680*/  FADD R8, R8, R11 ;  /* 0x0000000b08087221 */ /* 0x000fe20000000000 */
[----:B------:R-:W-:-:S07]  /*1690*/  FADD R9, R9, R2 ;  /* 0x0000000209097221 */ /* 0x000fce0000000000 */
.L_x_768:
[----:B0-----:R-:W-:Y:S05]  /*16a0*/  BSYNC.RECONVERGENT B0 ;  /* 0x0000000000007941 */ /* 0x001fea0003800200 */
.L_x_766:
        /* <DEDUP_REMOVED lines=8> */
.L_x_753:
        /* <DEDUP_REMOVED lines=15> */
.L_x_777:
[----:B------:R-:W-:Y:S02]  /*1820*/  IADD3 R2, PT, PT, R3, -UR4, RZ ;  /* 0x8000000403027c10 */ /* 0x000fe4000fffe0ff */
[----:B------:R-:W-:Y:S02]  /*1830*/  CS2R R4, SRZ ;  /* 0x0000000000047805 */ /* 0x000fe4000001ff00 */
[----:B------:R-:W-:Y:S01]  /*1840*/  MOV R7, RZ ;  /* 0x000000ff00077202 */ /* 0x000fe20000000f00 */
[----:B------:R-:W-:Y:S06]  /*1850*/  BRA.U !UP0, `(.L_x_772) ;  /* 0x0000000108f87547 */ /* 0x000fec000b800000 */
[----:B------:R-:W2:Y:S01]  /*1860*/  LDC.64 R6, c[0x0][0x390] ;  /* 0x0000e400ff067b82 */ /* 0x000ea20000000a00 */
[----:B------:R-:W-:Y:S01]  /*1870*/  HFMA2 R25, -RZ, RZ, 0, 0 ;  /* 0x00000000ff197431 */ /* 0x000fe200000001ff */
[----:B------:R-:W-:-:S07]  /*1880*/  MOV R5, RZ ;  /* 0x000000ff00057202 */ /* 0x000fce0000000f00 */
.L_x_773:
[-C--:B------:R-:W-:Y:S02]  /*1890*/  IADD3 R15, PT, PT, R2, R25.reuse, RZ ;  /* 0x00000019020f7210 */ /* 0x080fe40007ffe0ff */
[----:B------:R-:W-:Y:S02]  /*18a0*/  LOP3.LUT R12, RZ, R25, RZ, 0x33, !PT ;  /* 0x00000019ff0c7212 */ /* 0x000fe400078e33ff */
[C---:B-1----:R-:W-:Y:S02]  /*18b0*/  ISETP.GE.AND P0, PT, R15.reuse, UR10, PT ;  /* 0x0000000a0f007c0c */ /* 0x042fe4000bf06270 */
[C---:B------:R-:W-:Y:S02]  /*18c0*/  IADD3 R23, PT, PT, R15.reuse, 0x1, RZ ;  /* 0x000000010f177810 */ /* 0x040fe40007ffe0ff */
[C---:B------:R-:W-:Y:S02]  /*18d0*/  ISETP.LT.OR P0, PT, R15.reuse, RZ, P0 ;  /* 0x000000ff0f00720c */ /* 0x040fe40000701670 */
[----:B------:R-:W-:-:S02]  /*18e0*/  IADD3 R17, PT, PT, R15, 0x2, RZ ;  /* 0x000000020f117810 */ /* 0x000fc40007ffe0ff */
[----:B------:R-:W-:Y:S02]  /*18f0*/  ISETP.GE.AND P1, PT, R23, UR10, PT ;  /* 0x0000000a17007c0c */ /* 0x000fe4000bf26270 */
[----:B------:R-:W-:Y:S02]  /*1900*/  IADD3 R27, PT, PT, R15, 0x3, RZ ;  /* 0x000000030f1b7810 */ /* 0x000fe40007ffe0ff */
[----:B------:R-:W-:Y:S02]  /*1910*/  ISETP.GE.AND P2, PT, R17, UR10, PT ;  /* 0x0000000a11007c0c */ /* 0x000fe4000bf46270 */
[----:B------:R-:W-:Y:S02]  /*1920*/  ISETP.LT.OR P1, PT, R23, RZ, P1 ;  /* 0x000000ff1700720c */ /* 0x000fe40000f21670 */
[----:B------:R-:W-:Y:S01]  /*1930*/  ISETP.GE.AND P3, PT, R27, UR10, PT ;  /* 0x0000000a1b007c0c */ /* 0x000fe2000bf66270 */
[----:B------:R-:W1:Y:S01]  /*1940*/  @!P0 LDC.64 R8, c[0x0][0x380] ;  /* 0x0000e000ff088b82 */ /* 0x000e620000000a00 */
[----:B------:R-:W-:-:S02]  /*1950*/  ISETP.LT.OR P2, PT, R17, RZ, P2 ;  /* 0x000000ff1100720c */ /* 0x000fc40001741670 */
[----:B------:R-:W-:Y:S02]  /*1960*/  ISETP.LT.OR P3, PT, R27, RZ, P3 ;  /* 0x000000ff1b00720c */ /* 0x000fe40001f61670 */
[----:B0-----:R-:W-:-:S05]  /*1970*/  IADD3 R13, PT, PT, R12, UR11, RZ ;  /* 0x0000000b0c0d7c10 */ /* 0x001fca000fffe0ff */
[----:B------:R-:W0:Y:S01]  /*1980*/  @!P1 LDC.64 R18, c[0x0][0x380] ;  /* 0x0000e000ff129b82 */ /* 0x000e220000000a00 */
[----:B--2---:R-:W-:-:S07]  /*1990*/  IMAD.WIDE R12, R13, 0x8, R6 ;  /* 0x000000080d0c7825 */ /* 0x004fce00078e0206 */
[----:B------:R-:W2:Y:S01]  /*19a0*/  @!P2 LDC.64 R20, c[0x0][0x380] ;  /* 0x0000e000ff14ab82 */ /* 0x000ea20000000a00 */
[----:B-1----:R-:W-:-:S07]  /*19b0*/  @!P0 IMAD.WIDE.U32 R8, R15, 0x8, R8 ;  /* 0x000000080f088825 */ /* 0x002fce00078e0008 */
[----:B------:R-:W1:Y:S01]  /*19c0*/  @!P3 LDC.64 R10, c[0x0][0x380] ;  /* 0x0000e000ff0abb82 */ /* 0x000e620000000a00 */
[----:B------:R-:W3:Y:S04]  /*19d0*/  @!P0 LDG.E.64.CONSTANT R14, desc[UR8][R12.64] ;  /* 0x000000080c0e8981 */ /* 0x000ee8000c1e9b00 */
[----:B------:R-:W3:Y:S01]  /*19e0*/  @!P0 LDG.E.64.CONSTANT R8, desc[UR8][R8.64] ;  /* 0x0000000808088981 */ /* 0x000ee2000c1e9b00 */
[----:B0-----:R-:W-:-:S03]  /*19f0*/  @!P1 IMAD.WIDE.U32 R18, R23, 0x8, R18 ;  /* 0x0000000817129825 */ /* 0x001fc600078e0012 */
[----:B------:R-:W4:Y:S04]  /*1a00*/  @!P2 LDG.E.64.CONSTANT R22, desc[UR8][R12.64+-0x10] ;  /* 0xfffff0080c16a981 */ /* 0x000f28000c1e9b00 */
[----:B------:R-:W5:Y:S01]  /*1a10*/  @!P1 LDG.E.64.CONSTANT R18, desc[UR8][R18.64] ;  /* 0x0000000812129981 */ /* 0x000f62000c1e9b00 */
[----:B--2---:R-:W-:-:S03]  /*1a20*/  @!P2 IMAD.WIDE.U32 R20, R17, 0x8, R20 ;  /* 0x000000081114a825 */ /* 0x004fc600078e0014 */
[----:B------:R-:W5:Y:S04]  /*1a30*/  @!P1 LDG.E.64.CONSTANT R16, desc[UR8][R12.64+-0x8] ;  /* 0xfffff8080c109981 */ /* 0x000f68000c1e9b00 */
[----:B------:R-:W4:Y:S01]  /*1a40*/  @!P2 LDG.E.64.CONSTANT R20, desc[UR8][R20.64] ;  /* 0x000000081414a981 */ /* 0x000f22000c1e9b00 */
[----:B-1----:R-:W-:-:S03]  /*1a50*/  @!P3 IMAD.WIDE.U32 R10, R27, 0x8, R10 ;  /* 0x000000081b0ab825 */ /* 0x002fc600078e000a */
        /* <DEDUP_REMOVED lines=30> */
.L_x_772:
[----:B------:R-:W-:-:S09]  /*1c40*/  UISETP.NE.AND UP1, UPT, UR5, URZ, UPT ;  /* 0x000000ff0500728c */ /* 0x000fd2000bf25270 */
[----:B------:R-:W-:Y:S05]  /*1c50*/  BRA.U !UP1, `(.L_x_774) ;  /* 0x0000000109ec7547 */ /* 0x000fea000b800000 */
[----:B------:R-:W2:Y:S01]  /*1c60*/  LDC R6, c[0x0][0x398] ;  /* 0x0000e600ff067b82 */ /* 0x000ea20000000800 */
[----:B------:R-:W-:Y:S01]  /*1c70*/  UISETP.NE.AND UP1, UPT, UR5, 0x1, UPT ;  /* 0x000000010500788c */ /* 0x000fe2000bf25270 */
[----:B--2---:R-:W-:-:S08]  /*1c80*/  LOP3.LUT P2, RZ, R6, 0x1, RZ, 0xc0, !PT ;  /* 0x0000000106ff7812 */ /* 0x004fd0000784c0ff */
[----:B------:R-:W-:Y:S05]  /*1c90*/  BRA.U !UP1, `(.L_x_775) ;  /* 0x0000000109847547 */ /* 0x000fea000b800000 */
[----:B------:R-:W2:Y:S01]  /*1ca0*/  LDCU UR7, c[0x0][0x388] ;  /* 0x00007100ff0777ac */ /* 0x000ea20008000800 */
[-C--:B------:R-:W-:Y:S01]  /*1cb0*/  IADD3 R15, PT, PT, R2, R7.reuse, RZ ;  /* 0x00000007020f7210 */ /* 0x080fe20007ffe0ff */
[----:B------:R-:W3:Y:S01]  /*1cc0*/  LDC.64 R16, c[0x0][0x390] ;  /* 0x0000e400ff107b82 */ /* 0x000ee20000000a00 */
[----:B------:R-:W-:Y:S02]  /*1cd0*/  LOP3.LUT R12, RZ, R7, RZ, 0x33, !PT ;  /* 0x00000007ff0c7212 */ /* 0x000fe400078e33ff */
[C---:B------:R-:W-:Y:S02]  /*1ce0*/  IADD3 R19, PT, PT, R15.reuse, 0x1, RZ ;  /* 0x000000010f137810 */ /* 0x040fe40007ffe0ff */
[----:B--2---:R-:W-:Y:S02]  /*1cf0*/  ISETP.GE.AND P0, PT, R15, UR7, PT ;  /* 0x000000070f007c0c */ /* 0x004fe4000bf06270 */
[----:B------:R-:W-:Y:S01]  /*1d00*/  ISETP.GE.AND P1, PT, R19, UR7, PT ;  /* 0x0000000713007c0c */ /* 0x000fe2000bf26270 */
[----:B------:R-:W2:Y:S01]  /*1d10*/  LDCU UR7, c[0x0][0x398] ;  /* 0x00007300ff0777ac */ /* 0x000ea20008000800 */
[----:B------:R-:W-:-:S02]  /*1d20*/  ISETP.LT.OR P0, PT, R15, RZ, P0 ;  /* 0x000000ff0f00720c */ /* 0x000fc40000701670 */
[----:B------:R-:W-:-:S11]  /*1d30*/  ISETP.LT.OR P1, PT, R19, RZ, P1 ;  /* 0x000000ff1300720c */ /* 0x000fd60000f21670 */
[----:B------:R-:W4:Y:S01]  /*1d40*/  @!P0 LDC.64 R10, c[0x0][0x380] ;  /* 0x0000e000ff0a8b82 */ /* 0x000f220000000a00 */
[----:B--2---:R-:W-:-:S07]  /*1d50*/  IADD3 R13, PT, PT, R12, UR7, RZ ;  /* 0x000000070c0d7c10 */ /* 0x004fce000fffe0ff */
[----:B------:R-:W2:Y:S01]  /*1d60*/  @!P1 LDC.64 R8, c[0x0][0x380] ;  /* 0x0000e000ff089b82 */ /* 0x000ea20000000a00 */
[----:B---3--:R-:W-:-:S05]  /*1d70*/  IMAD.WIDE R16, R13, 0x8, R16 ;  /* 0x000000080d107825 */ /* 0x008fca00078e0210 */
[----:B------:R-:W3:Y:S01]  /*1d80*/  @!P1 LDG.E.64.CONSTANT R12, desc[UR8][R16.64+-0x8] ;  /* 0xfffff808100c9981 */ /* 0x000ee2000c1e9b00 */
[----:B----4-:R-:W-:-:S06]  /*1d90*/  @!P0 IMAD.WIDE.U32 R10, R15, 0x8, R10 ;  /* 0x000000080f0a8825 */ /* 0x010fcc00078e000a */
[----:B------:R-:W4:Y:S01]  /*1da0*/  @!P0 LDG.E.64.CONSTANT R10, desc[UR8][R10.64] ;  /* 0x000000080a0a8981 */ /* 0x000f22000c1e9b00 */
[----:B--2---:R-:W-:-:S03]  /*1db0*/  @!P1 IMAD.WIDE.U32 R14, R19, 0x8, R8 ;  /* 0x00000008130e9825 */ /* 0x004fc600078e0008 */
[----:B------:R-:W4:Y:S04]  /*1dc0*/  @!P0 LDG.E.64.CONSTANT R8, desc[UR8][R16.64] ;  /* 0x0000000810088981 */ /* 0x000f28000c1e9b00 */
[----:B------:R-:W3:Y:S01]  /*1dd0*/  @!P1 LDG.E.64.CONSTANT R14, desc[UR8][R14.64] ;  /* 0x000000080e0e9981 */ /* 0x000ee2000c1e9b00 */
[----:B------:R-:W-:Y:S01]  /*1de0*/  IADD3 R7, PT, PT, R7, 0x2, RZ ;  /* 0x0000000207077810 */ /* 0x000fe20007ffe0ff */
[C---:B----4-:R-:W-:Y:S01]  /*1df0*/  @!P0 FMUL R19, R11.reuse, R9 ;  /* 0x000000090b138220 */ /* 0x050fe20000400000 */
[----:B------:R-:W-:-:S03]  /*1e00*/  @!P0 FMUL R18, R11, R8 ;  /* 0x000000080b128220 */ /* 0x000fc60000400000 */
[C---:B------:R-:W-:Y:S01]  /*1e10*/  @!P0 FFMA R19, R10.reuse, R8, -R19 ;  /* 0x000000080a138223 */ /* 0x040fe20000000813 */
[C---:B---3--:R-:W-:Y:S01]  /*1e20*/  @!P1 FMUL R21, R15.reuse, R13 ;  /* 0x0000000d0f159220 */ /* 0x048fe20000400000 */
        /* <DEDUP_REMOVED lines=8> */
.L_x_775:
[----:B------:R-:W-:Y:S04]  /*1eb0*/  BSSY.RECONVERGENT B0, `(.L_x_774) ;  /* 0x0000015000007945 */ /* 0x000fe80003800200 */
[----:B------:R-:W-:Y:S05]  /*1ec0*/  @!P2 BRA `(.L_x_776) ;  /* 0x00000000004ca947 */ /* 0x000fea0003800000 */
[----:B------:R-:W2:Y:S01]  /*1ed0*/  LDCU UR7, c[0x0][0x388] ;  /* 0x00007100ff0777ac */ /* 0x000ea20008000800 */
[----:B------:R-:W-:-:S04]  /*1ee0*/  IADD3 R15, PT, PT, R2, R7, RZ ;  /* 0x00000007020f7210 */ /* 0x000fc80007ffe0ff */
[----:B--2---:R-:W-:-:S04]  /*1ef0*/  ISETP.GE.AND P0, PT, R15, UR7, PT ;  /* 0x000000070f007c0c */ /* 0x004fc8000bf06270 */
[----:B------:R-:W-:-:S13]  /*1f00*/  ISETP.LT.OR P0, PT, R15, RZ, P0 ;  /* 0x000000ff0f00720c */ /* 0x000fda0000701670 */
[----:B------:R-:W-:Y:S05]  /*1f10*/  @P0 BRA `(.L_x_776) ;  /* 0x0000000000380947 */ /* 0x000fea0003800000 */
[----:B------:R-:W2:Y:S01]  /*1f20*/  LDC.64 R8, c[0x0][0x380] ;  /* 0x0000e000ff087b82 */ /* 0x000ea20000000a00 */
[----:B------:R-:W-:-:S04]  /*1f30*/  LOP3.LUT R7, RZ, R7, RZ, 0x33, !PT ;  /* 0x00000007ff077212 */ /* 0x000fc800078e33ff */
[----:B------:R-:W-:-:S03]  /*1f40*/  IADD3 R13, PT, PT, R7, R6, RZ ;  /* 0x00000006070d7210 */ /* 0x000fc60007ffe0ff */
[----:B------:R-:W3:Y:S01]  /*1f50*/  LDC.64 R10, c[0x0][0x390] ;  /* 0x0000e400ff0a7b82 */ /* 0x000ee20000000a00 */
[----:B--2---:R-:W-:-:S06]  /*1f60*/  IMAD.WIDE.U32 R6, R15, 0x8, R8 ;  /* 0x000000080f067825 */ /* 0x004fcc00078e0008 */
[----:B------:R-:W2:Y:S01]  /*1f70*/  LDG.E.64.CONSTANT R6, desc[UR8][R6.64] ;  /* 0x0000000806067981 */ /* 0x000ea2000c1e9b00 */
[----:B---3--:R-:W-:-:S06]  /*1f80*/  IMAD.WIDE R8, R13, 0x8, R10 ;  /* 0x000000080d087825 */ /* 0x008fcc00078e020a */
[----:B------:R-:W2:Y:S02]  /*1f90*/  LDG.E.64.CONSTANT R8, desc[UR8][R8.64] ;  /* 0x0000000808087981 */ /* 0x000ea4000c1e9b00 */
[C---:B--2---:R-:W-:Y:S01]  /*1fa0*/  FMUL R11, R7.reuse, R9 ;  /* 0x00000009070b7220 */ /* 0x044fe20000400000 */
[----:B------:R-:W-:-:S03]  /*1fb0*/  FMUL R2, R7, R8 ;  /* 0x0000000807027220 */ /* 0x000fc60000400000 */
[C---:B------:R-:W-:Y:S01]  /*1fc0*/  FFMA R11, R6.reuse, R8, -R11 ;  /* 0x00000008060b7223 */ /* 0x040fe2000000080b */
[----:B------:R-:W-:-:S03]  /*1fd0*/  FFMA R2, R6, R9, R2 ;  /* 0x0000000906027223 */ /* 0x000fc60000000002 */
[----:B------:R-:W-:Y:S01]  /*1fe0*/  FADD R4, R4, R11 ;  /* 0x0000000b04047221 */ /* 0x000fe20000000000 */
[----:B------:R-:W-:-:S07]  /*1ff0*/  FADD R5, R5, R2 ;  /* 0x0000000205057221 */ /* 0x000fce0000000000 */
.L_x_776:
[----:B01----:R-:W-:Y:S05]  /*2000*/  BSYNC.RECONVERGENT B0 ;  /* 0x0000000000007941 */ /* 0x003fea0003800200 */
.L_x_774:
[----:B------:R-:W2:Y:S01]  /*2010*/  LDC.64 R6, c[0x0][0x3a8] ;  /* 0x0000ea00ff067b82 */ /* 0x000ea20000000a00 */
[----:B------:R-:W3:Y:S01]  /*2020*/  LDCU UR7, c[0x0][0x3b0] ;  /* 0x00007600ff0777ac */ /* 0x000ee20008000800 */
[----:B--2---:R-:W-:Y:S01]  /*2030*/  IMAD.WIDE R6, R3, 0x8, R6 ;  /* 0x0000000803067825 */ /* 0x004fe200078e0206 */
[----:B------:R-:W-:-:S04]  /*2040*/  IADD3 R3, PT, PT, R0, R3, RZ ;  /* 0x0000000300037210 */ /* 0x000fc80007ffe0ff */
[----:B------:R2:W-:Y:S01]  /*2050*/  STG.E.64 desc[UR8][R6.64], R4 ;  /* 0x0000000406007986 */ /* 0x0005e2000c101b08 */
[----:B---3--:R-:W-:-:S13]  /*2060*/  ISETP.GE.AND P0, PT, R3, UR7, PT ;  /* 0x0000000703007c0c */ /* 0x008fda000bf06270 */
[----:B--2---:R-:W-:Y:S05]  /*2070*/  @!P0 BRA `(.L_x_777) ;  /* 0xfffffff400e88947 */ /* 0x004fea000383ffff */
[----:B01----:R-:W-:Y:S05]  /*2080*/  EXIT ;  /* 0x000000000000794d */ /* 0x003fea0003800000 */
.L_x_771:
        /* <DEDUP_REMOVED lines=11> */
.L_x_783:
[----:B------:R-:W-:Y:S01]  /*2140*/  HFMA2 R7, -RZ, RZ, 0, 0 ;  /* 0x00000000ff077431 */ /* 0x000fe200000001ff */
[----:B------:R-:W-:Y:S02]  /*2150*/  IADD3 R2, PT, PT, R3, UR4, RZ ;  /* 0x0000000403027c10 */ /* 0x000fe4000fffe0ff */
[----:B------:R-:W-:Y:S01]  /*2160*/  CS2R R4, SRZ ;  /* 0x0000000000047805 */ /* 0x000fe2000001ff00 */
[----:B------:R-:W-:Y:S06]  /*2170*/  BRA.U !UP0, `(.L_x_778) ;  /* 0x0000000108f87547 */ /* 0x000fec000b800000 */
[----:B------:R-:W0:Y:S01]  /*2180*/  LDC.64 R6, c[0x0][0x390] ;  /* 0x0000e400ff067b82 */ /* 0x000e220000000a00 */
[----:B------:R-:W-:Y:S02]  /*2190*/  MOV R25, RZ ;  /* 0x000000ff00197202 */ /* 0x000fe40000000f00 */
[----:B------:R-:W-:-:S07]  /*21a0*/  MOV R5, RZ ;  /* 0x000000ff00057202 */ /* 0x000fce0000000f00 */
.L_x_779:
[-C--:B------:R-:W-:Y:S02]  /*21b0*/  IADD3 R15, PT, PT, R2, R25.reuse, RZ ;  /* 0x00000019020f7210 */ /* 0x080fe40007ffe0ff */
[----:B------:R-:W-:Y:S02]  /*21c0*/  LOP3.LUT R12, RZ, R25, RZ, 0x33, !PT ;  /* 0x00000019ff0c7212 */ /* 0x000fe400078e33ff */
[C---:B------:R-:W-:Y:S02]  /*21d0*/  ISETP.GE.AND P0, PT, R15.reuse, UR10, PT ;  /* 0x0000000a0f007c0c */ /* 0x040fe4000bf06270 */
        /* <DEDUP_REMOVED lines=11> */
[----:B------:R-:W-:-:S05]  /*2290*/  IADD3 R13, PT, PT, R12, UR11, RZ ;  /* 0x0000000b0c0d7c10 */ /* 0x000fca000fffe0ff */
[----:B------:R-:W2:Y:S01]  /*22a0*/  @!P1 LDC.64 R18, c[0x0][0x380] ;  /* 0x0000e000ff129b82 */ /* 0x000ea20000000a00 */
[----:B0-----:R-:W-:-:S07]  /*22b0*/  IMAD.WIDE R12, R13, 0x8, R6 ;  /* 0x000000080d0c7825 */ /* 0x001fce00078e0206 */
[----:B------:R-:W0:Y:S01]  /*22c0*/  @!P2 LDC.64 R20, c[0x0][0x380] ;  /* 0x0000e000ff14ab82 */ /* 0x000e220000000a00 */
[----:B-1----:R-:W-:-:S07]  /*22d0*/  @!P0 IMAD.WIDE.U32 R8, R15, 0x8, R8 ;  /* 0x000000080f088825 */ /* 0x002fce00078e0008 */
[----:B------:R-:W1:Y:S01]  /*22e0*/  @!P3 LDC.64 R10, c[0x0][0x380] ;  /* 0x0000e000ff0abb82 */ /* 0x000e620000000a00 */
[----:B------:R-:W3:Y:S04]  /*22f0*/  @!P0 LDG.E.64.CONSTANT R14, desc[UR8][R12.64] ;  /* 0x000000080c0e8981 */ /* 0x000ee8000c1e9b00 */
[----:B------:R-:W3:Y:S01]  /*2300*/  @!P0 LDG.E.64.CONSTANT R8, desc[UR8][R8.64] ;  /* 0x0000000808088981 */ /* 0x000ee2000c1e9b00 */
[----:B--2---:R-:W-:-:S03]  /*2310*/  @!P1 IMAD.WIDE.U32 R18, R23, 0x8, R18 ;  /* 0x0000000817129825 */ /* 0x004fc600078e0012 */
[----:B------:R-:W2:Y:S04]  /*2320*/  @!P2 LDG.E.64.CONSTANT R22, desc[UR8][R12.64+-0x10] ;  /* 0xfffff0080c16a981 */ /* 0x000ea8000c1e9b00 */
[----:B------:R-:W4:Y:S01]  /*2330*/  @!P1 LDG.E.64.CONSTANT R18, desc[UR8][R18.64] ;  /* 0x0000000812129981 */ /* 0x000f22000c1e9b00 */
[----:B0-----:R-:W-:-:S03]  /*2340*/  @!P2 IMAD.WIDE.U32 R20, R17, 0x8, R20 ;  /* 0x000000081114a825 */ /* 0x001fc600078e0014 */
[----:B------:R-:W4:Y:S04]  /*2350*/  @!P1 LDG.E.64.CONSTANT R16, desc[UR8][R12.64+-0x8] ;  /* 0xfffff8080c109981 */ /* 0x000f28000c1e9b00 */
[----:B------:R-:W2:Y:S01]  /*2360*/  @!P2 LDG.E.64.CONSTANT R20, desc[UR8][R20.64] ;  /* 0x000000081414a981 */ /* 0x000ea2000c1e9b00 */
[----:B-1----:R-:W-:-:S03]  /*2370*/  @!P3 IMAD.WIDE.U32 R10, R27, 0x8, R10 ;  /* 0x000000081b0ab825 */ /* 0x002fc600078e000a */
[----:B------:R-:W5:Y:S04]  /*2380*/  @!P3 LDG.E.64.CONSTANT R26, desc[UR8][R12.64+-0x18] ;  /* 0xffffe8080c1ab981 */ /* 0x000f68000c1e9b00 */
[----:B------:R-:W5:Y:S01]  /*2390*/  @!P3 LDG.E.64.CONSTANT R10, desc[UR8][R10.64] ;  /* 0x000000080a0ab981 */ /* 0x000f62000c1e9b00 */
        /* <DEDUP_REMOVED lines=8> */
[C---:B----4-:R-:W-:Y:S01]  /*2420*/  @!P1 FMUL R15, R19.reuse, R17 ;  /* 0x00000011130f9220 */ /* 0x050fe20000400000 */
[----:B------:R-:W-:Y:S01]  /*2430*/  @!P1 FMUL R14, R19, R16 ;  /* 0x00000010130e9220 */ /* 0x000fe20000400000 */
[C---:B--2---:R-:W-:Y:S01]  /*2440*/  @!P2 FMUL R19, R21.reuse, R23 ;  /* 0x000000171513a220 */ /* 0x044fe20000400000 */
[----:B------:R-:W-:Y:S01]  /*2450*/  @!P2 FMUL R24, R21, R22 ;  /* 0x000000161518a220 */ /* 0x000fe20000400000 */
[C---:B------:R-:W-:Y:S01]  /*2460*/  @!P1 FFMA R15, R18.reuse, R16, -R15 ;  /* 0x00000010120f9223 */ /* 0x040fe2000000080f */
[----:B------:R-:W-:Y:S01]  /*2470*/  @!P1 FFMA R14, R18, R17, R14 ;  /* 0x00000011120e9223 */ /* 0x000fe2000000000e */
[C---:B------:R-:W-:Y:S01]  /*2480*/  @!P2 FFMA R19, R20.reuse, R22, -R19 ;  /* 0x000000161413a223 */ /* 0x040fe20000000813 */
[----:B------:R-:W-:Y:S01]  /*2490*/  @!P2 FFMA R24, R20, R23, R24 ;  /* 0x000000171418a223 */ /* 0x000fe20000000018 */
[----:B------:R-:W-:Y:S01]  /*24a0*/  @!P1 FADD R4, R4, R15 ;  /* 0x0000000f04049221 */ /* 0x000fe20000000000 */
[----:B------:R-:W-:Y:S01]  /*24b0*/  @!P1 FADD R5, R5, R14 ;  /* 0x0000000e05059221 */ /* 0x000fe20000000000 */
[CC--:B-----5:R-:W-:Y:S01]  /*24c0*/  @!P3 FMUL R13, R11.reuse, R27.reuse ;  /* 0x0000001b0b0db220 */ /* 0x0e0fe20000400000 */
        /* <DEDUP_REMOVED lines=9> */
.L_x_778:
[----:B------:R-:W-:-:S09]  /*2560*/  UISETP.NE.AND UP1, UPT, UR5, URZ, UPT ;  /* 0x000000ff0500728c */ /* 0x000fd2000bf25270 */
[----:B------:R-:W-:Y:S05]  /*2570*/  BRA.U !UP1, `(.L_x_780) ;  /* 0x0000000109ec7547 */ /* 0x000fea000b800000 */
[----:B------:R-:W0:Y:S01]  /*2580*/  LDC R6, c[0x0][0x398] ;  /* 0x0000e600ff067b82 */ /* 0x000e220000000800 */
[----:B------:R-:W-:Y:S01]  /*2590*/  UISETP.NE.AND UP1, UPT, UR5, 0x1, UPT ;  /* 0x000000010500788c */ /* 0x000fe2000bf25270 */
[----:B0-----:R-:W-:-:S08]  /*25a0*/  LOP3.LUT P2, RZ, R6, 0x1, RZ, 0xc0, !PT ;  /* 0x0000000106ff7812 */ /* 0x001fd0000784c0ff */
[----:B------:R-:W-:Y:S05]  /*25b0*/  BRA.U !UP1, `(.L_x_781) ;  /* 0x0000000109847547 */ /* 0x000fea000b800000 */
[----:B------:R-:W0:Y:S01]  /*25c0*/  LDCU UR7, c[0x0][0x388] ;  /* 0x00007100ff0777ac */ /* 0x000e220008000800 */
[-C--:B------:R-:W-:Y:S01]  /*25d0*/  IADD3 R15, PT, PT, R2, R7.reuse, RZ ;  /* 0x00000007020f7210 */ /* 0x080fe20007ffe0ff */
[----:B------:R-:W1:Y:S01]  /*25e0*/  LDC.64 R16, c[0x0][0x390] ;  /* 0x0000e400ff107b82 */ /* 0x000e620000000a00 */
[----:B------:R-:W-:Y:S02]  /*25f0*/  LOP3.LUT R12, RZ, R7, RZ, 0x33, !PT ;  /* 0x00000007ff0c7212 */ /* 0x000fe400078e33ff */
[C---:B------:R-:W-:Y:S02]  /*2600*/  IADD3 R19, PT, PT, R15.reuse, 0x1, RZ ;  /* 0x000000010f137810 */ /* 0x040fe40007ffe0ff */
[----:B0-----:R-:W-:Y:S02]  /*2610*/  ISETP.GE.AND P0, PT, R15, UR7, PT ;  /* 0x000000070f007c0c */ /* 0x001fe4000bf06270 */
[----:B------:R-:W-:Y:S01]  /*2620*/  ISETP.GE.AND P1, PT, R19, UR7, PT ;  /* 0x0000000713007c0c */ /* 0x000fe2000bf26270 */
[----:B------:R-:W0:Y:S01]  /*2630*/  LDCU UR7, c[0x0][0x398] ;  /* 0x00007300ff0777ac */ /* 0x000e220008000800 */
[----:B------:R-:W-:-:S02]  /*2640*/  ISETP.LT.OR P0, PT, R15, RZ, P0 ;  /* 0x000000ff0f00720c */ /* 0x000fc40000701670 */
[----:B------:R-:W-:-:S11]  /*2650*/  ISETP.LT.OR P1, PT, R19, RZ, P1 ;  /* 0x000000ff1300720c */ /* 0x000fd60000f21670 */
[----:B------:R-:W2:Y:S01]  /*2660*/  @!P0 LDC.64 R10, c[0x0][0x380] ;  /* 0x0000e000ff0a8b82 */ /* 0x000ea20000000a00 */
[----:B0-----:R-:W-:-:S07]  /*2670*/  IADD3 R13, PT, PT, R12, UR7, RZ ;  /* 0x000000070c0d7c10 */ /* 0x001fce000fffe0ff */
[----:B------:R-:W0:Y:S01]  /*2680*/  @!P1 LDC.64 R8, c[0x0][0x380] ;  /* 0x0000e000ff089b82 */ /* 0x000e220000000a00 */
[----:B-1----:R-:W-:-:S05]  /*2690*/  IMAD.WIDE R16, R13, 0x8, R16 ;  /* 0x000000080d107825 */ /* 0x002fca00078e0210 */
[----:B------:R-:W3:Y:S01]  /*26a0*/  @!P1 LDG.E.64.CONSTANT R12, desc[UR8][R16.64+-0x8] ;  /* 0xfffff808100c9981 */ /* 0x000ee2000c1e9b00 */
[----:B--2---:R-:W-:-:S06]  /*26b0*/  @!P0 IMAD.WIDE.U32 R10, R15, 0x8, R10 ;  /* 0x000000080f0a8825 */ /* 0x004fcc00078e000a */
[----:B------:R-:W2:Y:S01]  /*26c0*/  @!P0 LDG.E.64.CONSTANT R10, desc[UR8][R10.64] ;  /* 0x000000080a0a8981 */ /* 0x000ea2000c1e9b00 */
[----:B0-----:R-:W-:-:S03]  /*26d0*/  @!P1 IMAD.WIDE.U32 R14, R19, 0x8, R8 ;  /* 0x00000008130e9825 */ /* 0x001fc600078e0008 */
[----:B------:R-:W2:Y:S04]  /*26e0*/  @!P0 LDG.E.64.CONSTANT R8, desc[UR8][R16.64] ;  /* 0x0000000810088981 */ /* 0x000ea8000c1e9b00 */
[----:B------:R-:W3:Y:S01]  /*26f0*/  @!P1 LDG.E.64.CONSTANT R14, desc[UR8][R14.64] ;  /* 0x000000080e0e9981 */ /* 0x000ee2000c1e9b00 */
[----:B------:R-:W-:Y:S01]  /*2700*/  IADD3 R7, PT, PT, R7, 0x2, RZ ;  /* 0x0000000207077810 */ /* 0x000fe20007ffe0ff */
[C---:B--2---:R-:W-:Y:S01]  /*2710*/  @!P0 FMUL R19, R11.reuse, R9 ;  /* 0x000000090b138220 */ /* 0x044fe20000400000 */
        /* <DEDUP_REMOVED lines=11> */
.L_x_781:
[----:B------:R-:W-:Y:S04]  /*27d0*/  BSSY.RECONVERGENT B0, `(.L_x_780) ;  /* 0x0000015000007945 */ /* 0x000fe80003800200 */
[----:B------:R-:W-:Y:S05]  /*27e0*/  @!P2 BRA `(.L_x_782) ;  /* 0x00000000004ca947 */ /* 0x000fea0003800000 */
[----:B------:R-:W0:Y:S01]  /*27f0*/  LDCU UR7, c[0x0][0x388] ;  /* 0x00007100ff0777ac */ /* 0x000e220008000800 */
[----:B------:R-:W-:-:S04]  /*2800*/  IADD3 R15, PT, PT, R2, R7, RZ ;  /* 0x00000007020f7210 */ /* 0x000fc80007ffe0ff */
[----:B0-----:R-:W-:-:S04]  /*2810*/  ISETP.GE.AND P0, PT, R15, UR7, PT ;  /* 0x000000070f007c0c */ /* 0x001fc8000bf06270 */
[----:B------:R-:W-:-:S13]  /*2820*/  ISETP.LT.OR P0, PT, R15, RZ, P0 ;  /* 0x000000ff0f00720c */ /* 0x000fda0000701670 */
[----:B------:R-:W-:Y:S05]  /*2830*/  @P0 BRA `(.L_x_782) ;  /* 0x0000000000380947 */ /* 0x000fea0003800000 */
[----:B------:R-:W0:Y:S01]  /*2840*/  LDC.64 R8, c[0x0][0x380] ;  /* 0x0000e000ff087b82 */ /* 0x000e220000000a00 */
[----:B------:R-:W-:-:S04]  /*2850*/  LOP3.LUT R7, RZ, R7, RZ, 0x33, !PT ;  /* 0x00000007ff077212 */ /* 0x000fc800078e33ff */
[----:B------:R-:W-:-:S03]  /*2860*/  IADD3 R13, PT, PT, R7, R6, RZ ;  /* 0x00000006070d7210 */ /* 0x000fc60007ffe0ff */
        /* <DEDUP_REMOVED lines=11> */
.L_x_782:
[----:B------:R-:W-:Y:S05]  /*2920*/  BSYNC.RECONVERGENT B0 ;  /* 0x0000000000007941 */ /* 0x000fea0003800200 */
.L_x_780:
        /* <DEDUP_REMOVED lines=8> */
.L_x_770:
[----:B------:R-:W0:Y:S02]  /*29b0*/  LDCU.U8 UR4, c[0x0][0x3a0] ;  /* 0x00007400ff0477ac */ /* 0x000e240008000000 */
[----:B0-----:R-:W-:-:S04]  /*29c0*/  UPRMT UR4, UR4, 0x8880, URZ ;  /* 0x0000888004047896 */ /* 0x001fc800080000ff */
[----:B------:R-:W-:-:S09]  /*29d0*/  UISETP.NE.AND UP0, UPT, UR4, URZ, UPT ;  /* 0x000000ff0400728c */ /* 0x000fd2000bf05270 */
[----:B------:R-:W-:Y:S05]  /*29e0*/  BRA.U !UP0, `(.L_x_784) ;  /* 0x00000001081c7547 */ /* 0x000fea000b800000 */
[----:B------:R-:W0:Y:S02]  /*29f0*/  LDC.64 R4, c[0x0][0x3a8] ;  /* 0x0000ea00ff047b82 */ /* 0x000e240000000a00 */
.L_x_785:
[----:B0-----:R-:W-:Y:S01]  /*2a00*/  IMAD.WIDE R6, R3, 0x8, R4 ;  /* 0x0000000803067825 */ /* 0x001fe200078e0204 */
[----:B------:R-:W-:-:S04]  /*2a10*/  IADD3 R3, PT, PT, R0, R3, RZ ;  /* 0x0000000300037210 */ /* 0x000fc80007ffe0ff */
[----:B------:R1:W-:Y:S01]  /*2a20*/  STG.E.64 desc[UR8][R6.64], RZ ;  /* 0x000000ff06007986 */ /* 0x0003e2000c101b08 */
[----:B------:R-:W-:-:S13]  /*2a30*/  ISETP.GE.AND P0, PT, R3, UR7, PT ;  /* 0x0000000703007c0c */ /* 0x000fda000bf06270 */
[----:B-1----:R-:W-:Y:S05]  /*2a40*/  @!P0 BRA `(.L_x_785) ;  /* 0xfffffffc00ec8947 */ /* 0x002fea000383ffff */
[----:B------:R-:W-:Y:S05]  /*2a50*/  EXIT ;  /* 0x000000000000794d */ /* 0x000fea0003800000 */
.L_x_784:
[----:B------:R-:W0:Y:S02]  /*2a60*/  LDC.64 R4, c[0x0][0x3a8] ;  /* 0x0000ea00ff047b82 */ /* 0x000e240000000a00 */
.L_x_786:
[----:B0-----:R-:W-:Y:S01]  /*2a70*/  IMAD.WIDE R6, R3, 0x8, R4 ;  /* 0x0000000803067825 */ /* 0x001fe200078e0204 */
[----:B------:R-:W-:-:S04]  /*2a80*/  IADD3 R3, PT, PT, R0, R3, RZ ;  /* 0x0000000300037210 */ /* 0x000fc80007ffe0ff */
[----:B------:R1:W-:Y:S01]  /*2a90*/  STG.E.64 desc[UR8][R6.64], RZ ;  /* 0x000000ff06007986 */ /* 0x0003e2000c101b08 */
[----:B------:R-:W-:-:S13]  /*2aa0*/  ISETP.GE.AND P0, PT, R3, UR7, PT ;  /* 0x0000000703007c0c */ /* 0x000fda000bf06270 */
[----:B-1----:R-:W-:Y:S05]  /*2ab0*/  @!P0 BRA `(.L_x_786) ;  /* 0xfffffffc00ec8947 */ /* 0x002fea000383ffff */
[----:B------:R-:W-:Y:S05]  /*2ac0*/  EXIT ;  /* 0x000000000000794d */ /* 0x000fea0003800000 */
.L_x_787:
        /* <DEDUP_REMOVED lines=11> */
.L_x_984:


//--------------------- .text._cupy_convolve_float64 --------------------------
	.section	.text._cupy_convolve_float64,"ax",@progbits
	.align	128
        .global         _cupy_convolve_float64
        .type           _cupy_convolve_float64,@function
        .size           _cupy_convolve_float64,(.L_x_985 - _cupy_convolve_float64)
        .other          _cupy_convolve_float64,@"STO_CUDA_ENTRY STV_DEFAULT"
_cupy_convolve_float64:
.text._cupy_convolve_float64:
        /* <DEDUP_REMOVED lines=14> */
[----:B------:R-:W0:Y:S01]  /*00e0*/  LDC R5, c[0x0][0x398] ;  /* 0x0000e600ff057b82 */ /* 0x000e220000000800 */
[----:B------:R-:W-:Y:S01]  /*00f0*/  UISETP.NE.AND UP0, UPT, UR4, URZ, UPT ;  /* 0x000000ff0400728c */ /* 0x000fe2000bf05270 */
[----:B0-----:R-:W-:-:S08]  /*0100*/  VIADD R4, R5, 0xffffffff ;  /* 0xffffffff05047836 */ /* 0x001fd00000000000 */
[----:B------:R-:W-:Y:S05]  /*0110*/  BRA.U UP0, `(.L_x_789) ;  /* 0x0000000500f07547 */ /* 0x000fea000b800000 */
[C---:B------:R-:W-:Y:S02]  /*0120*/  LOP3.LUT R2, R5.reuse, 0x7, RZ, 0xc0, !PT ;  /* 0x0000000705027812 */ /* 0x040fe400078ec0ff */
[----:B------:R-:W-:Y:S02]  /*0130*/  ISETP.GE.U32.AND P2, PT, R4, 0x7, PT ;  /* 0x000000070400780c */ /* 0x000fe40003f46070 */
[C---:B------:R-:W-:Y:S01]  /*0140*/  LOP3.LUT R4, R5.reuse, 0x3, RZ, 0xc0, !PT ;  /* 0x0000000305047812 */ /* 0x040fe200078ec0ff */
[----:B------:R-:W-:Y:S01]  /*0150*/  VIADD R6, R2, 0xffffffff ;  /* 0xffffffff02067836 */ /* 0x000fe20000000000 */
[----:B------:R-:W-:-:S04]  /*0160*/  LOP3.LUT R5, R5, 0x7ffffff8, RZ, 0xc0, !PT ;  /* 0x7ffffff805057812 */ /* 0x000fc800078ec0ff */
[----:B------:R-:W-:-:S13]  /*0170*/  ISETP.GE.U32.AND P1, PT, R6, 0x3, PT ;  /* 0x000000030600780c */ /* 0x000fda0003f26070 */
.L_x_795:
        /* <DEDUP_REMOVED lines=8> */
[----:B------:R-:W-:Y:S01]  /*0200*/  IMAD.MOV.U32 R28, RZ, RZ, RZ ;  /* 0x000000ffff1c7224 */ /* 0x000fe200078e00ff */
[----:B------:R-:W-:Y:S01]  /*0210*/  CS2R R6, SRZ ;  /* 0x0000000000067805 */ /* 0x000fe2000001ff00 */
[----:B------:R-:W-:Y:S06]  /*0220*/  @!P2 BRA `(.L_x_792) ;  /* 0x000000000094a947 */ /* 0x000fec0003800000 */
[----:B------:R-:W-:Y:S01]  /*0230*/  CS2R R6, SRZ ;  /* 0x0000000000067805 */ /* 0x000fe2000001ff00 */
[----:B------:R-:W-:-:S06]  /*0240*/  UMOV UR4, URZ ;  /* 0x000000ff00047c82 */ /* 0x000fcc0008000000 */
.L_x_793:
[----:B------:R-:W0:Y:S01]  /*0250*/  LDC.64 R10, c[0x0][0x380] ;  /* 0x0000e000ff0a7b82 */ /* 0x000e220000000a00 */
[----:B------:R-:W-:Y:S02]  /*0260*/  ULOP3.LUT UR5, URZ, UR4, URZ, 0x33, !UPT ;  /* 0x00000004ff057292 */ /* 0x000fe4000f8e33ff */
[----:B------:R-:W-:-:S04]  /*0270*/  VIADD R13, R3, UR4 ;  /* 0x00000004030d7c36 */ /* 0x000fc80008000000 */
[----:B------:R-:W-:Y:S01]  /*0280*/  VIADD R15, R29, UR5 ;  /* 0x000000051d0f7c36 */ /* 0x000fe20008000000 */
        /* <DEDUP_REMOVED lines=23> */
[----:B---3--:R-:W-:Y:S01]  /*0400*/  DFMA R6, R16, R6, R22 ;  /* 0x000000061006722b */ /* 0x008fe20000000016 */
[----:B------:R-:W-:-:S07]  /*0410*/  UIADD3 UR4, UPT, UPT, UR4, 0x8, URZ ;  /* 0x0000000804047890 */ /* 0x000fce000fffe0ff */
[----:B----4-:R-:W-:Y:S01]  /*0420*/  DFMA R6, R12, R14, R6 ;  /* 0x0000000e0c06722b */ /* 0x010fe20000000006 */
[----:B------:R-:W-:-:S07]  /*0430*/  ISETP.NE.AND P0, PT, R5, UR4, PT ;  /* 0x0000000405007c0c */ /* 0x000fce000bf05270 */
[----:B--2---:R-:W-:-:S08]  /*0440*/  DFMA R6, R18, R20, R6 ;  /* 0x000000141206722b */ /* 0x004fd00000000006 */
[----:B-----5:R-:W-:Y:S01]  /*0450*/  DFMA R6, R24, R26, R6 ;  /* 0x0000001a1806722b */ /* 0x020fe20000000006 */
[----:B------:R-:W-:Y:S10]  /*0460*/  @P0 BRA `(.L_x_793) ;  /* 0xfffffffc00780947 */ /* 0x000ff4000383ffff */
[----:B------:R-:W-:-:S07]  /*0470*/  IMAD.MOV.U32 R28, RZ, RZ, R5 ;  /* 0x000000ffff1c7224 */ /* 0x000fce00078e0005 */
.L_x_792:
[----:B------:R-:W-:-:S13]  /*0480*/  ISETP.NE.AND P0, PT, R2, RZ, PT ;  /* 0x000000ff0200720c */ /* 0x000fda0003f05270 */
[----:B------:R-:W-:Y:S05]  /*0490*/  @!P0 BRA `(.L_x_791) ;  /* 0x0000000000ec8947 */ /* 0x000fea0003800000 */
[----:B------:R-:W-:Y:S01]  /*04a0*/  ISETP.NE.AND P0, PT, R4, RZ, PT ;  /* 0x000000ff0400720c */ /* 0x000fe20003f05270 */
[----:B------:R-:W-:-:S12]  /*04b0*/  @!P1 BRA `(.L_x_794) ;  /* 0x0000000000649947 */ /* 0x000fd80003800000 */
[----:B------:R-:W0:Y:S01]  /*04c0*/  LDC.64 R10, c[0x0][0x380] ;  /* 0x0000e000ff0a7b82 */ /* 0x000e220000000a00 */
[----:B------:R-:W1:Y:S01]  /*04d0*/  LDCU.64 UR4, c[0x0][0x380] ;  /* 0x00007000ff0477ac */ /* 0x000e620008000a00 */
[----:B------:R-:W-:Y:S01]  /*04e0*/  LOP3.LUT R8, RZ, R28, RZ, 0x33, !PT ;  /* 0x0000001cff087212 */ /* 0x000fe200078e33ff */
[C---:B------:R-:W-:Y:S01]  /*04f0*/  IMAD.IADD R9, R28.reuse, 0x1, R3 ;  /* 0x000000011c097824 */ /* 0x040fe200078e0203 */
[----:B------:R-:W-:-:S03]  /*0500*/  IADD3 R14, P3, PT, R28, R3, RZ ;  /* 0x000000031c0e7210 */ /* 0x000fc60007f7e0ff */
[----:B------:R-:W-:Y:S01]  /*0510*/  IMAD.IADD R13, R8, 0x1, R29 ;  /* 0x00000001080d7824 */ /* 0x000fe200078e021d */
[----:B------:R-:W2:Y:S01]  /*0520*/  LDC.64 R24, c[0x0][0x390] ;  /* 0x0000e400ff187b82 */ /* 0x000ea20000000a00 */
[----:B0-----:R-:W-:-:S04]  /*0530*/  IMAD.WIDE.U32 R10, R9, 0x8, R10 ;  /* 0x00000008090a7825 */ /* 0x001fc800078e000a */
[----:B------:R-:W-:Y:S01]  /*0540*/  IMAD.X R9, RZ, RZ, RZ, P3 ;  /* 0x000000ffff097224 */ /* 0x000fe200018e06ff */
[C---:B-1----:R-:W-:Y:S01]  /*0550*/  LEA R8, P3, R14.reuse, UR4, 0x3 ;  /* 0x000000040e087c11 */ /* 0x042fe2000f8618ff */
[----:B------:R-:W3:Y:S01]  /*0560*/  LDG.E.64.CONSTANT R10, desc[UR6][R10.64] ;  /* 0x000000060a0a7981 */ /* 0x000ee2000c1e9b00 */
[----:B--2---:R-:W-:Y:S02]  /*0570*/  IMAD.WIDE R24, R13, 0x8, R24 ;  /* 0x000000080d187825 */ /* 0x004fe400078e0218 */
        /* <DEDUP_REMOVED lines=8> */
[----:B------:R-:W-:Y:S01]  /*0600*/  IADD3 R28, PT, PT, R28, 0x4, RZ ;  /* 0x000000041c1c7810 */ /* 0x000fe20007ffe0ff */
[----:B---3--:R-:W-:-:S08]  /*0610*/  DFMA R12, R10, R12, R6 ;  /* 0x0000000c0a0c722b */ /* 0x008fd00000000006 */
[----:B--2---:R-:W-:-:S08]  /*0620*/  DFMA R12, R16, R14, R12 ;  /* 0x0000000e100c722b */ /* 0x004fd0000000000c */
[----:B----4-:R-:W-:-:S08]  /*0630*/  DFMA R12, R20, R18, R12 ;  /* 0x00000012140c722b */ /* 0x010fd0000000000c */
[----:B-----5:R-:W-:-:S11]  /*0640*/  DFMA R6, R26, R22, R12 ;  /* 0x000000161a06722b */ /* 0x020fd6000000000c */
.L_x_794:
[----:B------:R-:W-:Y:S05]  /*0650*/  @!P0 BRA `(.L_x_791) ;  /* 0x00000000007c8947 */ /* 0x000fea0003800000 */
[----:B------:R-:W-:Y:S02]  /*0660*/  ISETP.NE.AND P0, PT, R4, 0x1, PT ;  /* 0x000000010400780c */ /* 0x000fe40003f05270 */
[----:B------:R-:W-:-:S11]  /*0670*/  LOP3.LUT P3, RZ, R29, 0x1, RZ, 0xc0, !PT ;  /* 0x000000011dff7812 */ /* 0x000fd6000786c0ff */
[----:B------:R-:W0:Y:S01]  /*0680*/  @P0 LDC.64 R18, c[0x0][0x380] ;  /* 0x0000e000ff120b82 */ /* 0x000e220000000a00 */
[----:B------:R-:W-:Y:S01]  /*0690*/  @P0 LOP3.LUT R16, RZ, R28, RZ, 0x33, !PT ;  /* 0x0000001cff100212 */ /* 0x000fe200078e33ff */
[C---:B------:R-:W-:Y:S01]  /*06a0*/  @P0 IMAD.IADD R17, R28.reuse, 0x1, R3 ;  /* 0x000000011c110824 */ /* 0x040fe200078e0203 */
[C---:B------:R-:W-:Y:S01]  /*06b0*/  @P0 IADD3 R20, P4, PT, R28.reuse, R3, RZ ;  /* 0x000000031c140210 */ /* 0x040fe20007f9e0ff */
[----:B------:R-:W-:Y:S02]  /*06c0*/  @P0 VIADD R28, R28, 0x2 ;  /* 0x000000021c1c0836 */ /* 0x000fe40000000000 */
[----:B------:R-:W-:Y:S02]  /*06d0*/  @P0 IMAD.IADD R21, R16, 0x1, R29 ;  /* 0x0000000110150824 */ /* 0x000fe400078e021d */
[----:B------:R-:W1:Y:S01]  /*06e0*/  @P0 LDC.64 R14, c[0x0][0x390] ;  /* 0x0000e400ff0e0b82 */ /* 0x000e620000000a00 */
[----:B------:R-:W-:-:S07]  /*06f0*/  @P3 LOP3.LUT R22, RZ, R28, RZ, 0x33, !PT ;  /* 0x0000001cff163212 */ /* 0x000fce00078e33ff */
[----:B------:R-:W2:Y:S08]  /*0700*/  @P0 LDC.64 R8, c[0x0][0x380] ;  /* 0x0000e000ff080b82 */ /* 0x000eb00000000a00 */
[----:B------:R-:W3:Y:S01]  /*0710*/  @P3 LDC.64 R12, c[0x0][0x380] ;  /* 0x0000e000ff0c3b82 */ /* 0x000ee20000000a00 */
[----:B0-----:R-:W-:-:S06]  /*0720*/  @P0 IMAD.WIDE.U32 R18, R17, 0x8, R18 ;  /* 0x0000000811120825 */ /* 0x001fcc00078e0012 */
[----:B------:R-:W4:Y:S01]  /*0730*/  @P0 LDG.E.64.CONSTANT R18, desc[UR6][R18.64] ;  /* 0x0000000612120981 */ /* 0x000f22000c1e9b00 */
[----:B------:R-:W0:Y:S01]  /*0740*/  @P3 LDC.64 R10, c[0x0][0x390] ;  /* 0x0000e400ff0a3b82 */ /* 0x000e220000000a00 */
[----:B-1----:R-:W-:-:S04]  /*0750*/  @P0 IMAD.WIDE R14, R21, 0x8, R14 ;  /* 0x00000008150e0825 */ /* 0x002fc800078e020e */
[----:B------:R-:W-:Y:S01]  /*0760*/  @P0 IMAD.X R21, RZ, RZ, RZ, P4 ;  /* 0x000000ffff150224 */ /* 0x000fe200020e06ff */
[----:B------:R-:W4:Y:S01]  /*0770*/  @P0 LDG.E.64.CONSTANT R16, desc[UR6][R14.64] ;  /* 0x000000060e100981 */ /* 0x000f22000c1e9b00 */
[----:B--2---:R-:W-:-:S04]  /*0780*/  @P0 LEA R8, P4, R20, R8, 0x3 ;  /* 0x0000000814080211 */ /* 0x004fc800078818ff */
[----:B------:R-:W-:Y:S01]  /*0790*/  @P0 LEA.HI.X R9, R20, R9, R21, 0x3, P4 ;  /* 0x0000000914090211 */ /* 0x000fe200020f1c15 */
[----:B------:R-:W-:Y:S01]  /*07a0*/  @P3 IMAD.IADD R29, R22, 0x1, R29 ;  /* 0x00000001161d3824 */ /* 0x000fe200078e021d */
[----:B------:R-:W2:Y:S01]  /*07b0*/  @P0 LDG.E.64.CONSTANT R20, desc[UR6][R14.64+-0x8] ;  /* 0xfffff8060e140981 */ /* 0x000ea2000c1e9b00 */
[----:B------:R-:W-:-:S03]  /*07c0*/  @P3 IMAD.IADD R23, R28, 0x1, R3 ;  /* 0x000000011c173824 */ /* 0x000fc600078e0203 */
[----:B------:R-:W2:Y:S01]  /*07d0*/  @P0 LDG.E.64.CONSTANT R8, desc[UR6][R8.64+0x8] ;  /* 0x0000080608080981 */ /* 0x000ea2000c1e9b00 */
[----:B---3--:R-:W-:-:S04]  /*07e0*/  @P3 IMAD.WIDE.U32 R12, R23, 0x8, R12 ;  /* 0x00000008170c3825 */ /* 0x008fc800078e000c */
[----:B0-----:R-:W-:Y:S02]  /*07f0*/  @P3 IMAD.WIDE R10, R29, 0x8, R10 ;  /* 0x000000081d0a3825 */ /* 0x001fe400078e020a */
[----:B------:R-:W3:Y:S04]  /*0800*/  @P3 LDG.E.64.CONSTANT R12, desc[UR6][R12.64] ;  /* 0x000000060c0c3981 */ /* 0x000ee8000c1e9b00 */
[----:B------:R-:W3:Y:S01]  /*0810*/  @P3 LDG.E.64.CONSTANT R10, desc[UR6][R10.64] ;  /* 0x000000060a0a3981 */ /* 0x000ee2000c1e9b00 */
[----:B----4-:R-:W-:-:S08]  /*0820*/  @P0 DFMA R16, R18, R16, R6 ;  /* 0x000000101210022b */ /* 0x010fd00000000006 */
[----:B--2---:R-:W-:-:S08]  /*0830*/  @P0 DFMA R6, R8, R20, R16 ;  /* 0x000000140806022b */ /* 0x004fd00000000010 */
[----:B---3--:R-:W-:-:S11]  /*0840*/  @P3 DFMA R6, R12, R10, R6 ;  /* 0x0000000a0c06322b */ /* 0x008fd60000000006 */
.L_x_791:
[----:B------:R-:W-:Y:S05]  /*0850*/  BSYNC.RECONVERGENT B0 ;  /* 0x0000000000007941 */ /* 0x000fea0003800200 */
.L_x_790:
        /* <DEDUP_REMOVED lines=8> */
.L_x_789:
[----:B------:R-:W-:-:S13]  /*08e0*/  ISETP.GT.AND P0, PT, R5, RZ, PT ;  /* 0x000000ff0500720c */ /* 0x000fda0003f04270 */
[----:B------:R-:W-:Y:S05]  /*08f0*/  @P0 BRA `(.L_x_796) ;  /* 0x00000000001c0947 */ /* 0x000fea0003800000 */
[----:B------:R-:W0:Y:S02]  /*0900*/  LDC.64 R6, c[0x0][0x3a8] ;  /* 0x0000ea00ff067b82 */ /* 0x000e240000000a00 */
.L_x_797:
[----:B0-----:R-:W-:-:S04]  /*0910*/  IMAD.WIDE R4, R3, 0x8, R6 ;  /* 0x0000000803047825 */ /* 0x001fc800078e0206 */
[----:B------:R-:W-:Y:S01]  /*0920*/  IMAD.IADD R3, R0, 0x1, R3 ;  /* 0x0000000100037824 */ /* 0x000fe200078e0203 */
[----:B------:R1:W-:Y:S04]  /*0930*/  STG.E.64 desc[UR6][R4.64], RZ ;  /* 0x000000ff04007986 */ /* 0x0003e8000c101b06 */
[----:B------:R-:W-:-:S13]  /*0940*/  ISETP.GE.AND P0, PT, R3, UR8, PT ;  /* 0x0000000803007c0c */ /* 0x000fda000bf06270 */
[----:B-1----:R-:W-:Y:S05]  /*0950*/  @!P0 BRA `(.L_x_797) ;  /* 0xfffffffc00ec8947 */ /* 0x002fea000383ffff */
[----:B------:R-:W-:Y:S05]  /*0960*/  EXIT ;  /* 0x000000000000794d */ /* 0x000fea0003800000 */
.L_x_796:
[C---:B------:R-:W-:Y:S01]  /*0970*/  LOP3.LUT R2, R5.reuse, 0x7, RZ, 0xc0, !PT ;  /* 0x0000000705027812 */ /* 0x040fe200078ec0ff */
[----:B------:R-:W0:Y:S01]  /*0980*/  LDCU UR4, c[0x0][0x388] ;  /* 0x00007100ff0477ac */ /* 0x000e220008000800 */
[----:B------:R-:W-:Y:S02]  /*0990*/  ISETP.GE.U32.AND P3, PT, R4, 0x7, PT ;  /* 0x000000070400780c */ /* 0x000fe40003f66070 */
[----:B------:R-:W-:Y:S01]  /*09a0*/  IADD3 R6, PT, PT, R2, -0x1, RZ ;  /* 0xffffffff02067810 */ /* 0x000fe20007ffe0ff */
[----:B------:R-:W1:Y:S01]  /*09b0*/  LDCU UR8, c[0x0][0x398] ;  /* 0x00007300ff0877ac */ /* 0x000e620008000800 */
[C---:B------:R-:W-:Y:S02]  /*09c0*/  LOP3.LUT R4, R5.reuse, 0x3, RZ, 0xc0, !PT ;  /* 0x0000000305047812 */ /* 0x040fe400078ec0ff */
[----:B------:R-:W-:Y:S02]  /*09d0*/  ISETP.GE.U32.AND P4, PT, R6, 0x3, PT ;  /* 0x000000030600780c */ /* 0x000fe40003f86070 */
[----:B------:R-:W-:-:S11]  /*09e0*/  LOP3.LUT R5, R5, 0x7ffffff8, RZ, 0xc0, !PT ;  /* 0x7ffffff805057812 */ /* 0x000fd600078ec0ff */
.L_x_804:
[----:B------:R-:W2:Y:S01]  /*09f0*/  LDCU UR5, c[0x0][0x398] ;  /* 0x00007300ff0577ac */ /* 0x000ea20008000800 */
[----:B------:R-:W-:Y:S01]  /*0a00*/  IMAD.MOV.U32 R24, RZ, RZ, RZ ;  /* 0x000000ffff187224 */ /* 0x000fe200078e00ff */
[----:B------:R-:W-:Y:S01]  /*0a10*/  CS2R R8, SRZ ;  /* 0x0000000000087805 */ /* 0x000fe2000001ff00 */
[----:B--2---:R-:W-:-:S05]  /*0a20*/  IMAD.U32 R6, RZ, RZ, UR5 ;  /* 0x00000005ff067e24 */ /* 0x004fca000f8e00ff */
[----:B------:R-:W-:Y:S01]  /*0a30*/  IADD3 R7, PT, PT, R3, 0x1, -R6 ;  /* 0x0000000103077810 */ /* 0x000fe20007ffe806 */
[----:B------:R-:W-:Y:S06]  /*0a40*/  @!P3 BRA `(.L_x_798) ;  /* 0x00000004002cb947 */ /* 0x000fec0003800000 */
[----:B------:R-:W2:Y:S01]  /*0a50*/  LDC.64 R10, c[0x0][0x390] ;  /* 0x0000e400ff0a7b82 */ /* 0x000ea20000000a00 */
[----:B------:R-:W-:Y:S01]  /*0a60*/  IMAD.MOV.U32 R22, RZ, RZ, RZ ;  /* 0x000000ffff167224 */ /* 0x000fe200078e00ff */
[----:B------:R-:W-:-:S07]  /*0a70*/  CS2R R8, SRZ ;  /* 0x0000000000087805 */ /* 0x000fce000001ff00 */
.L_x_799:
[----:B------:R-:W-:Y:S01]  /*0a80*/  IMAD.IADD R24, R7, 0x1, R22 ;  /* 0x0000000107187824 */ /* 0x000fe200078e0216 */
[----:B------:R-:W-:Y:S01]  /*0a90*/  LOP3.LUT R13, RZ, R22, RZ, 0x33, !PT ;  /* 0x00000016ff0d7212 */ /* 0x000fe200078e33ff */
[----:B-1----:R-:W-:-:S03]  /*0aa0*/  IMAD.U32 R6, RZ, RZ, UR8 ;  /* 0x00000008ff067e24 */ /* 0x002fc6000f8e00ff */
[----:B0-----:R-:W-:Y:S01]  /*0ab0*/  ISETP.GE.AND P0, PT, R24, UR4, PT ;  /* 0x0000000418007c0c */ /* 0x001fe2000bf06270 */
[----:B------:R-:W-:-:S03]  /*0ac0*/  IMAD.IADD R13, R13, 0x1, R6 ;  /* 0x000000010d0d7824 */ /* 0x000fc600078e0206 */
[----:B------:R-:W-:Y:S01]  /*0ad0*/  ISETP.LT.OR P0, PT, R24, RZ, P0 ;  /* 0x000000ff1800720c */ /* 0x000fe20000701670 */
[----:B--2---:R-:W-:-:S12]  /*0ae0*/  IMAD.WIDE R12, R13, 0x8, R10 ;  /* 0x000000080d0c7825 */ /* 0x004fd800078e020a */
[----:B------:R-:W0:Y:S02]  /*0af0*/  @!P0 LDC.64 R14, c[0x0][0x380] ;  /* 0x0000e000ff0e8b82 */ /* 0x000e240000000a00 */
[C---:B0-----:R-:W-:Y:S02]  /*0b00*/  @!P0 IMAD.WIDE.U32 R20, R24.reuse, 0x8, R14 ;  /* 0x0000000818148825 */ /* 0x041fe400078e000e */
[----:B------:R-:W2:Y:S04]  /*0b10*/  @!P0 LDG.E.64.CONSTANT R14, desc[UR6][R12.64] ;  /* 0x000000060c0e8981 */ /* 0x000ea8000c1e9b00 */
[----:B------:R-:W2:Y:S01]  /*0b20*/  @!P0 LDG.E.64.CONSTANT R20, desc[UR6][R20.64] ;  /* 0x0000000614148981 */ /* 0x000ea2000c1e9b00 */
[C---:B------:R-:W-:Y:S02]  /*0b30*/  VIADD R17, R24.reuse, 0x1 ;  /* 0x0000000118117836 */ /* 0x040fe40000000000 */
[----:B------:R-:W-:-:S03]  /*0b40*/  VIADD R23, R24, 0x2 ;  /* 0x0000000218177836 */ /* 0x000fc60000000000 */
[----:B------:R-:W-:Y:S02]  /*0b50*/  ISETP.GE.AND P2, PT, R17, UR4, PT ;  /* 0x0000000411007c0c */ /* 0x000fe4000bf46270 */
[----:B------:R-:W-:Y:S02]  /*0b60*/  ISETP.GE.AND P1, PT, R23, UR4, PT ;  /* 0x0000000417007c0c */ /* 0x000fe4000bf26270 */
[----:B------:R-:W-:-:S13]  /*0b70*/  ISETP.LT.OR P2, PT, R17, RZ, P2 ;  /* 0x000000ff1100720c */ /* 0x000fda0001741670 */
[----:B------:R-:W0:Y:S01]  /*0b80*/  @!P2 LDC.64 R18, c[0x0][0x380] ;  /* 0x0000e000ff12ab82 */ /* 0x000e220000000a00 */
[----:B------:R-:W-:-:S13]  /*0b90*/  ISETP.LT.OR P1, PT, R23, RZ, P1 ;  /* 0x000000ff1700720c */ /* 0x000fda0000f21670 */
[----:B------:R-:W1:Y:S01]  /*0ba0*/  @!P1 LDC.64 R26, c[0x0][0x380] ;  /* 0x0000e000ff1a9b82 */ /* 0x000e620000000a00 */
[----:B0-----:R-:W-:Y:S02]  /*0bb0*/  @!P2 IMAD.WIDE.U32 R18, R17, 0x8, R18 ;  /* 0x000000081112a825 */ /* 0x001fe400078e0012 */
[----:B------:R-:W3:Y:S04]  /*0bc0*/  @!P2 LDG.E.64.CONSTANT R16, desc[UR6][R12.64+-0x8] ;  /* 0xfffff8060c10a981 */ /* 0x000ee8000c1e9b00 */
[----:B------:R-:W3:Y:S01]  /*0bd0*/  @!P2 LDG.E.64.CONSTANT R18, desc[UR6][R18.64] ;  /* 0x000000061212a981 */ /* 0x000ee2000c1e9b00 */
[----:B-1----:R-:W-:-:S06]  /*0be0*/  @!P1 IMAD.WIDE.U32 R26, R23, 0x8, R26 ;  /* 0x00000008171a9825 */ /* 0x002fcc00078e001a */
[----:B------:R-:W4:Y:S01]  /*0bf0*/  @!P1 LDG.E.64.CONSTANT R26, desc[UR6][R26.64] ;  /* 0x000000061a1a9981 */ /* 0x000f22000c1e9b00 */
[----:B--2---:R-:W-:-:S03]  /*0c00*/  @!P0 DFMA R8, R20, R14, R8 ;  /* 0x0000000e1408822b */ /* 0x004fc60000000008 */
[----:B------:R-:W4:Y:S01]  /*0c10*/  @!P1 LDG.E.64.CONSTANT R14, desc[UR6][R12.64+-0x10] ;  /* 0xfffff0060c0e9981 */ /* 0x000f22000c1e9b00 */
[----:B------:R-:W-:-:S04]  /*0c20*/  IADD3 R21, PT, PT, R24, 0x3, RZ ;  /* 0x0000000318157810 */ /* 0x000fc80007ffe0ff */
[----:B------:R-:W-:-:S04]  /*0c30*/  ISETP.GE.AND P0, PT, R21, UR4, PT ;  /* 0x0000000415007c0c */ /* 0x000fc8000bf06270 */
[----:B------:R-:W-:Y:S01]  /*0c40*/  ISETP.LT.OR P0, PT, R21, RZ, P0 ;  /* 0x000000ff1500720c */ /* 0x000fe20000701670 */
[----:B------:R-:W-:Y:S01]  /*0c50*/  VIADD R23, R24, 0x4 ;  /* 0x0000000418177836 */ /* 0x000fe20000000000 */
[----:B---3--:R-:W-:-:S04]  /*0c60*/  @!P2 DFMA R8, R18, R16, R8 ;  /* 0x000000101208a22b */ /* 0x008fc80000000008 */
[----:B------:R-:W-:-:S07]  /*0c70*/  ISETP.GE.AND P2, PT, R23, UR4, PT ;  /* 0x0000000417007c0c */ /* 0x000fce000bf46270 */
[----:B------:R-:W0:Y:S01]  /*0c80*/  @!P0 LDC.64 R18, c[0x0][0x380] ;  /* 0x0000e000ff128b82 */ /* 0x000e220000000a00 */
[----:B------:R-:W-:-:S13]  /*0c90*/  ISETP.LT.OR P2, PT, R23, RZ, P2 ;  /* 0x000000ff1700720c */ /* 0x000fda0001741670 */
[----:B------:R-:W1:Y:S01]  /*0ca0*/  @!P2 LDC.64 R16, c[0x0][0x380] ;  /* 0x0000e000ff10ab82 */ /* 0x000e620000000a00 */
[----:B0-----:R-:W-:Y:S02]  /*0cb0*/  @!P0 IMAD.WIDE.U32 R20, R21, 0x8, R18 ;  /* 0x0000000815148825 */ /* 0x001fe400078e0012 */
[----:B------:R-:W2:Y:S04]  /*0cc0*/  @!P0 LDG.E.64.CONSTANT R18, desc[UR6][R12.64+-0x18] ;  /* 0xffffe8060c128981 */ /* 0x000ea8000c1e9b00 */
[----:B------:R-:W2:Y:S01]  /*0cd0*/  @!P0 LDG.E.64.CONSTANT R20, desc[UR6][R20.64] ;  /* 0x0000000614148981 */ /* 0x000ea2000c1e9b00 */
[----:B-1----:R-:W-:-:S06]  /*0ce0*/  @!P2 IMAD.WIDE.U32 R16, R23, 0x8, R16 ;  /* 0x000000081710a825 */ /* 0x002fcc00078e0010 */
[----:B------:R-:W3:Y:S01]  /*0cf0*/  @!P2 LDG.E.64.CONSTANT R16, desc[UR6][R16.64] ;  /* 0x000000061010a981 */ /* 0x000ee2000c1e9b00 */
[----:B----4-:R-:W-:-:S03]  /*0d00*/  @!P1 DFMA R8, R26, R14, R8 ;  /* 0x0000000e1a08922b */ /* 0x010fc60000000008 */
[----:B------:R-:W3:Y:S01]  /*0d10*/  @!P2 LDG.E.64.CONSTANT R14, desc[UR6][R12.64+-0x20] ;  /* 0xffffe0060c0ea981 */ /* 0x000ee2000c1e9b00 */
[C---:B------:R-:W-:Y:S02]  /*0d20*/  VIADD R25, R24.reuse, 0x5 ;  /* 0x0000000518197836 */ /* 0x040fe40000000000 */
[----:B------:R-:W-:-:S03]  /*0d30*/  VIADD R23, R24, 0x6 ;  /* 0x0000000618177836 */ /* 0x000fc60000000000 */
[----:B------:R-:W-:-:S04]  /*0d40*/  ISETP.GE.AND P1, PT, R25, UR4, PT ;  /* 0x0000000419007c0c */ /* 0x000fc8000bf26270 */
[----:B------:R-:W-:Y:S02]  /*0d50*/  ISETP.LT.OR P1, PT, R25, RZ, P1 ;  /* 0x000000ff1900720c */ /* 0x000fe40000f21670 */
[----:B------:R-:W-:Y:S01]  /*0d60*/  ISETP.GE.AND P5, PT, R23, UR4, PT ;  /* 0x0000000417007c0c */ /* 0x000fe2000bfa6270 */
[----:B------:R-:W-:-:S03]  /*0d70*/  VIADD R24, R24, 0x7 ;  /* 0x0000000718187836 */ /* 0x000fc60000000000 */
[----:B------:R-:W-:Y:S01]  /*0d80*/  ISETP.LT.OR P5, PT, R23, RZ, P5 ;  /* 0x000000ff1700720c */ /* 0x000fe20002fa1670 */
[----:B--2---:R-:W-:Y:S01]  /*0d90*/  @!P0 DFMA R8, R20, R18, R8 ;  /* 0x000000121408822b */ /* 0x004fe20000000008 */
[----:B------:R-:W-:-:S05]  /*0da0*/  ISETP.GE.AND P0, PT, R24, UR4, PT ;  /* 0x0000000418007c0c */ /* 0x000fca000bf06270 */
[----:B------:R-:W0:Y:S01]  /*0db0*/  @!P1 LDC.64 R18, c[0x0][0x380] ;  /* 0x0000e000ff129b82 */ /* 0x000e220000000a00 */
[----:B------:R-:W-:-:S07]  /*0dc0*/  ISETP.LT.OR P0, PT, R24, RZ, P0 ;  /* 0x000000ff1800720c */ /* 0x000fce0000701670 */
[----:B------:R-:W1:Y:S01]  /*0dd0*/  @!P5 LDC.64 R20, c[0x0][0x380] ;  /* 0x0000e000ff14db82 */ /* 0x000e620000000a00 */
[----:B0-----:R-:W-:-:S06]  /*0de0*/  @!P1 IMAD.WIDE.U32 R18, R25, 0x8, R18 ;  /* 0x0000000819129825 */ /* 0x001fcc00078e0012 */
[----:B------:R-:W2:Y:S01]  /*0df0*/  @!P1 LDG.E.64.CONSTANT R18, desc[UR6][R18.64] ;  /* 0x0000000612129981 */ /* 0x000ea2000c1e9b00 */
[----:B-1----:R-:W-:-:S03]  /*0e00*/  @!P5 IMAD.WIDE.U32 R26, R23, 0x8, R20 ;  /* 0x00000008171ad825 */ /* 0x002fc600078e0014 */
[----:B------:R-:W4:Y:S04]  /*0e10*/  @!P5 LDG.E.64.CONSTANT R20, desc[UR6][R12.64+-0x30] ;  /* 0xffffd0060c14d981 */ /* 0x000f28000c1e9b00 */
[----:B------:R-:W4:Y:S01]  /*0e20*/  @!P5 LDG.E.64.CONSTANT R26, desc[UR6][R26.64] ;  /* 0x000000061a1ad981 */ /* 0x000f22000c1e9b00 */
[----:B---3--:R-:W-:Y:S01]  /*0e30*/  @!P2 DFMA R8, R16, R14, R8 ;  /* 0x0000000e1008a22b */ /* 0x008fe20000000008 */
[----:B------:R-:W0:Y:S02]  /*0e40*/  @!P0 LDC.64 R14, c[0x0][0x380] ;  /* 0x0000e000ff0e8b82 */ /* 0x000e240000000a00 */
[----:B------:R-:W2:Y:S01]  /*0e50*/  @!P1 LDG.E.64.CONSTANT R16, desc[UR6][R12.64+-0x28] ;  /* 0xffffd8060c109981 */ /* 0x000ea2000c1e9b00 */
[----:B0-----:R-:W-:-:S03]  /*0e60*/  @!P0 IMAD.WIDE.U32 R14, R24, 0x8, R14 ;  /* 0x00000008180e8825 */ /* 0x001fc600078e000e */
[----:B------:R-:W3:Y:S04]  /*0e70*/  @!P0 LDG.E.64.CONSTANT R24, desc[UR6][R12.64+-0x38] ;  /* 0xffffc8060c188981 */ /* 0x000ee8000c1e9b00 */
[----:B------:R-:W3:Y:S01]  /*0e80*/  @!P0 LDG.E.64.CONSTANT R14, desc[UR6][R14.64] ;  /* 0x000000060e0e8981 */ /* 0x000ee2000c1e9b00 */
[----:B------:R-:W-:Y:S01]  /*0e90*/  VIADD R22, R22, 0x8 ;  /* 0x0000000816167836 */ /* 0x000fe20000000000 */
[----:B--2---:R-:W-:-:S04]  /*0ea0*/  @!P1 DFMA R8, R18, R16, R8 ;  /* 0x000000101208922b */ /* 0x004fc80000000008 */
[----:B------:R-:W-:-:S04]  /*0eb0*/  ISETP.NE.AND P1, PT, R22, R5, PT ;  /* 0x000000051600720c */ /* 0x000fc80003f25270 */
[----:B----4-:R-:W-:-:S08]  /*0ec0*/  @!P5 DFMA R8, R26, R20, R8 ;  /* 0x000000141a08d22b */ /* 0x010fd00000000008 */
[----:B---3--:R-:W-:Y:S01]  /*0ed0*/  @!P0 DFMA R8, R14, R24, R8 ;  /* 0x000000180e08822b */ /* 0x008fe20000000008 */
[----:B------:R-:W-:Y:S10]  /*0ee0*/  @P1 BRA `(.L_x_799) ;  /* 0xfffffff800e41947 */ /* 0x000ff4000383ffff */
[----:B------:R-:W-:-:S07]  /*0ef0*/  IMAD.MOV.U32 R24, RZ, RZ, R5 ;  /* 0x000000ffff187224 */ /* 0x000fce00078e0005 */
.L_x_798:
[----:B------:R-:W-:-:S13]  /*0f00*/  ISETP.NE.AND P0, PT, R2, RZ, PT ;  /* 0x000000ff0200720c */ /* 0x000fda0003f05270 */
[----:B------:R-:W-:Y:S05]  /*0f10*/  @!P0 BRA `(.L_x_800) ;  /* 0x00000004004c8947 */ /* 0x000fea0003800000 */
[----:B------:R-:W-:Y:S01]  /*0f20*/  ISETP.NE.AND P5, PT, R4, RZ, PT ;  /* 0x000000ff0400720c */ /* 0x000fe20003fa5270 */
[----:B------:R-:W-:-:S12]  /*0f30*/  @!P4 BRA `(.L_x_801) ;  /* 0x000000000098c947 */ /* 0x000fd80003800000 */
[----:B------:R-:W2:Y:S01]  /*0f40*/  LDCU UR5, c[0x0][0x388] ;  /* 0x00007100ff0577ac */ /* 0x000ea20008000800 */
[----:B------:R-:W-:Y:S01]  /*0f50*/  IMAD.IADD R25, R7, 0x1, R24 ;  /* 0x0000000107197824 */ /* 0x000fe200078e0218 */
[----:B------:R-:W3:Y:S01]  /*0f60*/  LDC.64 R10, c[0x0][0x390] ;  /* 0x0000e400ff0a7b82 */ /* 0x000ee20000000a00 */
[----:B------:R-:W-:-:S05]  /*0f70*/  LOP3.LUT R15, RZ, R24, RZ, 0x33, !PT ;  /* 0x00000018ff0f7212 */ /* 0x000fca00078e33ff */
[----:B------:R-:W-:Y:S01]  /*0f80*/  IMAD.IADD R15, R15, 0x1, R6 ;  /* 0x000000010f0f7824 */ /* 0x000fe200078e0206 */
[----:B--2---:R-:W-:-:S04]  /*0f90*/  ISETP.GE.AND P0, PT, R25, UR5, PT ;  /* 0x0000000519007c0c */ /* 0x004fc8000bf06270 */
[----:B------:R-:W-:Y:S01]  /*0fa0*/  ISETP.LT.OR P0, PT, R25, RZ, P0 ;  /* 0x000000ff1900720c */ /* 0x000fe20000701670 */
[----:B---3--:R-:W-:-:S12]  /*0fb0*/  IMAD.WIDE R10, R15, 0x8, R10 ;  /* 0x000000080f0a7825 */ /* 0x008fd800078e020a */
[----:B------:R-:W2:Y:S02]  /*0fc0*/  @!P0 LDC.64 R12, c[0x0][0x380] ;  /* 0x0000e000ff0c8b82 */ /* 0x000ea40000000a00 */
[C---:B--2---:R-:W-:Y:S02]  /*0fd0*/  @!P0 IMAD.WIDE.U32 R22, R25.reuse, 0x8, R12 ;  /* 0x0000000819168825 */ /* 0x044fe400078e000c */
[----:B------:R-:W2:Y:S04]  /*0fe0*/  @!P0 LDG.E.64.CONSTANT R12, desc[UR6][R10.64] ;  /* 0x000000060a0c8981 */ /* 0x000ea8000c1e9b00 */
[----:B------:R-:W2:Y:S01]  /*0ff0*/  @!P0 LDG.E.64.CONSTANT R22, desc[UR6][R22.64] ;  /* 0x0000000616168981 */ /* 0x000ea2000c1e9b00 */
[C---:B------:R-:W-:Y:S01]  /*1000*/  IADD3 R21, PT, PT, R25.reuse, 0x1, RZ ;  /* 0x0000000119157810 */ /* 0x040fe20007ffe0ff */
[----:B------:R-:W-:-:S02]  /*1010*/  VIADD R27, R25, 0x2 ;  /* 0x00000002191b7836 */ /* 0x000fc40000000000 */
[----:B------:R-:W-:Y:S01]  /*1020*/  VIADD R25, R25, 0x3 ;  /* 0x0000000319197836 */ /* 0x000fe20000000000 */
[----:B------:R-:W-:Y:S02]  /*1030*/  ISETP.GE.AND P1, PT, R21, UR5, PT ;  /* 0x0000000515007c0c */ /* 0x000fe4000bf26270 */
[----:B------:R-:W-:Y:S02]  /*1040*/  ISETP.GE.AND P2, PT, R27, UR5, PT ;  /* 0x000000051b007c0c */ /* 0x000fe4000bf46270 */
[----:B------:R-:W-:Y:S02]  /*1050*/  ISETP.LT.OR P1, PT, R21, RZ, P1 ;  /* 0x000000ff1500720c */ /* 0x000fe40000f21670 */
[----:B------:R-:W-:Y:S02]  /*1060*/  ISETP.LT.OR P2, PT, R27, RZ, P2 ;  /* 0x000000ff1b00720c */ /* 0x000fe40001741670 */
[----:B------:R-:W-:-:S04]  /*1070*/  ISETP.GE.AND P6, PT, R25, UR5, PT ;  /* 0x0000000519007c0c */ /* 0x000fc8000bfc6270 */
[----:B------:R-:W-:-:S05]  /*1080*/  ISETP.LT.OR P6, PT, R25, RZ, P6 ;  /* 0x000000ff1900720c */ /* 0x000fca00037c1670 */
[----:B------:R-:W3:Y:S08]  /*1090*/  @!P1 LDC.64 R18, c[0x0][0x380] ;  /* 0x0000e000ff129b82 */ /* 0x000ef00000000a00 */
[----:B------:R-:W4:Y:S08]  /*10a0*/  @!P2 LDC.64 R14, c[0x0][0x380] ;  /* 0x0000e000ff0eab82 */ /* 0x000f300000000a00 */
[----:B------:R-:W5:Y:S01]  /*10b0*/  @!P6 LDC.64 R16, c[0x0][0x380] ;  /* 0x0000e000ff10eb82 */ /* 0x000f620000000a00 */
[----:B---3--:R-:W-:-:S02]  /*10c0*/  @!P1 IMAD.WIDE.U32 R18, R21, 0x8, R18 ;  /* 0x0000000815129825 */ /* 0x008fc400078e0012 */
[----:B------:R-:W3:Y:S04]  /*10d0*/  @!P1 LDG.E.64.CONSTANT R20, desc[UR6][R10.64+-0x8] ;  /* 0xfffff8060a149981 */ /* 0x000ee8000c1e9b00 */
[----:B------:R-:W3:Y:S01]  /*10e0*/  @!P1 LDG.E.64.CONSTANT R18, desc[UR6][R18.64] ;  /* 0x0000000612129981 */ /* 0x000ee2000c1e9b00 */
[----:B----4-:R-:W-:-:S06]  /*10f0*/  @!P2 IMAD.WIDE.U32 R14, R27, 0x8, R14 ;  /* 0x000000081b0ea825 */ /* 0x010fcc00078e000e */
[----:B------:R-:W4:Y:S01]  /*1100*/  @!P2 LDG.E.64.CONSTANT R14, desc[UR6][R14.64] ;  /* 0x000000060e0ea981 */ /* 0x000f22000c1e9b00 */
[----:B-----5:R-:W-:-:S06]  /*1110*/  @!P6 IMAD.WIDE.U32 R16, R25, 0x8, R16 ;  /* 0x000000081910e825 */ /* 0x020fcc00078e0010 */
[----:B------:R-:W5:Y:S01]  /*1120*/  @!P6 LDG.E.64.CONSTANT R16, desc[UR6][R16.64] ;  /* 0x000000061010e981 */ /* 0x000f62000c1e9b00 */
[----:B--2---:R-:W-:-:S03]  /*1130*/  @!P0 DFMA R8, R22, R12, R8 ;  /* 0x0000000c1608822b */ /* 0x004fc60000000008 */
[----:B------:R-:W4:Y:S04]  /*1140*/  @!P2 LDG.E.64.CONSTANT R12, desc[UR6][R10.64+-0x10] ;  /* 0xfffff0060a0ca981 */ /* 0x000f28000c1e9b00 */
[----:B------:R-:W5:Y:S01]  /*1150*/  @!P6 LDG.E.64.CONSTANT R22, desc[UR6][R10.64+-0x18] ;  /* 0xffffe8060a16e981 */ /* 0x000f62000c1e9b00 */
[----:B------:R-:W-:Y:S01]  /*1160*/  VIADD R24, R24, 0x4 ;  /* 0x0000000418187836 */ /* 0x000fe20000000000 */
[----:B---3--:R-:W-:-:S08]  /*1170*/  @!P1 DFMA R8, R18, R20, R8 ;  /* 0x000000141208922b */ /* 0x008fd00000000008 */
[----:B----4-:R-:W-:-:S08]  /*1180*/  @!P2 DFMA R8, R14, R12, R8 ;  /* 0x0000000c0e08a22b */ /* 0x010fd00000000008 */
[----:B-----5:R-:W-:-:S11]  /*1190*/  @!P6 DFMA R8, R16, R22, R8 ;  /* 0x000000161008e22b */ /* 0x020fd60000000008 */
.L_x_801:
[----:B------:R-:W-:Y:S04]  /*11a0*/  BSSY.RECONVERGENT B0, `(.L_x_800) ;  /* 0x000002a000007945 */ /* 0x000fe80003800200 */
[----:B------:R-:W-:Y:S05]  /*11b0*/  @!P5 BRA `(.L_x_802) ;  /* 0x0000000000a0d947 */ /* 0x000fea0003800000 */
[----:B------:R-:W-:Y:S02]  /*11c0*/  ISETP.NE.AND P0, PT, R4, 0x1, PT ;  /* 0x000000010400780c */ /* 0x000fe40003f05270 */
[----:B------:R-:W-:-:S11]  /*11d0*/  LOP3.LUT P2, RZ, R6, 0x1, RZ, 0xc0, !PT ;  /* 0x0000000106ff7812 */ /* 0x000fd6000784c0ff */
[----:B------:R-:W-:Y:S05]  /*11e0*/  @!P0 BRA `(.L_x_803) ;  /* 0x0000000000588947 */ /* 0x000fea0003800000 */
[----:B------:R-:W2:Y:S01]  /*11f0*/  LDCU UR5, c[0x0][0x388] ;  /* 0x00007100ff0577ac */ /* 0x000ea20008000800 */
[----:B------:R-:W-:Y:S01]  /*1200*/  IMAD.IADD R17, R7, 0x1, R24 ;  /* 0x0000000107117824 */ /* 0x000fe200078e0218 */
[----:B------:R-:W3:Y:S01]  /*1210*/  LDC.64 R12, c[0x0][0x390] ;  /* 0x0000e400ff0c7b82 */ /* 0x000ee20000000a00 */
[----:B------:R-:W-:Y:S02]  /*1220*/  LOP3.LUT R21, RZ, R24, RZ, 0x33, !PT ;  /* 0x00000018ff157212 */ /* 0x000fe400078e33ff */
[----:B------:R-:W-:-:S03]  /*1230*/  VIADD R19, R17, 0x1 ;  /* 0x0000000111137836 */ /* 0x000fc60000000000 */
[----:B------:R-:W-:Y:S01]  /*1240*/  IMAD.IADD R21, R21, 0x1, R6 ;  /* 0x0000000115157824 */ /* 0x000fe200078e0206 */
[----:B--2---:R-:W-:Y:S02]  /*1250*/  ISETP.GE.AND P0, PT, R17, UR5, PT ;  /* 0x0000000511007c0c */ /* 0x004fe4000bf06270 */
[----:B------:R-:W-:Y:S02]  /*1260*/  ISETP.GE.AND P1, PT, R19, UR5, PT ;  /* 0x0000000513007c0c */ /* 0x000fe4000bf26270 */
[----:B------:R-:W-:Y:S02]  /*1270*/  ISETP.LT.OR P0, PT, R17, RZ, P0 ;  /* 0x000000ff1100720c */ /* 0x000fe40000701670 */
[----:B------:R-:W-:Y:S01]  /*1280*/  ISETP.LT.OR P1, PT, R19, RZ, P1 ;  /* 0x000000ff1300720c */ /* 0x000fe20000f21670 */
[----:B---3--:R-:W-:-:S10]  /*1290*/  IMAD.WIDE R12, R21, 0x8, R12 ;  /* 0x00000008150c7825 */ /* 0x008fd400078e020c */
[----:B------:R-:W2:Y:S08]  /*12a0*/  @!P0 LDC.64 R14, c[0x0][0x380] ;  /* 0x0000e000ff0e8b82 */ /* 0x000eb00000000a00 */
[----:B------:R-:W3:Y:S01]  /*12b0*/  @!P1 LDC.64 R10, c[0x0][0x380] ;  /* 0x0000e000ff0a9b82 */ /* 0x000ee20000000a00 */
[----:B--2---:R-:W-:Y:S02]  /*12c0*/  @!P0 IMAD.WIDE.U32 R16, R17, 0x8, R14 ;  /* 0x0000000811108825 */ /* 0x004fe400078e000e */
[----:B------:R-:W2:Y:S04]  /*12d0*/  @!P0 LDG.E.64.CONSTANT R14, desc[UR6][R12.64] ;  /* 0x000000060c0e8981 */ /* 0x000ea8000c1e9b00 */
[----:B------:R-:W2:Y:S01]  /*12e0*/  @!P0 LDG.E.64.CONSTANT R16, desc[UR6][R16.64] ;  /* 0x0000000610108981 */ /* 0x000ea2000c1e9b00 */
[----:B---3--:R-:W-:-:S03]  /*12f0*/  @!P1 IMAD.WIDE.U32 R10, R19, 0x8, R10 ;  /* 0x00000008130a9825 */ /* 0x008fc600078e000a */
[----:B------:R-:W3:Y:S04]  /*1300*/  @!P1 LDG.E.64.CONSTANT R18, desc[UR6][R12.64+-0x8] ;  /* 0xfffff8060c129981 */ /* 0x000ee8000c1e9b00 */
[----:B------:R-:W3:Y:S01]  /*1310*/  @!P1 LDG.E.64.CONSTANT R10, desc[UR6][R10.64] ;  /* 0x000000060a0a9981 */ /* 0x000ee2000c1e9b00 */
[----:B------:R-:W-:Y:S01]  /*1320*/  VIADD R24, R24, 0x2 ;  /* 0x0000000218187836 */ /* 0x000fe20000000000 */
[----:B--2---:R-:W-:-:S08]  /*1330*/  @!P0 DFMA R8, R16, R14, R8 ;  /* 0x0000000e1008822b */ /* 0x004fd00000000008 */
[----:B---3--:R-:W-:-:S11]  /*1340*/  @!P1 DFMA R8, R10, R18, R8 ;  /* 0x000000120a08922b */ /* 0x008fd60000000008 */
.L_x_803:
[----:B------:R-:W-:Y:S05]  /*1350*/  @!P2 BRA `(.L_x_802) ;  /* 0x000000000038a947 */ /* 0x000fea0003800000 */
[----:B------:R-:W2:Y:S01]  /*1360*/  LDCU UR5, c[0x0][0x388] ;  /* 0x00007100ff0577ac */ /* 0x000ea20008000800 */
[----:B------:R-:W-:-:S05]  /*1370*/  IMAD.IADD R17, R7, 0x1, R24 ;  /* 0x0000000107117824 */ /* 0x000fca00078e0218 */
        /* <DEDUP_REMOVED lines=11> */
[----:B--2---:R-:W-:-:S11]  /*1430*/  DFMA R8, R6, R10, R8 ;  /* 0x0000000a0608722b */ /* 0x004fd60000000008 */
.L_x_802:
[----:B01----:R-:W-:Y:S05]  /*1440*/  BSYNC.RECONVERGENT B0 ;  /* 0x0000000000007941 */ /* 0x003fea0003800200 */
.L_x_800:
[----:B------:R-:W2:Y:S01]  /*1450*/  LDC.64 R6, c[0x0][0x3a8] ;  /* 0x0000ea00ff067b82 */ /* 0x000ea20000000a00 */
[----:B------:R-:W3:Y:S01]  /*1460*/  LDCU UR5, c[0x0][0x3b0] ;  /* 0x00007600ff0577ac */ /* 0x000ee20008000800 */
[----:B--2---:R-:W-:-:S04]  /*1470*/  IMAD.WIDE R6, R3, 0x8, R6 ;  /* 0x0000000803067825 */ /* 0x004fc800078e0206 */
[----:B------:R-:W-:Y:S01]  /*1480*/  IMAD.IADD R3, R0, 0x1, R3 ;  /* 0x0000000100037824 */ /* 0x000fe200078e0203 */
[----:B------:R2:W-:Y:S04]  /*1490*/  STG.E.64 desc[UR6][R6.64], R8 ;  /* 0x0000000806007986 */ /* 0x0005e8000c101b06 */
[----:B---3--:R-:W-:-:S13]  /*14a0*/  ISETP.GE.AND P0, PT, R3, UR5, PT ;  /* 0x0000000503007c0c */ /* 0x008fda000bf06270 */
[----:B--2---:R-:W-:Y:S05]  /*14b0*/  @!P0 BRA `(.L_x_804) ;  /* 0xfffffff4004c8947 */ /* 0x004fea000383ffff */
[----:B01----:R-:W-:Y:S05]  /*14c0*/  EXIT ;  /* 0x000000000000794d */ /* 0x003fea0003800000 */
.L_x_788:
        /* <DEDUP_REMOVED lines=14> */
[----:B------:R-:W1:Y:S01]  /*15b0*/  LDCU UR13, c[0x0][0x398] ;  /* 0x00007300ff0d77ac */ /* 0x000e620008000800 */
[----:B------:R-:W-:-:S02]  /*15c0*/  UISETP.GE.U32.AND UP1, UPT, UR8, 0x7, UPT ;  /* 0x000000070800788c */ /* 0x000fc4000bf26070 */
[----:B------:R-:W-:Y:S02]  /*15d0*/  USHF.R.S32.HI UR4, URZ, 0x1, UR4 ;  /* 0x00000001ff047899 */ /* 0x000fe40008011404 */
[----:B------:R-:W-:-:S11]  /*15e0*/  UISETP.GE.U32.AND UP0, UPT, UR5, 0x3, UPT ;  /* 0x000000030500788c */ /* 0x000fd6000bf06070 */
.L_x_813:
[----:B------:R-:W-:Y:S01]  /*15f0*/  VIADD R2, R3, -UR4 ;  /* 0x8000000403027c36 */ /* 0x000fe20008000000 */
[----:B------:R-:W-:Y:S01]  /*1600*/  CS2R R6, SRZ ;  /* 0x0000000000067805 */ /* 0x000fe2000001ff00 */
[----:B------:R-:W-:Y:S01]  /*1610*/  IMAD.MOV.U32 R21, RZ, RZ, RZ ;  /* 0x000000ffff157224 */ /* 0x000fe200078e00ff */
[----:B------:R-:W-:Y:S06]  /*1620*/  BRA.U !UP1, `(.L_x_807) ;  /* 0x0000000509287547 */ /* 0x000fec000b800000 */
[----:B------:R-:W2:Y:S01]  /*1630*/  LDC.64 R8, c[0x0][0x390] ;  /* 0x0000e400ff087b82 */ /* 0x000ea20000000a00 */
[----:B------:R-:W-:Y:S01]  /*1640*/  IMAD.MOV.U32 R5, RZ, RZ, RZ ;  /* 0x000000ffff057224 */ /* 0x000fe200078e00ff */
[----:B------:R-:W-:-:S07]  /*1650*/  CS2R R6, SRZ ;  /* 0x0000000000067805 */ /* 0x000fce000001ff00 */
.L_x_808:
[----:B------:R-:W-:Y:S01]  /*1660*/  IMAD.IADD R27, R2, 0x1, R5 ;  /* 0x00000001021b7824 */ /* 0x000fe200078e0205 */
[----:B------:R-:W-:-:S04]  /*1670*/  LOP3.LUT R4, RZ, R5, RZ, 0x33, !PT ;  /* 0x00000005ff047212 */ /* 0x000fc800078e33ff */
[----:B0-----:R-:W-:Y:S01]  /*1680*/  ISETP.GE.AND P0, PT, R27, UR12, PT ;  /* 0x0000000c1b007c0c */ /* 0x001fe2000bf06270 */
[----:B-1----:R-:W-:-:S03]  /*1690*/  VIADD R11, R4, UR13 ;  /* 0x0000000d040b7c36 */ /* 0x002fc60008000000 */
[----:B------:R-:W-:Y:S01]  /*16a0*/  ISETP.LT.OR P3, PT, R27, RZ, P0 ;  /* 0x000000ff1b00720c */ /* 0x000fe20000761670 */
[----:B--2---:R-:W-:-:S12]  /*16b0*/  IMAD.WIDE R10, R11, 0x8, R8 ;  /* 0x000000080b0a7825 */ /* 0x004fd800078e0208 */
[----:B------:R-:W0:Y:S01]  /*16c0*/  @!P3 LDC.64 R22, c[0x0][0x380] ;  /* 0x0000e000ff16bb82 */ /* 0x000e220000000a00 */
[----:B------:R-:W2:Y:S01]  /*16d0*/  @!P3 LDG.E.64.CONSTANT R14, desc[UR6][R10.64] ;  /* 0x000000060a0eb981 */ /* 0x000ea2000c1e9b00 */
[----:B0-----:R-:W-:-:S06]  /*16e0*/  @!P3 IMAD.WIDE.U32 R22, R27, 0x8, R22 ;  /* 0x000000081b16b825 */ /* 0x001fcc00078e0016 */
[----:B------:R-:W2:Y:S01]  /*16f0*/  @!P3 LDG.E.64.CONSTANT R22, desc[UR6][R22.64] ;  /* 0x000000061616b981 */ /* 0x000ea2000c1e9b00 */
[----:B------:R-:W-:-:S05]  /*1700*/  VIADD R13, R27, 0x1 ;  /* 0x000000011b0d7836 */ /* 0x000fca0000000000 */
[----:B------:R-:W-:-:S04]  /*1710*/  ISETP.GE.AND P1, PT, R13, UR12, PT ;  /* 0x0000000c0d007c0c */ /* 0x000fc8000bf26270 */
[----:B------:R-:W-:Y:S01]  /*1720*/  ISETP.LT.OR P1, PT, R13, RZ, P1 ;  /* 0x000000ff0d00720c */ /* 0x000fe20000f21670 */
[----:B------:R-:W-:-:S05]  /*1730*/  VIADD R19, R27, 0x2 ;  /* 0x000000021b137836 */ /* 0x000fca0000000000 */
[----:B------:R-:W-:-:S04]  /*1740*/  ISETP.GE.AND P0, PT, R19, UR12, PT ;  /* 0x0000000c13007c0c */ /* 0x000fc8000bf06270 */
[----:B------:R-:W-:-:S03]  /*1750*/  ISETP.LT.OR P0, PT, R19, RZ, P0 ;  /* 0x000000ff1300720c */ /* 0x000fc60000701670 */
[----:B------:R-:W0:Y:S01]  /*1760*/  @!P1 LDC.64 R24, c[0x0][0x380] ;  /* 0x0000e000ff189b82 */ /* 0x000e220000000a00 */
[----:B------:R-:W-:Y:S01]  /*1770*/  IADD3 R29, PT, PT, R27, 0x3, RZ ;  /* 0x000000031b1d7810 */ /* 0x000fe20007ffe0ff */
[----:B------:R-:W3:Y:S08]  /*1780*/  @!P1 LDG.E.64.CONSTANT R20, desc[UR6][R10.64+-0x8] ;  /* 0xfffff8060a149981 */ /* 0x000ef0000c1e9b00 */
[----:B------:R-:W1:Y:S01]  /*1790*/  @!P0 LDC.64 R16, c[0x0][0x380] ;  /* 0x0000e000ff108b82 */ /* 0x000e620000000a00 */
[----:B------:R-:W-:-:S04]  /*17a0*/  ISETP.GE.AND P2, PT, R29, UR12, PT ;  /* 0x0000000c1d007c0c */ /* 0x000fc8000bf46270 */
[----:B------:R-:W-:Y:S01]  /*17b0*/  ISETP.LT.OR P2, PT, R29, RZ, P2 ;  /* 0x000000ff1d00720c */ /* 0x000fe20001741670 */
[----:B0-----:R-:W-:-:S12]  /*17c0*/  @!P1 IMAD.WIDE.U32 R24, R13, 0x8, R24 ;  /* 0x000000080d189825 */ /* 0x001fd800078e0018 */
[----:B------:R-:W0:Y:S01]  /*17d0*/  @!P2 LDC.64 R12, c[0x0][0x380] ;  /* 0x0000e000ff0cab82 */ /* 0x000e220000000a00 */
[----:B------:R-:W3:Y:S01]  /*17e0*/  @!P1 LDG.E.64.CONSTANT R24, desc[UR6][R24.64] ;  /* 0x0000000618189981 */ /* 0x000ee2000c1e9b00 */
[----:B-1----:R-:W-:-:S03]  /*17f0*/  @!P0 IMAD.WIDE.U32 R18, R19, 0x8, R16 ;  /* 0x0000000813128825 */ /* 0x002fc600078e0010 */
[----:B------:R-:W4:Y:S04]  /*1800*/  @!P0 LDG.E.64.CONSTANT R16, desc[UR6][R10.64+-0x10] ;  /* 0xfffff0060a108981 */ /* 0x000f28000c1e9b00 */
[----:B------:R-:W4:Y:S01]  /*1810*/  @!P0 LDG.E.64.CONSTANT R18, desc[UR6][R18.64] ;  /* 0x0000000612128981 */ /* 0x000f22000c1e9b00 */
[----:B0-----:R-:W-:-:S06]  /*1820*/  @!P2 IMAD.WIDE.U32 R12, R29, 0x8, R12 ;  /* 0x000000081d0ca825 */ /* 0x001fcc00078e000c */
[----:B------:R-:W5:Y:S01]  /*1830*/  @!P2 LDG.E.64.CONSTANT R12, desc[UR6][R12.64] ;  /* 0x000000060c0ca981 */ /* 0x000f62000c1e9b00 */
[----:B--2---:R-:W-:-:S03]  /*1840*/  @!P3 DFMA R6, R22, R14, R6 ;  /* 0x0000000e1606b22b */ /* 0x004fc60000000006 */
[----:B------:R-:W5:Y:S01]  /*1850*/  @!P2 LDG.E.64.CONSTANT R14, desc[UR6][R10.64+-0x18] ;  /* 0xffffe8060a0ea981 */ /* 0x000f62000c1e9b00 */
[----:B------:R-:W-:-:S05]  /*1860*/  VIADD R23, R27, 0x4 ;  /* 0x000000041b177836 */ /* 0x000fca0000000000 */
[----:B------:R-:W-:Y:S01]  /*1870*/  ISETP.GE.AND P3, PT, R23, UR12, PT ;  /* 0x0000000c17007c0c */ /* 0x000fe2000bf66270 */
[----:B------:R-:W-:-:S03]  /*1880*/  VIADD R4, R27, 0x5 ;  /* 0x000000051b047836 */ /* 0x000fc60000000000 */
[----:B------:R-:W-:Y:S02]  /*1890*/  ISETP.LT.OR P3, PT, R23, RZ, P3 ;  /* 0x000000ff1700720c */ /* 0x000fe40001f61670 */
[----:B------:R-:W-:Y:S01]  /*18a0*/  ISETP.GE.AND P4, PT, R4, UR12, PT ;  /* 0x0000000c04007c0c */ /* 0x000fe2000bf86270 */
[----:B---3--:R-:W-:-:S03]  /*18b0*/  @!P1 DFMA R6, R24, R20, R6 ;  /* 0x000000141806922b */ /* 0x008fc60000000006 */
[----:B------:R-:W-:Y:S01]  /*18c0*/  ISETP.LT.OR P1, PT, R4, RZ, P4 ;  /* 0x000000ff0400720c */ /* 0x000fe20002721670 */
[----:B------:R-:W-:-:S06]  /*18d0*/  VIADD R25, R27, 0x6 ;  /* 0x000000061b197836 */ /* 0x000fcc0000000000 */
[----:B------:R-:W0:Y:S01]  /*18e0*/  @!P3 LDC.64 R20, c[0x0][0x380] ;  /* 0x0000e000ff14bb82 */ /* 0x000e220000000a00 */
[----:B------:R-:W-:Y:S01]  /*18f0*/  VIADD R27, R27, 0x7 ;  /* 0x000000071b1b7836 */ /* 0x000fe20000000000 */
[----:B------:R-:W-:-:S04]  /*1900*/  ISETP.GE.AND P4, PT, R25, UR12, PT ;  /* 0x0000000c19007c0c */ /* 0x000fc8000bf86270 */
[----:B------:R-:W-:Y:S01]  /*1910*/  ISETP.LT.OR P4, PT, R25, RZ, P4 ;  /* 0x000000ff1900720c */ /* 0x000fe20002781670 */
[----:B----4-:R-:W-:Y:S01]  /*1920*/  @!P0 DFMA R6, R18, R16, R6 ;  /* 0x000000101206822b */ /* 0x010fe20000000006 */
[C---:B------:R-:W-:Y:S01]  /*1930*/  ISETP.GE.AND P0, PT, R27.reuse, UR12, PT ;  /* 0x0000000c1b007c0c */ /* 0x040fe2000bf06270 */
[----:B------:R-:W1:Y:S03]  /*1940*/  @!P1 LDC.64 R16, c[0x0][0x380] ;  /* 0x0000e000ff109b82 */ /* 0x000e660000000a00 */
[----:B------:R-:W-:-:S07]  /*1950*/  ISETP.LT.OR P0, PT, R27, RZ, P0 ;  /* 0x000000ff1b00720c */ /* 0x000fce0000701670 */
[----:B------:R-:W2:Y:S01]  /*1960*/  @!P4 LDC.64 R18, c[0x0][0x380] ;  /* 0x0000e000ff12cb82 */ /* 0x000ea20000000a00 */
[----:B0-----:R-:W-:-:S07]  /*1970*/  @!P3 IMAD.WIDE.U32 R20, R23, 0x8, R20 ;  /* 0x000000081714b825 */ /* 0x001fce00078e0014 */
[----:B------:R-:W0:Y:S01]  /*1980*/  @!P0 LDC.64 R22, c[0x0][0x380] ;  /* 0x0000e000ff168b82 */ /* 0x000e220000000a00 */
[----:B------:R-:W3:Y:S01]  /*1990*/  @!P3 LDG.E.64.CONSTANT R20, desc[UR6][R20.64] ;  /* 0x000000061414b981 */ /* 0x000ee2000c1e9b00 */
[----:B-1----:R-:W-:-:S06]  /*19a0*/  @!P1 IMAD.WIDE.U32 R16, R4, 0x8, R16 ;  /* 0x0000000804109825 */ /* 0x002fcc00078e0010 */
[----:B------:R-:W4:Y:S01]  /*19b0*/  @!P1 LDG.E.64.CONSTANT R16, desc[UR6][R16.64] ;  /* 0x0000000610109981 */ /* 0x000f22000c1e9b00 */
[----:B--2---:R-:W-:-:S03]  /*19c0*/  @!P4 IMAD.WIDE.U32 R24, R25, 0x8, R18 ;  /* 0x000000081918c825 */ /* 0x004fc600078e0012 */
[----:B------:R-:W2:Y:S04]  /*19d0*/  @!P4 LDG.E.64.CONSTANT R18, desc[UR6][R10.64+-0x30] ;  /* 0xffffd0060a12c981 */ /* 0x000ea8000c1e9b00 */
[----:B------:R-:W2:Y:S01]  /*19e0*/  @!P4 LDG.E.64.CONSTANT R24, desc[UR6][R24.64] ;  /* 0x000000061818c981 */ /* 0x000ea2000c1e9b00 */
[----:B0-----:R-:W-:-:S03]  /*19f0*/  @!P0 IMAD.WIDE.U32 R22, R27, 0x8, R22 ;  /* 0x000000081b168825 */ /* 0x001fc600078e0016 */
[----:B------:R-:W2:Y:S04]  /*1a00*/  @!P0 LDG.E.64.CONSTANT R26, desc[UR6][R10.64+-0x38] ;  /* 0xffffc8060a1a8981 */ /* 0x000ea8000c1e9b00 */
[----:B------:R-:W2:Y:S01]  /*1a10*/  @!P0 LDG.E.64.CONSTANT R22, desc[UR6][R22.64] ;  /* 0x0000000616168981 */ /* 0x000ea2000c1e9b00 */
[----:B-----5:R-:W-:-:S03]  /*1a20*/  @!P2 DFMA R6, R12, R14, R6 ;  /* 0x0000000e0c06a22b */ /* 0x020fc60000000006 */
[----:B------:R-:W3:Y:S04]  /*1a30*/  @!P3 LDG.E.64.CONSTANT R12, desc[UR6][R10.64+-0x20] ;  /* 0xffffe0060a0cb981 */ /* 0x000ee8000c1e9b00 */
[----:B------:R-:W4:Y:S01]  /*1a40*/  @!P1 LDG.E.64.CONSTANT R14, desc[UR6][R10.64+-0x28] ;  /* 0xffffd8060a0e9981 */ /* 0x000f22000c1e9b00 */
[----:B------:R-:W-:Y:S01]  /*1a50*/  VIADD R5, R5, 0x8 ;  /* 0x0000000805057836 */ /* 0x000fe20000000000 */
[----:B---3--:R-:W-:-:S08]  /*1a60*/  @!P3 DFMA R6, R20, R12, R6 ;  /* 0x0000000c1406b22b */ /* 0x008fd00000000006 */
[----:B----4-:R-:W-:Y:S01]  /*1a70*/  @!P1 DFMA R6, R16, R14, R6 ;  /* 0x0000000e1006922b */ /* 0x010fe20000000006 */
[----:B------:R-:W-:-:S07]  /*1a80*/  ISETP.NE.AND P1, PT, R5, UR11, PT ;  /* 0x0000000b05007c0c */ /* 0x000fce000bf25270 */
[----:B--2---:R-:W-:-:S08]  /*1a90*/  @!P4 DFMA R6, R24, R18, R6 ;  /* 0x000000121806c22b */ /* 0x004fd00000000006 */
[----:B------:R-:W-:Y:S01]  /*1aa0*/  @!P0 DFMA R6, R22, R26, R6 ;  /* 0x0000001a1606822b */ /* 0x000fe20000000006 */
[----:B------:R-:W-:Y:S10]  /*1ab0*/  @P1 BRA `(.L_x_808) ;  /* 0xfffffff800e81947 */ /* 0x000ff4000383ffff */
[----:B------:R-:W-:-:S07]  /*1ac0*/  IMAD.U32 R21, RZ, RZ, UR11 ;  /* 0x0000000bff157e24 */ /* 0x000fce000f8e00ff */
.L_x_807:
[----:B------:R-:W-:-:S09]  /*1ad0*/  UISETP.NE.AND UP2, UPT, UR9, URZ, UPT ;  /* 0x000000ff0900728c */ /* 0x000fd2000bf45270 */
[----:B------:R-:W-:Y:S05]  /*1ae0*/  BRA.U !UP2, `(.L_x_809) ;  /* 0x000000050a587547 */ /* 0x000fea000b800000 */
[----:B------:R-:W-:Y:S01]  /*1af0*/  UISETP.NE.AND UP2, UPT, UR10, URZ, UPT ;  /* 0x000000ff0a00728c */ /* 0x000fe2000bf45270 */
[----:B------:R-:W-:Y:S10]  /*1b00*/  BRA.U !UP0, `(.L_x_810) ;  /* 0x00000001089c7547 */ /* 0x000ff4000b800000 */
[----:B------:R-:W2:Y:S01]  /*1b10*/  LDCU UR5, c[0x0][0x388] ;  /* 0x00007100ff0577ac */ /* 0x000ea20008000800 */
[----:B------:R-:W-:Y:S01]  /*1b20*/  IMAD.IADD R15, R2, 0x1, R21 ;  /* 0x00000001020f7824 */ /* 0x000fe200078e0215 */
[----:B------:R-:W3:Y:S01]  /*1b30*/  LDC.64 R8, c[0x0][0x390] ;  /* 0x0000e400ff087b82 */ /* 0x000ee20000000a00 */
[----:B------:R-:W-:Y:S01]  /*1b40*/  LOP3.LUT R12, RZ, R21, RZ, 0x33, !PT ;  /* 0x00000015ff0c7212 */ /* 0x000fe200078e33ff */
[----:B------:R-:W4:Y:S01]  /*1b50*/  LDCU UR8, c[0x0][0x398] ;  /* 0x00007300ff0877ac */ /* 0x000f220008000800 */
[C---:B------:R-:W-:Y:S01]  /*1b60*/  VIADD R19, R15.reuse, 0x1 ;  /* 0x000000010f137836 */ /* 0x040fe20000000000 */
[C---:B------:R-:W-:Y:S01]  /*1b70*/  IADD3 R25, PT, PT, R15.reuse, 0x2, RZ ;  /* 0x000000020f197810 */ /* 0x040fe20007ffe0ff */
[C---:B------:R-:W-:Y:S01]  /*1b80*/  VIADD R23, R15.reuse, 0x3 ;  /* 0x000000030f177836 */ /* 0x040fe20000000000 */
[----:B--2---:R-:W-:Y:S02]  /*1b90*/  ISETP.GE.AND P0, PT, R15, UR5, PT ;  /* 0x000000050f007c0c */ /* 0x004fe4000bf06270 */
[----:B------:R-:W-:-:S02]  /*1ba0*/  ISETP.GE.AND P1, PT, R19, UR5, PT ;  /* 0x0000000513007c0c */ /* 0x000fc4000bf26270 */
[----:B------:R-:W-:Y:S01]  /*1bb0*/  ISETP.LT.OR P0, PT, R15, RZ, P0 ;  /* 0x000000ff0f00720c */ /* 0x000fe20000701670 */
[----:B----4-:R-:W-:Y:S01]  /*1bc0*/  VIADD R13, R12, UR8 ;  /* 0x000000080c0d7c36 */ /* 0x010fe20008000000 */
[----:B------:R-:W-:Y:S02]  /*1bd0*/  ISETP.LT.OR P1, PT, R19, RZ, P1 ;  /* 0x000000ff1300720c */ /* 0x000fe40000f21670 */
[----:B------:R-:W-:Y:S01]  /*1be0*/  ISETP.GE.AND P2, PT, R25, UR5, PT ;  /* 0x0000000519007c0c */ /* 0x000fe2000bf46270 */
[----:B---3--:R-:W-:Y:S01]  /*1bf0*/  IMAD.WIDE R8, R13, 0x8, R8 ;  /* 0x000000080d087825 */ /* 0x008fe200078e0208 */
[----:B------:R-:W-:Y:S02]  /*1c00*/  ISETP.GE.AND P3, PT, R23, UR5, PT ;  /* 0x0000000517007c0c */ /* 0x000fe4000bf66270 */
[----:B------:R-:W-:Y:S02]  /*1c10*/  ISETP.LT.OR P2, PT, R25, RZ, P2 ;  /* 0x000000ff1900720c */ /* 0x000fe40001741670 */
[----:B------:R-:W-:-:S03]  /*1c20*/  ISETP.LT.OR P3, PT, R23, RZ, P3 ;  /* 0x000000ff1700720c */ /* 0x000fc60001f61670 */
[----:B------:R-:W2:Y:S01]  /*1c30*/  @!P0 LDC.64 R10, c[0x0][0x380] ;  /* 0x0000e000ff0a8b82 */ /* 0x000ea20000000a00 */
[----:B------:R-:W3:Y:S07]  /*1c40*/  @!P0 LDG.E.64.CONSTANT R12, desc[UR6][R8.64] ;  /* 0x00000006080c8981 */ /* 0x000eee000c1e9b00 */
[----:B------:R-:W4:Y:S08]  /*1c50*/  @!P1 LDC.64 R16, c[0x0][0x380] ;  /* 0x0000e000ff109b82 */ /* 0x000f300000000a00 */
[----:B------:R-:W5:Y:S01]  /*1c60*/  @!P2 LDC.64 R4, c[0x0][0x380] ;  /* 0x0000e000ff04ab82 */ /* 0x000f620000000a00 */
[----:B--2---:R-:W-:-:S07]  /*1c70*/  @!P0 IMAD.WIDE.U32 R14, R15, 0x8, R10 ;  /* 0x000000080f0e8825 */ /* 0x004fce00078e000a */
[----:B------:R-:W2:Y:S01]  /*1c80*/  @!P3 LDC.64 R10, c[0x0][0x380] ;  /* 0x0000e000ff0abb82 */ /* 0x000ea20000000a00 */
[----:B------:R-:W3:Y:S01]  /*1c90*/  @!P0 LDG.E.64.CONSTANT R14, desc[UR6][R14.64] ;  /* 0x000000060e0e8981 */ /* 0x000ee2000c1e9b00 */
[----:B----4-:R-:W-:-:S03]  /*1ca0*/  @!P1 IMAD.WIDE.U32 R16, R19, 0x8, R16 ;  /* 0x0000000813109825 */ /* 0x010fc600078e0010 */
[----:B------:R-:W4:Y:S04]  /*1cb0*/  @!P1 LDG.E.64.CONSTANT R18, desc[UR6][R8.64+-0x8] ;  /* 0xfffff80608129981 */ /* 0x000f28000c1e9b00 */
[----:B------:R-:W4:Y:S01]  /*1cc0*/  @!P1 LDG.E.64.CONSTANT R16, desc[UR6][R16.64] ;  /* 0x0000000610109981 */ /* 0x000f22000c1e9b00 */
[----:B-----5:R-:W-:-:S03]  /*1cd0*/  @!P2 IMAD.WIDE.U32 R24, R25, 0x8, R4 ;  /* 0x000000081918a825 */ /* 0x020fc600078e0004 */
[----:B------:R-:W5:Y:S04]  /*1ce0*/  @!P2 LDG.E.64.CONSTANT R4, desc[UR6][R8.64+-0x10] ;  /* 0xfffff0060804a981 */ /* 0x000f68000c1e9b00 */
[----:B------:R-:W5:Y:S01]  /*1cf0*/  @!P2 LDG.E.64.CONSTANT R24, desc[UR6][R24.64] ;  /* 0x000000061818a981 */ /* 0x000f62000c1e9b00 */
[----:B--2---:R-:W-:-:S03]  /*1d00*/  @!P3 IMAD.WIDE.U32 R10, R23, 0x8, R10 ;  /* 0x00000008170ab825 */ /* 0x004fc600078e000a */
[----:B------:R-:W2:Y:S04]  /*1d10*/  @!P3 LDG.E.64.CONSTANT R22, desc[UR6][R8.64+-0x18] ;  /* 0xffffe8060816b981 */ /* 0x000ea8000c1e9b00 */
[----:B------:R-:W2:Y:S01]  /*1d20*/  @!P3 LDG.E.64.CONSTANT R10, desc[UR6][R10.64] ;  /* 0x000000060a0ab981 */ /* 0x000ea2000c1e9b00 */
[----:B------:R-:W-:Y:S01]  /*1d30*/  VIADD R21, R21, 0x4 ;  /* 0x0000000415157836 */ /* 0x000fe20000000000 */
[----:B---3--:R-:W-:-:S08]  /*1d40*/  @!P0 DFMA R6, R14, R12, R6 ;  /* 0x0000000c0e06822b */ /* 0x008fd00000000006 */
[----:B----4-:R-:W-:-:S08]  /*1d50*/  @!P1 DFMA R6, R16, R18, R6 ;  /* 0x000000121006922b */ /* 0x010fd00000000006 */
[----:B-----5:R-:W-:-:S08]  /*1d60*/  @!P2 DFMA R6, R24, R4, R6 ;  /* 0x000000041806a22b */ /* 0x020fd00000000006 */
[----:B--2---:R-:W-:-:S11]  /*1d70*/  @!P3 DFMA R6, R10, R22, R6 ;  /* 0x000000160a06b22b */ /* 0x004fd60000000006 */
.L_x_810:
[----:B------:R-:W-:Y:S04]  /*1d80*/  BSSY.RECONVERGENT B0, `(.L_x_809) ;  /* 0x000002c000007945 */ /* 0x000fe80003800200 */
[----:B------:R-:W-:Y:S05]  /*1d90*/  BRA.U !UP2, `(.L_x_811) ;  /* 0x000000010aa87547 */ /* 0x000fea000b800000 */
[----:B------:R-:W2:Y:S01]  /*1da0*/  LDC R4, c[0x0][0x398] ;  /* 0x0000e600ff047b82 */ /* 0x000ea20000000800 */
[----:B------:R-:W-:Y:S01]  /*1db0*/  UISETP.NE.AND UP2, UPT, UR10, 0x1, UPT ;  /* 0x000000010a00788c */ /* 0x000fe2000bf45270 */
[----:B--2---:R-:W-:-:S08]  /*1dc0*/  LOP3.LUT P2, RZ, R4, 0x1, RZ, 0xc0, !PT ;  /* 0x0000000104ff7812 */ /* 0x004fd0000784c0ff */
        /* <DEDUP_REMOVED lines=12> */
[----:B--2---:R-:W-:-:S07]  /*1e90*/  VIADD R17, R8, UR5 ;  /* 0x0000000508117c36 */ /* 0x004fce0008000000 */
[----:B------:R-:W2:Y:S01]  /*1ea0*/  @!P1 LDC.64 R10, c[0x0][0x380] ;  /* 0x0000e000ff0a9b82 */ /* 0x000ea20000000a00 */
[----:B---3--:R-:W-:-:S05]  /*1eb0*/  IMAD.WIDE R12, R17, 0x8, R12 ;  /* 0x00000008110c7825 */ /* 0x008fca00078e020c */
[----:B------:R-:W3:Y:S01]  /*1ec0*/  @!P1 LDG.E.64.CONSTANT R16, desc[UR6][R12.64+-0x8] ;  /* 0xfffff8060c109981 */ /* 0x000ee2000c1e9b00 */
[----:B----4-:R-:W-:-:S03]  /*1ed0*/  @!P0 IMAD.WIDE.U32 R14, R9, 0x8, R14 ;  /* 0x00000008090e8825 */ /* 0x010fc600078e000e */
[----:B------:R-:W4:Y:S04]  /*1ee0*/  @!P0 LDG.E.64.CONSTANT R8, desc[UR6][R12.64] ;  /* 0x000000060c088981 */ /* 0x000f28000c1e9b00 */
[----:B------:R-:W4:Y:S01]  /*1ef0*/  @!P0 LDG.E.64.CONSTANT R14, desc[UR6][R14.64] ;  /* 0x000000060e0e8981 */ /* 0x000f22000c1e9b00 */
[----:B--2---:R-:W-:-:S06]  /*1f00*/  @!P1 IMAD.WIDE.U32 R10, R5, 0x8, R10 ;  /* 0x00000008050a9825 */ /* 0x004fcc00078e000a */
[----:B------:R-:W3:Y:S01]  /*1f10*/  @!P1 LDG.E.64.CONSTANT R10, desc[UR6][R10.64] ;  /* 0x000000060a0a9981 */ /* 0x000ee2000c1e9b00 */
[----:B------:R-:W-:Y:S01]  /*1f20*/  VIADD R21, R21, 0x2 ;  /* 0x0000000215157836 */ /* 0x000fe20000000000 */
[----:B----4-:R-:W-:-:S08]  /*1f30*/  @!P0 DFMA R6, R14, R8, R6 ;  /* 0x000000080e06822b */ /* 0x010fd00000000006 */
[----:B---3--:R-:W-:-:S11]  /*1f40*/  @!P1 DFMA R6, R10, R16, R6 ;  /* 0x000000100a06922b */ /* 0x008fd60000000006 */
.L_x_812:
        /* <DEDUP_REMOVED lines=15> */
.L_x_811:
[----:B01----:R-:W-:Y:S05]  /*2040*/  BSYNC.RECONVERGENT B0 ;  /* 0x0000000000007941 */ /* 0x003fea0003800200 */
.L_x_809:
        /* <DEDUP_REMOVED lines=8> */
.L_x_806:
[----:B------:R-:W0:Y:S01]  /*20d0*/  LDCU UR4, c[0x0][0x388] ;  /* 0x00007100ff0477ac */ /* 0x000e220008000800 */
[----:B------:R-:W-:Y:S02]  /*20e0*/  ULOP3.LUT UR9, UR5, 0x7, URZ, 0xc0, !UPT ;  /* 0x0000000705097892 */ /* 0x000fe4000f8ec0ff */
[----:B------:R-:W-:Y:S02]  /*20f0*/  ULOP3.LUT UR10, UR5, 0x3, URZ, 0xc0, !UPT ;  /* 0x00000003050a7892 */ /* 0x000fe4000f8ec0ff */
[----:B------:R-:W-:Y:S02]  /*2100*/  ULOP3.LUT UR11, UR5, 0x7ffffff8, URZ, 0xc0, !UPT ;  /* 0x7ffffff8050b7892 */ /* 0x000fe4000f8ec0ff */
[----:B------:R-:W-:Y:S01]  /*2110*/  UIADD3 UR5, UPT, UPT, -UR5, URZ, URZ ;  /* 0x000000ff05057290 */ /* 0x000fe2000fffe1ff */
[----:B------:R-:W1:Y:S01]  /*2120*/  LDCU UR12, c[0x0][0x388] ;  /* 0x00007100ff0c77ac */ /* 0x000e620008000800 */
[----:B------:R-:W2:Y:S01]  /*2130*/  LDCU UR13, c[0x0][0x398] ;  /* 0x00007300ff0d77ac */ /* 0x000ea20008000800 */
[----:B0-----:R-:W-:-:S02]  /*2140*/  UIADD3 UR4, UPT, UPT, UR4, -0x1, URZ ;  /* 0xffffffff04047890 */ /* 0x001fc4000fffe0ff */
[----:B------:R-:W-:Y:S02]  /*2150*/  UISETP.GE.U32.AND UP1, UPT, UR8, 0x7, UPT ;  /* 0x000000070800788c */ /* 0x000fe4000bf26070 */
[----:B------:R-:W-:-:S04]  /*2160*/  ULEA.HI UR4, UR4, UR4, URZ, 0x1 ;  /* 0x0000000404047291 */ /* 0x000fc8000f8f08ff */
[----:B------:R-:W-:Y:S02]  /*2170*/  ULEA.HI.SX32 UR4, UR4, UR5, 0x1f ;  /* 0x0000000504047291 */ /* 0x000fe4000f8ffaff */
[----:B------:R-:W-:Y:S02]  /*2180*/  UIADD3 UR5, UPT, UPT, UR9, -0x1, URZ ;  /* 0xffffffff09057890 */ /* 0x000fe4000fffe0ff */
[----:B------:R-:W-:Y:S02]  /*2190*/  UIADD3 UR4, UPT, UPT, UR4, 0x1, URZ ;  /* 0x0000000104047890 */ /* 0x000fe4000fffe0ff */
[----:B-12---:R-:W-:-:S11]  /*21a0*/  UISETP.GE.U32.AND UP0, UPT, UR5, 0x3, UPT ;  /* 0x000000030500788c */ /* 0x006fd6000bf06070 */
.L_x_820:
[----:B------:R-:W-:Y:S01]  /*21b0*/  VIADD R2, R3, UR4 ;  /* 0x0000000403027c36 */ /* 0x000fe20008000000 */
[----:B------:R-:W-:Y:S01]  /*21c0*/  CS2R R6, SRZ ;  /* 0x0000000000067805 */ /* 0x000fe2000001ff00 */
[----:B------:R-:W-:Y:S01]  /*21d0*/  IMAD.MOV.U32 R21, RZ, RZ, RZ ;  /* 0x000000ffff157224 */ /* 0x000fe200078e00ff */
[----:B------:R-:W-:Y:S06]  /*21e0*/  BRA.U !UP1, `(.L_x_814) ;  /* 0x0000000509287547 */ /* 0x000fec000b800000 */
[----:B------:R-:W0:Y:S01]  /*21f0*/  LDC.64 R8, c[0x0][0x390] ;  /* 0x0000e400ff087b82 */ /* 0x000e220000000a00 */
[----:B------:R-:W-:Y:S01]  /*2200*/  IMAD.MOV.U32 R5, RZ, RZ, RZ ;  /* 0x000000ffff057224 */ /* 0x000fe200078e00ff */
[----:B------:R-:W-:-:S07]  /*2210*/  CS2R R6, SRZ ;  /* 0x0000000000067805 */ /* 0x000fce000001ff00 */
.L_x_815:
[----:B------:R-:W-:Y:S01]  /*2220*/  IMAD.IADD R27, R2, 0x1, R5 ;  /* 0x00000001021b7824 */ /* 0x000fe200078e0205 */
[----:B------:R-:W-:-:S04]  /*2230*/  LOP3.LUT R4, RZ, R5, RZ, 0x33, !PT ;  /* 0x00000005ff047212 */ /* 0x000fc800078e33ff */
[----:B------:R-:W-:Y:S01]  /*2240*/  ISETP.GE.AND P0, PT, R27, UR12, PT ;  /* 0x0000000c1b007c0c */ /* 0x000fe2000bf06270 */
[----:B------:R-:W-:-:S03]  /*2250*/  VIADD R11, R4, UR13 ;  /* 0x0000000d040b7c36 */ /* 0x000fc60008000000 */
[----:B------:R-:W-:Y:S01]  /*2260*/  ISETP.LT.OR P3, PT, R27, RZ, P0 ;  /* 0x000000ff1b00720c */ /* 0x000fe20000761670 */
[----:B0-----:R-:W-:-:S12]  /*2270*/  IMAD.WIDE R10, R11, 0x8, R8 ;  /* 0x000000080b0a7825 */ /* 0x001fd800078e0208 */
[----:B------:R-:W0:Y:S01]  /*2280*/  @!P3 LDC.64 R22, c[0x0][0x380] ;  /* 0x0000e000ff16bb82 */ /* 0x000e220000000a00 */
[----:B------:R-:W2:Y:S01]  /*2290*/  @!P3 LDG.E.64.CONSTANT R14, desc[UR6][R10.64] ;  /* 0x000000060a0eb981 */ /* 0x000ea2000c1e9b00 */
[----:B0-----:R-:W-:-:S06]  /*22a0*/  @!P3 IMAD.WIDE.U32 R22, R27, 0x8, R22 ;  /* 0x000000081b16b825 */ /* 0x001fcc00078e0016 */
[----:B------:R-:W2:Y:S01]  /*22b0*/  @!P3 LDG.E.64.CONSTANT R22, desc[UR6][R22.64] ;  /* 0x000000061616b981 */ /* 0x000ea2000c1e9b00 */
[----:B------:R-:W-:-:S05]  /*22c0*/  VIADD R13, R27, 0x1 ;  /* 0x000000011b0d7836 */ /* 0x000fca0000000000 */
[----:B------:R-:W-:-:S04]  /*22d0*/  ISETP.GE.AND P1, PT, R13, UR12, PT ;  /* 0x0000000c0d007c0c */ /* 0x000fc8000bf26270 */
[----:B------:R-:W-:Y:S02]  /*22e0*/  ISETP.LT.OR P1, PT, R13, RZ, P1 ;  /* 0x000000ff0d00720c */ /* 0x000fe40000f21670 */
[----:B------:R-:W-:-:S04]  /*22f0*/  IADD3 R19, PT, PT, R27, 0x2, RZ ;  /* 0x000000021b137810 */ /* 0x000fc80007ffe0ff */
[----:B------:R-:W-:-:S04]  /*2300*/  ISETP.GE.AND P0, PT, R19, UR12, PT ;  /* 0x0000000c13007c0c */ /* 0x000fc8000bf06270 */
[----:B------:R-:W-:-:S03]  /*2310*/  ISETP.LT.OR P0, PT, R19, RZ, P0 ;  /* 0x000000ff1300720c */ /* 0x000fc60000701670 */
[----:B------:R-:W0:Y:S01]  /*2320*/  @!P1 LDC.64 R24, c[0x0][0x380] ;  /* 0x0000e000ff189b82 */ /* 0x000e220000000a00 */
[----:B------:R-:W-:Y:S01]  /*2330*/  VIADD R29, R27, 0x3 ;  /* 0x000000031b1d7836 */ /* 0x000fe20000000000 */
        /* <DEDUP_REMOVED lines=53> */
.L_x_814:
[----:B------:R-:W-:-:S09]  /*2690*/  UISETP.NE.AND UP2, UPT, UR9, URZ, UPT ;  /* 0x000000ff0900728c */ /* 0x000fd2000bf45270 */
[----:B------:R-:W-:Y:S05]  /*26a0*/  BRA.U !UP2, `(.L_x_816) ;  /* 0x000000050a587547 */ /* 0x000fea000b800000 */
[----:B------:R-:W-:Y:S01]  /*26b0*/  UISETP.NE.AND UP2, UPT, UR10, URZ, UPT ;  /* 0x000000ff0a00728c */ /* 0x000fe2000bf45270 */
[----:B------:R-:W-:Y:S10]  /*26c0*/  BRA.U !UP0, `(.L_x_817) ;  /* 0x00000001089c7547 */ /* 0x000ff4000b800000 */
[----:B------:R-:W0:Y:S01]  /*26d0*/  LDCU UR5, c[0x0][0x388] ;  /* 0x00007100ff0577ac */ /* 0x000e220008000800 */
[-C--:B------:R-:W-:Y:S01]  /*26e0*/  IADD3 R15, PT, PT, R2, R21.reuse, RZ ;  /* 0x00000015020f7210 */ /* 0x080fe20007ffe0ff */
[----:B------:R-:W1:Y:S01]  /*26f0*/  LDC.64 R8, c[0x0][0x390] ;  /* 0x0000e400ff087b82 */ /* 0x000e620000000a00 */
[----:B------:R-:W-:Y:S01]  /*2700*/  LOP3.LUT R12, RZ, R21, RZ, 0x33, !PT ;  /* 0x00000015ff0c7212 */ /* 0x000fe200078e33ff */
[----:B------:R-:W2:Y:S02]  /*2710*/  LDCU UR8, c[0x0][0x398] ;  /* 0x00007300ff0877ac */ /* 0x000ea40008000800 */
[C---:B------:R-:W-:Y:S02]  /*2720*/  VIADD R19, R15.reuse, 0x1 ;  /* 0x000000010f137836 */ /* 0x040fe40000000000 */
[C---:B------:R-:W-:Y:S02]  /*2730*/  VIADD R25, R15.reuse, 0x2 ;  /* 0x000000020f197836 */ /* 0x040fe40000000000 */
[C---:B------:R-:W-:Y:S01]  /*2740*/  VIADD R23, R15.reuse, 0x3 ;  /* 0x000000030f177836 */ /* 0x040fe20000000000 */
[----:B0-----:R-:W-:-:S02]  /*2750*/  ISETP.GE.AND P0, PT, R15, UR5, PT ;  /* 0x000000050f007c0c */ /* 0x001fc4000bf06270 */
[----:B------:R-:W-:Y:S02]  /*2760*/  ISETP.GE.AND P1, PT, R19, UR5, PT ;  /* 0x0000000513007c0c */ /* 0x000fe4000bf26270 */
[----:B------:R-:W-:Y:S01]  /*2770*/  ISETP.LT.OR P0, PT, R15, RZ, P0 ;  /* 0x000000ff0f00720c */ /* 0x000fe20000701670 */
[----:B--2---:R-:W-:Y:S01]  /*2780*/  VIADD R13, R12, UR8 ;  /* 0x000000080c0d7c36 */ /* 0x004fe20008000000 */
[----:B------:R-:W-:Y:S02]  /*2790*/  ISETP.LT.OR P1, PT, R19, RZ, P1 ;  /* 0x000000ff1300720c */ /* 0x000fe40000f21670 */
[----:B------:R-:W-:Y:S01]  /*27a0*/  ISETP.GE.AND P2, PT, R25, UR5, PT ;  /* 0x0000000519007c0c */ /* 0x000fe2000bf46270 */
[----:B-1----:R-:W-:Y:S01]  /*27b0*/  IMAD.WIDE R8, R13, 0x8, R8 ;  /* 0x000000080d087825 */ /* 0x002fe200078e0208 */
[----:B------:R-:W-:Y:S02]  /*27c0*/  ISETP.GE.AND P3, PT, R23, UR5, PT ;  /* 0x0000000517007c0c */ /* 0x000fe4000bf66270 */
[----:B------:R-:W-:-:S02]  /*27d0*/  ISETP.LT.OR P2, PT, R25, RZ, P2 ;  /* 0x000000ff1900720c */ /* 0x000fc40001741670 */
        /* <DEDUP_REMOVED lines=17> */
[----:B------:R-:W-:Y:S01]  /*28f0*/  VIADD R21, R21, 0x4 ;  /* 0x0000000415157836 */ /* 0x000fe20000000000 */
[----:B--2---:R-:W-:-:S08]  /*2900*/  @!P0 DFMA R6, R14, R12, R6 ;  /* 0x0000000c0e06822b */ /* 0x004fd00000000006 */
[----:B----4-:R-:W-:-:S08]  /*2910*/  @!P1 DFMA R6, R16, R18, R6 ;  /* 0x000000121006922b */ /* 0x010fd00000000006 */
[----:B---3--:R-:W-:-:S08]  /*2920*/  @!P2 DFMA R6, R24, R4, R6 ;  /* 0x000000041806a22b */ /* 0x008fd00000000006 */
[----:B-----5:R-:W-:-:S11]  /*2930*/  @!P3 DFMA R6, R10, R22, R6 ;  /* 0x000000160a06b22b */ /* 0x020fd60000000006 */
.L_x_817:
[----:B------:R-:W-:Y:S04]  /*2940*/  BSSY.RECONVERGENT B0, `(.L_x_816) ;  /* 0x000002c000007945 */ /* 0x000fe80003800200 */
[----:B------:R-:W-:Y:S05]  /*2950*/  BRA.U !UP2, `(.L_x_818) ;  /* 0x000000010aa87547 */ /* 0x000fea000b800000 */
[----:B------:R-:W0:Y:S01]  /*2960*/  LDC R4, c[0x0][0x398] ;  /* 0x0000e600ff047b82 */ /* 0x000e220000000800 */
[----:B------:R-:W-:Y:S01]  /*2970*/  UISETP.NE.AND UP2, UPT, UR10, 0x1, UPT ;  /* 0x000000010a00788c */ /* 0x000fe2000bf45270 */
[----:B0-----:R-:W-:-:S08]  /*2980*/  LOP3.LUT P2, RZ, R4, 0x1, RZ, 0xc0, !PT ;  /* 0x0000000104ff7812 */ /* 0x001fd0000784c0ff */
        /* <DEDUP_REMOVED lines=14> */
[----:B-1----:R-:W-:-:S05]  /*2a70*/  IMAD.WIDE R12, R17, 0x8, R12 ;  /* 0x00000008110c7825 */ /* 0x002fca00078e020c */
[----:B------:R-:W3:Y:S01]  /*2a80*/  @!P1 LDG.E.64.CONSTANT R16, desc[UR6][R12.64+-0x8] ;  /* 0xfffff8060c109981 */ /* 0x000ee2000c1e9b00 */
[----:B--2---:R-:W-:-:S03]  /*2a90*/  @!P0 IMAD.WIDE.U32 R14, R9, 0x8, R14 ;  /* 0x00000008090e8825 */ /* 0x004fc600078e000e */
[----:B------:R-:W2:Y:S04]  /*2aa0*/  @!P0 LDG.E.64.CONSTANT R8, desc[UR6][R12.64] ;  /* 0x000000060c088981 */ /* 0x000ea8000c1e9b00 */
[----:B------:R-:W2:Y:S01]  /*2ab0*/  @!P0 LDG.E.64.CONSTANT R14, desc[UR6][R14.64] ;  /* 0x000000060e0e8981 */ /* 0x000ea2000c1e9b00 */
[----:B0-----:R-:W-:-:S06]  /*2ac0*/  @!P1 IMAD.WIDE.U32 R10, R5, 0x8, R10 ;  /* 0x00000008050a9825 */ /* 0x001fcc00078e000a */
[----:B------:R-:W3:Y:S01]  /*2ad0*/  @!P1 LDG.E.64.CONSTANT R10, desc[UR6][R10.64] ;  /* 0x000000060a0a9981 */ /* 0x000ee2000c1e9b00 */
[----:B------:R-:W-:Y:S01]  /*2ae0*/  VIADD R21, R21, 0x2 ;  /* 0x0000000215157836 */ /* 0x000fe20000000000 */
[----:B--2---:R-:W-:-:S08]  /*2af0*/  @!P0 DFMA R6, R14, R8, R6 ;  /* 0x000000080e06822b */ /* 0x004fd00000000006 */
[----:B---3--:R-:W-:-:S11]  /*2b00*/  @!P1 DFMA R6, R10, R16, R6 ;  /* 0x000000100a06922b */ /* 0x008fd60000000006 */
.L_x_819:
        /* <DEDUP_REMOVED lines=11> */
[----:B------:R-:W2:Y:S01]  /*2bc0*/  LDG.E.64.CONSTANT R4, desc[UR6][R4.64] ;  /* 0x0000000604047981 */ /* 0x000ea2000c1e9b00 */
[----:B-1----:R-:W-:-:S06]  /*2bd0*/  IMAD.WIDE R8, R21, 0x8, R10 ;  /* 0x0000000815087825 */ /* 0x002fcc00078e020a */
[----:B------:R-:W2:Y:S02]  /*2be0*/  LDG.E.64.CONSTANT R8, desc[UR6][R8.64] ;  /* 0x0000000608087981 */ /* 0x000ea4000c1e9b00 */
[----:B--2---:R-:W-:-:S11]  /*2bf0*/  DFMA R6, R4, R8, R6 ;  /* 0x000000080406722b */ /* 0x004fd60000000006 */
.L_x_818:
[----:B------:R-:W-:Y:S05]  /*2c00*/  BSYNC.RECONVERGENT B0 ;  /* 0x0000000000007941 */ /* 0x000fea0003800200 */
.L_x_816:
        /* <DEDUP_REMOVED lines=8> */
.L_x_805:
[----:B------:R-:W0:Y:S02]  /*2c90*/  LDCU.U8 UR4, c[0x0][0x3a0] ;  /* 0x00007400ff0477ac */ /* 0x000e240008000000 */
[----:B0-----:R-:W-:-:S04]  /*2ca0*/  UPRMT UR4, UR4, 0x8880, URZ ;  /* 0x0000888004047896 */ /* 0x001fc800080000ff */
[----:B------:R-:W-:-:S09]  /*2cb0*/  UISETP.NE.AND UP0, UPT, UR4, URZ, UPT ;  /* 0x000000ff0400728c */ /* 0x000fd2000bf05270 */
[----:B------:R-:W-:Y:S05]  /*2cc0*/  BRA.U !UP0, `(.L_x_821) ;  /* 0x00000001081c7547 */ /* 0x000fea000b800000 */
[----:B------:R-:W0:Y:S02]  /*2cd0*/  LDC.64 R4, c[0x0][0x3a8] ;  /* 0x0000ea00ff047b82 */ /* 0x000e240000000a00 */
.L_x_822:
[----:B0-----:R-:W-:-:S04]  /*2ce0*/  IMAD.WIDE R6, R3, 0x8, R4 ;  /* 0x0000000803067825 */ /* 0x001fc800078e0204 */
[----:B------:R-:W-:Y:S01]  /*2cf0*/  IMAD.IADD R3, R0, 0x1, R3 ;  /* 0x0000000100037824 */ /* 0x000fe200078e0203 */
[----:B------:R1:W-:Y:S04]  /*2d00*/  STG.E.64 desc[UR6][R6.64], RZ ;  /* 0x000000ff06007986 */ /* 0x0003e8000c101b06 */
[----:B------:R-:W-:-:S13]  /*2d10*/  ISETP.GE.AND P0, PT, R3, UR8, PT ;  /* 0x0000000803007c0c */ /* 0x000fda000bf06270 */
[----:B-1----:R-:W-:Y:S05]  /*2d20*/  @!P0 BRA `(.L_x_822) ;  /* 0xfffffffc00ec8947 */ /* 0x002fea000383ffff */
[----:B------:R-:W-:Y:S05]  /*2d30*/  EXIT ;  /* 0x000000000000794d */ /* 0x000fea0003800000 */
.L_x_821:
[----:B------:R-:W0:Y:S02]  /*2d40*/  LDC.64 R4, c[0x0][0x3a8] ;  /* 0x0000ea00ff047b82 */ /* 0x000e240000000a00 */
.L_x_823:
[----:B0-----:R-:W-:-:S04]  /*2d50*/  IMAD.WIDE R6, R3, 0x8, R4 ;  /* 0x0000000803067825 */ /* 0x001fc800078e0204 */
[----:B------:R-:W-:Y:S01]  /*2d60*/  IMAD.IADD R3, R0, 0x1, R3 ;  /* 0x0000000100037824 */ /* 0x000fe200078e0203 */
[----:B------:R1:W-:Y:S04]  /*2d70*/  STG.E.64 desc[UR6][R6.64], RZ ;  /* 0x000000ff06007986 */ /* 0x0003e8000c101b06 */
[----:B------:R-:W-:-:S13]  /*2d80*/  ISETP.GE.AND P0, PT, R3, UR8, PT ;  /* 0x0000000803007c0c */ /* 0x000fda000bf06270 */
[----:B-1----:R-:W-:Y:S05]  /*2d90*/  @!P0 BRA `(.L_x_823) ;  /* 0xfffffffc00ec8947 */ /* 0x002fea000383ffff */
[----:B------:R-:W-:Y:S05]  /*2da0*/  EXIT ;  /* 0x000000000000794d */ /* 0x000fea0003800000 */
.L_x_824:
        /* <DEDUP_REMOVED lines=13> */
.L_x_985:


//--------------------- .text._cupy_convolve_float32 --------------------------
	.section	.text._cupy_convolve_float32,"ax",@progbits
	.align	128
        .global         _cupy_convolve_float32
        .type           _cupy_convolve_float32,@function
        .size           _cupy_convolve_float32,(.L_x_986 - _cupy_convolve_float32)
        .other          _cupy_convolve_float32,@"STO_CUDA_ENTRY STV_DEFAULT"
_cupy_convolve_float32:
.text._cupy_convolve_float32:
        /* <DEDUP_REMOVED lines=19> */
[C---:B------:R-:W-:Y:S02]  /*0130*/  LOP3.LUT R18, R0.reuse, 0x3, RZ, 0xc0, !PT ;  /* 0x0000000300127812 */ /* 0x040fe400078ec0ff */
[----:B------:R-:W-:Y:S01]  /*0140*/  ISETP.GE.U32.AND P2, PT, R5, 0x7, PT ;  /* 0x000000070500780c */ /* 0x000fe20003f46070 */
[----:B------:R-:W-:Y:S01]  /*0150*/  VIADD R4, R15, 0xffffffff ;  /* 0xffffffff0f047836 */ /* 0x000fe20000000000 */
[----:B------:R-:W-:-:S04]  /*0160*/  LOP3.LUT R0, R0, 0x7ffffff8, RZ, 0xc0, !PT ;  /* 0x7ffffff800007812 */ /* 0x000fc800078ec0ff */
[----:B------:R-:W-:-:S13]  /*0170*/  ISETP.GE.U32.AND P1, PT, R4, 0x3, PT ;  /* 0x000000030400780c */ /* 0x000fda0003f26070 */
.L_x_832:
[----:B------:R-:W0:Y:S01]  /*0180*/  LDC R12, c[0x0][0x398] ;  /* 0x0000e600ff0c7b82 */ /* 0x000e220000000800 */
[----:B------:R-:W1:Y:S01]  /*0190*/  LDCU UR4, c[0x0][0x388] ;  /* 0x00007100ff0477ac */ /* 0x000e620008000800 */
[----:B------:R-:W-:Y:S01]  /*01a0*/  BSSY.RECONVERGENT B0, `(.L_x_827) ;  /* 0x000006b000007945 */ /* 0x000fe20003800200 */
[----:B------:R-:W-:Y:S01]  /*01b0*/  HFMA2 R13, -RZ, RZ, 0, 0 ;  /* 0x00000000ff0d7431 */ /* 0x000fe200000001ff */
[----:B0-----:R-:W-:-:S04]  /*01c0*/  ISETP.GT.AND P0, PT, R12, RZ, PT ;  /* 0x000000ff0c00720c */ /* 0x001fc80003f04270 */
[----:B------:R-:W-:-:S04]  /*01d0*/  ISETP.GT.AND P0, PT, R3, -0x1, P0 ;  /* 0xffffffff0300780c */ /* 0x000fc80000704270 */
[----:B-1----:R-:W-:-:S13]  /*01e0*/  ISETP.LT.AND P0, PT, R3, UR4, P0 ;  /* 0x0000000403007c0c */ /* 0x002fda0008701270 */
[----:B------:R-:W-:Y:S05]  /*01f0*/  @!P0 BRA `(.L_x_828) ;  /* 0x0000000400948947 */ /* 0x000fea0003800000 */
[----:B------:R-:W-:Y:S02]  /*0200*/  IMAD.MOV.U32 R13, RZ, RZ, RZ ;  /* 0x000000ffff0d7224 */ /* 0x000fe400078e00ff */
[----:B------:R-:W-:Y:S01]  /*0210*/  IMAD.MOV.U32 R14, RZ, RZ, RZ ;  /* 0x000000ffff0e7224 */ /* 0x000fe200078e00ff */
[----:B------:R-:W-:Y:S06]  /*0220*/  @!P2 BRA `(.L_x_829) ;  /* 0x000000000094a947 */ /* 0x000fec0003800000 */
[----:B------:R-:W-:Y:S01]  /*0230*/  MOV R13, RZ ;  /* 0x000000ff000d7202 */ /* 0x000fe20000000f00 */
[----:B------:R-:W-:-:S06]  /*0240*/  UMOV UR4, URZ ;  /* 0x000000ff00047c82 */ /* 0x000fcc0008000000 */
.L_x_830:
[----:B------:R-:W0:Y:S01]  /*0250*/  LDC.64 R6, c[0x0][0x380] ;  /* 0x0000e000ff067b82 */ /* 0x000e220000000a00 */
[----:B------:R-:W-:Y:S02]  /*0260*/  ULOP3.LUT UR5, URZ, UR4, URZ, 0x33, !UPT ;  /* 0x00000004ff057292 */ /* 0x000fe4000f8e33ff */
[----:B------:R-:W-:-:S04]  /*0270*/  VIADD R9, R3, UR4 ;  /* 0x0000000403097c36 */ /* 0x000fc80008000000 */
[----:B------:R-:W-:Y:S01]  /*0280*/  VIADD R11, R12, UR5 ;  /* 0x000000050c0b7c36 */ /* 0x000fe20008000000 */
[----:B------:R-:W1:Y:S01]  /*0290*/  LDC.64 R4, c[0x0][0x390] ;  /* 0x0000e400ff047b82 */ /* 0x000e620000000a00 */
[----:B0-----:R-:W-:-:S05]  /*02a0*/  IMAD.WIDE.U32 R6, R9, 0x4, R6 ;  /* 0x0000000409067825 */ /* 0x001fca00078e0006 */
        /* <DEDUP_REMOVED lines=17> */
[----:B------:R-:W-:-:S06]  /*03c0*/  UIADD3 UR4, UPT, UPT, UR4, 0x8, URZ ;  /* 0x0000000804047890 */ /* 0x000fcc000fffe0ff */
[----:B------:R-:W-:Y:S01]  /*03d0*/  ISETP.NE.AND P0, PT, R0, UR4, PT ;  /* 0x0000000400007c0c */ /* 0x000fe2000bf05270 */
[----:B--2---:R-:W-:-:S04]  /*03e0*/  FFMA R22, R22, R23, R13 ;  /* 0x0000001716167223 */ /* 0x004fc8000000000d */
[----:B---3--:R-:W-:-:S04]  /*03f0*/  FFMA R22, R25, R24, R22 ;  /* 0x0000001819167223 */ /* 0x008fc80000000016 */
[----:B----4-:R-:W-:-:S04]  /*0400*/  FFMA R27, R27, R26, R22 ;  /* 0x0000001a1b1b7223 */ /* 0x010fc80000000016 */
[----:B-----5:R-:W-:-:S04]  /*0410*/  FFMA R19, R16, R19, R27 ;  /* 0x0000001310137223 */ /* 0x020fc8000000001b */
[----:B------:R-:W-:-:S04]  /*0420*/  FFMA R17, R14, R17, R19 ;  /* 0x000000110e117223 */ /* 0x000fc80000000013 */
[----:B------:R-:W-:-:S04]  /*0430*/  FFMA R11, R10, R11, R17 ;  /* 0x0000000b0a0b7223 */ /* 0x000fc80000000011 */
[----:B------:R-:W-:-:S04]  /*0440*/  FFMA R9, R8, R9, R11 ;  /* 0x0000000908097223 */ /* 0x000fc8000000000b */
[----:B------:R-:W-:Y:S01]  /*0450*/  FFMA R13, R20, R21, R9 ;  /* 0x00000015140d7223 */ /* 0x000fe20000000009 */
[----:B------:R-:W-:Y:S06]  /*0460*/  @P0 BRA `(.L_x_830) ;  /* 0xfffffffc00780947 */ /* 0x000fec000383ffff */
[----:B------:R-:W-:-:S07]  /*0470*/  MOV R14, R0 ;  /* 0x00000000000e7202 */ /* 0x000fce0000000f00 */
.L_x_829:
        /* <DEDUP_REMOVED lines=11> */
[----:B------:R-:W-:Y:S02]  /*0530*/  IADD3.X R17, PT, PT, RZ, RZ, RZ, P3, !PT ;  /* 0x000000ffff117210 */ /* 0x000fe40001ffe4ff */
[----:B-1----:R-:W-:Y:S01]  /*0540*/  LEA R4, P3, R10, UR4, 0x2 ;  /* 0x000000040a047c11 */ /* 0x002fe2000f8610ff */
[----:B0-----:R-:W-:-:S03]  /*0550*/  IMAD.WIDE.U32 R8, R5, 0x4, R8 ;  /* 0x0000000405087825 */ /* 0x001fc600078e0008 */
[----:B------:R-:W-:-:S03]  /*0560*/  LEA.HI.X R5, R10, UR5, R17, 0x2, P3 ;  /* 0x000000050a057c11 */ /* 0x000fc600098f1411 */
[----:B------:R-:W3:Y:S01]  /*0570*/  LDG.E.CONSTANT R8, desc[UR6][R8.64] ;  /* 0x0000000608087981 */ /* 0x000ee2000c1e9900 */
[----:B--2---:R-:W-:-:S03]  /*0580*/  IMAD.WIDE R6, R11, 0x4, R6 ;  /* 0x000000040b067825 */ /* 0x004fc600078e0206 */
        /* <DEDUP_REMOVED lines=12> */
.L_x_831:
[----:B------:R-:W-:Y:S05]  /*0650*/  @!P0 BRA `(.L_x_828) ;  /* 0x00000000007c8947 */ /* 0x000fea0003800000 */
[----:B------:R-:W-:Y:S02]  /*0660*/  ISETP.NE.AND P0, PT, R18, 0x1, PT ;  /* 0x000000011200780c */ /* 0x000fe40003f05270 */
[----:B------:R-:W-:-:S11]  /*0670*/  LOP3.LUT P3, RZ, R12, 0x1, RZ, 0xc0, !PT ;  /* 0x000000010cff7812 */ /* 0x000fd6000786c0ff */
[----:B------:R-:W0:Y:S01]  /*0680*/  @P0 LDC.64 R8, c[0x0][0x380] ;  /* 0x0000e000ff080b82 */ /* 0x000e220000000a00 */
[----:B------:R-:W-:Y:S01]  /*0690*/  @P0 LOP3.LUT R19, RZ, R14, RZ, 0x33, !PT ;  /* 0x0000000eff130212 */ /* 0x000fe200078e33ff */
[C---:B------:R-:W-:Y:S01]  /*06a0*/  @P0 IMAD.IADD R21, R14.reuse, 0x1, R3 ;  /* 0x000000010e150824 */ /* 0x040fe200078e0203 */
[C---:B------:R-:W-:Y:S01]  /*06b0*/  @P0 IADD3 R20, P4, PT, R14.reuse, R3, RZ ;  /* 0x000000030e140210 */ /* 0x040fe20007f9e0ff */
[----:B------:R-:W-:Y:S01]  /*06c0*/  @P0 VIADD R14, R14, 0x2 ;  /* 0x000000020e0e0836 */ /* 0x000fe20000000000 */
[----:B------:R-:W-:-:S03]  /*06d0*/  @P0 IADD3 R23, PT, PT, R19, R12, RZ ;  /* 0x0000000c13170210 */ /* 0x000fc60007ffe0ff */
[----:B------:R-:W1:Y:S01]  /*06e0*/  @P0 LDC.64 R10, c[0x0][0x380] ;  /* 0x0000e000ff0a0b82 */ /* 0x000e620000000a00 */
[----:B------:R-:W-:Y:S01]  /*06f0*/  @P0 IMAD.X R22, RZ, RZ, RZ, P4 ;  /* 0x000000ffff160224 */ /* 0x000fe200020e06ff */
[----:B------:R-:W-:-:S06]  /*0700*/  @P3 LOP3.LUT R19, RZ, R14, RZ, 0x33, !PT ;  /* 0x0000000eff133212 */ /* 0x000fcc00078e33ff */
[----:B------:R-:W2:Y:S08]  /*0710*/  @P0 LDC.64 R16, c[0x0][0x390] ;  /* 0x0000e400ff100b82 */ /* 0x000eb00000000a00 */
[----:B------:R-:W3:Y:S01]  /*0720*/  @P3 LDC.64 R4, c[0x0][0x380] ;  /* 0x0000e000ff043b82 */ /* 0x000ee20000000a00 */
[----:B0-----:R-:W-:-:S04]  /*0730*/  @P0 LEA R8, P4, R20, R8, 0x2 ;  /* 0x0000000814080211 */ /* 0x001fc800078810ff */
[----:B------:R-:W-:-:S03]  /*0740*/  @P0 LEA.HI.X R9, R20, R9, R22, 0x2, P4 ;  /* 0x0000000914090211 */ /* 0x000fc600020f1416 */
[----:B------:R-:W0:Y:S01]  /*0750*/  @P3 LDC.64 R6, c[0x0][0x390] ;  /* 0x0000e400ff063b82 */ /* 0x000e220000000a00 */
[----:B-1----:R-:W-:Y:S01]  /*0760*/  @P0 IMAD.WIDE.U32 R10, R21, 0x4, R10 ;  /* 0x00000004150a0825 */ /* 0x002fe200078e000a */
[----:B------:R-:W-:Y:S01]  /*0770*/  @P3 IADD3 R21, PT, PT, R19, R12, RZ ;  /* 0x0000000c13153210 */ /* 0x000fe20007ffe0ff */
[----:B------:R-:W4:Y:S02]  /*0780*/  @P0 LDG.E.CONSTANT R9, desc[UR6][R8.64+0x4] ;  /* 0x0000040608090981 */ /* 0x000f24000c1e9900 */
[----:B------:R-:W-:Y:S02]  /*0790*/  @P3 IMAD.IADD R19, R14, 0x1, R3 ;  /* 0x000000010e133824 */ /* 0x000fe400078e0203 */
[----:B------:R-:W5:Y:S01]  /*07a0*/  @P0 LDG.E.CONSTANT R10, desc[UR6][R10.64] ;  /* 0x000000060a0a0981 */ /* 0x000f62000c1e9900 */
[----:B--2---:R-:W-:-:S05]  /*07b0*/  @P0 IMAD.WIDE R16, R23, 0x4, R16 ;  /* 0x0000000417100825 */ /* 0x004fca00078e0210 */
[----:B------:R-:W5:Y:S01]  /*07c0*/  @P0 LDG.E.CONSTANT R12, desc[UR6][R16.64] ;  /* 0x00000006100c0981 */ /* 0x000f62000c1e9900 */
[----:B---3--:R-:W-:-:S03]  /*07d0*/  @P3 IMAD.WIDE.U32 R4, R19, 0x4, R4 ;  /* 0x0000000413043825 */ /* 0x008fc600078e0004 */
[----:B------:R-:W4:Y:S04]  /*07e0*/  @P0 LDG.E.CONSTANT R14, desc[UR6][R16.64+-0x4] ;  /* 0xfffffc06100e0981 */ /* 0x000f28000c1e9900 */
[----:B------:R-:W2:Y:S01]  /*07f0*/  @P3 LDG.E.CONSTANT R4, desc[UR6][R4.64] ;  /* 0x0000000604043981 */ /* 0x000ea2000c1e9900 */
[----:B0-----:R-:W-:-:S06]  /*0800*/  @P3 IMAD.WIDE R6, R21, 0x4, R6 ;  /* 0x0000000415063825 */ /* 0x001fcc00078e0206 */
[----:B------:R-:W2:Y:S01]  /*0810*/  @P3 LDG.E.CONSTANT R6, desc[UR6][R6.64] ;  /* 0x0000000606063981 */ /* 0x000ea2000c1e9900 */
[----:B-----5:R-:W-:-:S04]  /*0820*/  @P0 FFMA R12, R10, R12, R13 ;  /* 0x0000000c0a0c0223 */ /* 0x020fc8000000000d */
[----:B----4-:R-:W-:-:S04]  /*0830*/  @P0 FFMA R13, R9, R14, R12 ;  /* 0x0000000e090d0223 */ /* 0x010fc8000000000c */
[----:B--2---:R-:W-:-:S07]  /*0840*/  @P3 FFMA R13, R4, R6, R13 ;  /* 0x00000006040d3223 */ /* 0x004fce000000000d */
.L_x_828:
[----:B------:R-:W-:Y:S05]  /*0850*/  BSYNC.RECONVERGENT B0 ;  /* 0x0000000000007941 */ /* 0x000fea0003800200 */
.L_x_827:
        /* <DEDUP_REMOVED lines=8> */
.L_x_826:
[----:B------:R-:W-:-:S13]  /*08e0*/  ISETP.GT.AND P0, PT, R0, RZ, PT ;  /* 0x000000ff0000720c */ /* 0x000fda0003f04270 */
[----:B------:R-:W-:Y:S05]  /*08f0*/  @P0 BRA `(.L_x_833) ;  /* 0x00000000001c0947 */ /* 0x000fea0003800000 */
[----:B------:R-:W0:Y:S02]  /*0900*/  LDC.64 R6, c[0x0][0x3a8] ;  /* 0x0000ea00ff067b82 */ /* 0x000e240000000a00 */
.L_x_834:
[----:B0-----:R-:W-:Y:S01]  /*0910*/  IMAD.WIDE R4, R3, 0x4, R6 ;  /* 0x0000000403047825 */ /* 0x001fe200078e0206 */
[----:B------:R-:W-:-:S04]  /*0920*/  IADD3 R3, PT, PT, R2, R3, RZ ;  /* 0x0000000302037210 */ /* 0x000fc80007ffe0ff */
[----:B------:R1:W-:Y:S01]  /*0930*/  STG.E desc[UR6][R4.64], RZ ;  /* 0x000000ff04007986 */ /* 0x0003e2000c101906 */
[----:B------:R-:W-:-:S13]  /*0940*/  ISETP.GE.AND P0, PT, R3, UR8, PT ;  /* 0x0000000803007c0c */ /* 0x000fda000bf06270 */
[----:B-1----:R-:W-:Y:S05]  /*0950*/  @!P0 BRA `(.L_x_834) ;  /* 0xfffffffc00ec8947 */ /* 0x002fea000383ffff */
[----:B------:R-:W-:Y:S05]  /*0960*/  EXIT ;  /* 0x000000000000794d */ /* 0x000fea0003800000 */
.L_x_833:
[C---:B------:R-:W-:Y:S01]  /*0970*/  LOP3.LUT R4, R0.reuse, 0x7, RZ, 0xc0, !PT ;  /* 0x0000000700047812 */ /* 0x040fe200078ec0ff */
[----:B------:R-:W0:Y:S01]  /*0980*/  LDCU UR4, c[0x0][0x388] ;  /* 0x00007100ff0477ac */ /* 0x000e220008000800 */
[----:B------:R-:W-:Y:S02]  /*0990*/  ISETP.GE.U32.AND P5, PT, R5, 0x7, PT ;  /* 0x000000070500780c */ /* 0x000fe40003fa6070 */
[----:B------:R-:W-:Y:S01]  /*09a0*/  LOP3.LUT R5, R0, 0x3, RZ, 0xc0, !PT ;  /* 0x0000000300057812 */ /* 0x000fe200078ec0ff */
[----:B------:R-:W-:Y:S01]  /*09b0*/  VIADD R6, R4, 0xffffffff ;  /* 0xffffffff04067836 */ /* 0x000fe20000000000 */
[----:B------:R-:W1:Y:S04]  /*09c0*/  LDCU UR8, c[0x0][0x398] ;  /* 0x00007300ff0877ac */ /* 0x000e680008000800 */
[----:B------:R-:W-:-:S02]  /*09d0*/  ISETP.GE.U32.AND P6, PT, R6, 0x3, PT ;  /* 0x000000030600780c */ /* 0x000fc40003fc6070 */
[----:B------:R-:W-:-:S11]  /*09e0*/  LOP3.LUT R6, R0, 0x7ffffff8, RZ, 0xc0, !PT ;  /* 0x7ffffff800067812 */ /* 0x000fd600078ec0ff */
.L_x_841:
[----:B------:R-:W2:Y:S01]  /*09f0*/  LDCU UR5, c[0x0][0x398] ;  /* 0x00007300ff0577ac */ /* 0x000ea20008000800 */
[----:B------:R-:W-:Y:S02]  /*0a00*/  HFMA2 R0, -RZ, RZ, 0, 0 ;  /* 0x00000000ff007431 */ /* 0x000fe400000001ff */
[----:B------:R-:W-:Y:S02]  /*0a10*/  IMAD.MOV.U32 R20, RZ, RZ, RZ ;  /* 0x000000ffff147224 */ /* 0x000fe400078e00ff */
[----:B--2---:R-:W-:-:S05]  /*0a20*/  IMAD.U32 R8, RZ, RZ, UR5 ;  /* 0x00000005ff087e24 */ /* 0x004fca000f8e00ff */
[----:B------:R-:W-:Y:S01]  /*0a30*/  IADD3 R7, PT, PT, R3, 0x1, -R8 ;  /* 0x0000000103077810 */ /* 0x000fe20007ffe808 */
[----:B------:R-:W-:Y:S06]  /*0a40*/  @!P5 BRA `(.L_x_835) ;  /* 0x00000004002cd947 */ /* 0x000fec0003800000 */
[----:B------:R-:W2:Y:S01]  /*0a50*/  LDC.64 R10, c[0x0][0x390] ;  /* 0x0000e400ff0a7b82 */ /* 0x000ea20000000a00 */
[----:B------:R-:W-:Y:S01]  /*0a60*/  IMAD.MOV.U32 R0, RZ, RZ, RZ ;  /* 0x000000ffff007224 */ /* 0x000fe200078e00ff */
[----:B------:R-:W-:-:S07]  /*0a70*/  MOV R24, RZ ;  /* 0x000000ff00187202 */ /* 0x000fce0000000f00 */
.L_x_836:
[----:B------:R-:W-:Y:S01]  /*0a80*/  IMAD.IADD R27, R7, 0x1, R24 ;  /* 0x00000001071b7824 */ /* 0x000fe200078e0218 */
[----:B------:R-:W-:Y:S01]  /*0a90*/  LOP3.LUT R17, RZ, R24, RZ, 0x33, !PT ;  /* 0x00000018ff117212 */ /* 0x000fe200078e33ff */
[----:B-1----:R-:W-:Y:S02]  /*0aa0*/  IMAD.U32 R8, RZ, RZ, UR8 ;  /* 0x00000008ff087e24 */ /* 0x002fe4000f8e00ff */
[C---:B------:R-:W-:Y:S01]  /*0ab0*/  VIADD R23, R27.reuse, 0x1 ;  /* 0x000000011b177836 */ /* 0x040fe20000000000 */
[----:B0-----:R-:W-:Y:S01]  /*0ac0*/  ISETP.GE.AND P3, PT, R27, UR4, PT ;  /* 0x000000041b007c0c */ /* 0x001fe2000bf66270 */
[----:B------:R-:W-:Y:S01]  /*0ad0*/  IMAD.IADD R17, R17, 0x1, R8 ;  /* 0x0000000111117824 */ /* 0x000fe200078e0208 */
[C---:B------:R-:W-:Y:S02]  /*0ae0*/  IADD3 R9, PT, PT, R27.reuse, 0x2, RZ ;  /* 0x000000021b097810 */ /* 0x040fe40007ffe0ff */
[----:B------:R-:W-:Y:S01]  /*0af0*/  ISETP.LT.OR P3, PT, R27, RZ, P3 ;  /* 0x000000ff1b00720c */ /* 0x000fe20001f61670 */
[----:B--2---:R-:W-:Y:S01]  /*0b00*/  IMAD.WIDE R16, R17, 0x4, R10 ;  /* 0x0000000411107825 */ /* 0x004fe200078e020a */
[----:B------:R-:W-:-:S02]  /*0b10*/  ISETP.GE.AND P0, PT, R23, UR4, PT ;  /* 0x0000000417007c0c */ /* 0x000fc4000bf06270 */
[----:B------:R-:W-:Y:S02]  /*0b20*/  ISETP.GE.AND P1, PT, R9, UR4, PT ;  /* 0x0000000409007c0c */ /* 0x000fe4000bf26270 */
[----:B------:R-:W-:Y:S02]  /*0b30*/  ISETP.LT.OR P0, PT, R23, RZ, P0 ;  /* 0x000000ff1700720c */ /* 0x000fe40000701670 */
[----:B------:R-:W-:-:S05]  /*0b40*/  ISETP.LT.OR P1, PT, R9, RZ, P1 ;  /* 0x000000ff0900720c */ /* 0x000fca0000f21670 */
[----:B------:R-:W0:Y:S01]  /*0b50*/  @!P3 LDC.64 R18, c[0x0][0x380] ;  /* 0x0000e000ff12bb82 */ /* 0x000e220000000a00 */
[----:B------:R-:W2:Y:S05]  /*0b60*/  @!P3 LDG.E.CONSTANT R21, desc[UR6][R16.64] ;  /* 0x000000061015b981 */ /* 0x000eaa000c1e9900 */
[----:B------:R-:W3:Y:S02]  /*0b70*/  @!P0 LDG.E.CONSTANT R26, desc[UR6][R16.64+-0x4] ;  /* 0xfffffc06101a8981 */ /* 0x000ee4000c1e9900 */
[----:B------:R-:W1:Y:S02]  /*0b80*/  @!P0 LDC.64 R14, c[0x0][0x380] ;  /* 0x0000e000ff0e8b82 */ /* 0x000e640000000a00 */
[----:B------:R-:W4:Y:S06]  /*0b90*/  @!P1 LDG.E.CONSTANT R28, desc[UR6][R16.64+-0x8] ;  /* 0xfffff806101c9981 */ /* 0x000f2c000c1e9900 */
[----:B------:R-:W5:Y:S01]  /*0ba0*/  @!P1 LDC.64 R12, c[0x0][0x380] ;  /* 0x0000e000ff0c9b82 */ /* 0x000f620000000a00 */
[----:B0-----:R-:W-:-:S06]  /*0bb0*/  @!P3 IMAD.WIDE.U32 R18, R27, 0x4, R18 ;  /* 0x000000041b12b825 */ /* 0x001fcc00078e0012 */
[----:B------:R-:W2:Y:S01]  /*0bc0*/  @!P3 LDG.E.CONSTANT R19, desc[UR6][R18.64] ;  /* 0x000000061213b981 */ /* 0x000ea2000c1e9900 */
[----:B-1----:R-:W-:-:S06]  /*0bd0*/  @!P0 IMAD.WIDE.U32 R14, R23, 0x4, R14 ;  /* 0x00000004170e8825 */ /* 0x002fcc00078e000e */
[----:B------:R-:W3:Y:S01]  /*0be0*/  @!P0 LDG.E.CONSTANT R15, desc[UR6][R14.64] ;  /* 0x000000060e0f8981 */ /* 0x000ee2000c1e9900 */
[----:B-----5:R-:W-:-:S06]  /*0bf0*/  @!P1 IMAD.WIDE.U32 R12, R9, 0x4, R12 ;  /* 0x00000004090c9825 */ /* 0x020fcc00078e000c */
[----:B------:R-:W4:Y:S01]  /*0c00*/  @!P1 LDG.E.CONSTANT R13, desc[UR6][R12.64] ;  /* 0x000000060c0d9981 */ /* 0x000f22000c1e9900 */
[----:B------:R-:W-:-:S04]  /*0c10*/  IADD3 R20, PT, PT, R27, 0x3, RZ ;  /* 0x000000031b147810 */ /* 0x000fc80007ffe0ff */
[----:B------:R-:W-:-:S04]  /*0c20*/  ISETP.GE.AND P2, PT, R20, UR4, PT ;  /* 0x0000000414007c0c */ /* 0x000fc8000bf46270 */
[----:B------:R-:W-:Y:S01]  /*0c30*/  ISETP.LT.OR P2, PT, R20, RZ, P2 ;  /* 0x000000ff1400720c */ /* 0x000fe20001741670 */
[C---:B------:R-:W-:Y:S02]  /*0c40*/  VIADD R29, R27.reuse, 0x4 ;  /* 0x000000041b1d7836 */ /* 0x040fe40000000000 */
[C---:B------:R-:W-:Y:S01]  /*0c50*/  VIADD R9, R27.reuse, 0x5 ;  /* 0x000000051b097836 */ /* 0x040fe20000000000 */
[----:B------:R-:W-:-:S04]  /*0c60*/  IADD3 R25, PT, PT, R27, 0x6, RZ ;  /* 0x000000061b197810 */ /* 0x000fc80007ffe0ff */
[----:B------:R-:W-:Y:S01]  /*0c70*/  ISETP.GE.AND P4, PT, R9, UR4, PT ;  /* 0x0000000409007c0c */ /* 0x000fe2000bf86270 */
[----:B------:R-:W-:-:S03]  /*0c80*/  VIADD R27, R27, 0x7 ;  /* 0x000000071b1b7836 */ /* 0x000fc60000000000 */
[----:B------:R-:W-:Y:S01]  /*0c90*/  ISETP.LT.OR P4, PT, R9, RZ, P4 ;  /* 0x000000ff0900720c */ /* 0x000fe20002781670 */
[----:B------:R-:W0:Y:S02]  /*0ca0*/  @!P2 LDC.64 R22, c[0x0][0x380] ;  /* 0x0000e000ff16ab82 */ /* 0x000e240000000a00 */
[----:B0-----:R-:W-:-:S06]  /*0cb0*/  @!P2 IMAD.WIDE.U32 R22, R20, 0x4, R22 ;  /* 0x000000041416a825 */ /* 0x001fcc00078e0016 */
[----:B------:R-:W5:Y:S01]  /*0cc0*/  @!P2 LDG.E.CONSTANT R23, desc[UR6][R22.64] ;  /* 0x000000061617a981 */ /* 0x000f62000c1e9900 */
[----:B--2---:R-:W-:Y:S01]  /*0cd0*/  @!P3 FFMA R0, R19, R21, R0 ;  /* 0x000000151300b223 */ /* 0x004fe20000000000 */
[----:B------:R-:W-:-:S04]  /*0ce0*/  ISETP.GE.AND P3, PT, R29, UR4, PT ;  /* 0x000000041d007c0c */ /* 0x000fc8000bf66270 */
[----:B------:R-:W-:Y:S01]  /*0cf0*/  ISETP.LT.OR P3, PT, R29, RZ, P3 ;  /* 0x000000ff1d00720c */ /* 0x000fe20001f61670 */
[----:B---3--:R-:W-:Y:S01]  /*0d00*/  @!P0 FFMA R0, R15, R26, R0 ;  /* 0x0000001a0f008223 */ /* 0x008fe20000000000 */
[----:B------:R-:W-:-:S04]  /*0d10*/  ISETP.GE.AND P0, PT, R25, UR4, PT ;  /* 0x0000000419007c0c */ /* 0x000fc8000bf06270 */
[----:B------:R-:W-:Y:S01]  /*0d20*/  ISETP.LT.OR P0, PT, R25, RZ, P0 ;  /* 0x000000ff1900720c */ /* 0x000fe20000701670 */
[----:B----4-:R-:W-:Y:S01]  /*0d30*/  @!P1 FFMA R0, R13, R28, R0 ;  /* 0x0000001c0d009223 */ /* 0x010fe20000000000 */
[----:B------:R-:W-:-:S05]  /*0d40*/  ISETP.GE.AND P1, PT, R27, UR4, PT ;  /* 0x000000041b007c0c */ /* 0x000fca000bf26270 */
[----:B------:R-:W0:Y:S01]  /*0d50*/  @!P3 LDC.64 R14, c[0x0][0x380] ;  /* 0x0000e000ff0ebb82 */ /* 0x000e220000000a00 */
[----:B------:R-:W2:Y:S01]  /*0d60*/  @!P3 LDG.E.CONSTANT R26, desc[UR6][R16.64+-0x10] ;  /* 0xfffff006101ab981 */ /* 0x000ea2000c1e9900 */
[----:B------:R-:W-:-:S06]  /*0d70*/  ISETP.LT.OR P1, PT, R27, RZ, P1 ;  /* 0x000000ff1b00720c */ /* 0x000fcc0000f21670 */
[----:B------:R-:W1:Y:S01]  /*0d80*/  @!P4 LDC.64 R12, c[0x0][0x380] ;  /* 0x0000e000ff0ccb82 */ /* 0x000e620000000a00 */
[----:B------:R-:W3:Y:S07]  /*0d90*/  @!P0 LDG.E.CONSTANT R22, desc[UR6][R16.64+-0x18] ;  /* 0xffffe80610168981 */ /* 0x000eee000c1e9900 */
[----:B------:R-:W4:Y:S08]  /*0da0*/  @!P0 LDC.64 R18, c[0x0][0x380] ;  /* 0x0000e000ff128b82 */ /* 0x000f300000000a00 */
[----:B------:R-:W5:Y:S01]  /*0db0*/  @!P1 LDC.64 R20, c[0x0][0x380] ;  /* 0x0000e000ff149b82 */ /* 0x000f620000000a00 */
[----:B0-----:R-:W-:-:S06]  /*0dc0*/  @!P3 IMAD.WIDE.U32 R14, R29, 0x4, R14 ;  /* 0x000000041d0eb825 */ /* 0x001fcc00078e000e */
[----:B------:R-:W2:Y:S01]  /*0dd0*/  @!P3 LDG.E.CONSTANT R15, desc[UR6][R14.64] ;  /* 0x000000060e0fb981 */ /* 0x000ea2000c1e9900 */
[----:B-1----:R-:W-:-:S03]  /*0de0*/  @!P4 IMAD.WIDE.U32 R12, R9, 0x4, R12 ;  /* 0x00000004090cc825 */ /* 0x002fc600078e000c */
[----:B------:R-:W3:Y:S04]  /*0df0*/  @!P2 LDG.E.CONSTANT R9, desc[UR6][R16.64+-0xc] ;  /* 0xfffff4061009a981 */ /* 0x000ee8000c1e9900 */
[----:B------:R-:W2:Y:S01]  /*0e00*/  @!P4 LDG.E.CONSTANT R13, desc[UR6][R12.64] ;  /* 0x000000060c0dc981 */ /* 0x000ea2000c1e9900 */
[----:B----4-:R-:W-:-:S03]  /*0e10*/  @!P0 IMAD.WIDE.U32 R18, R25, 0x4, R18 ;  /* 0x0000000419128825 */ /* 0x010fc600078e0012 */
[----:B------:R-:W4:Y:S04]  /*0e20*/  @!P4 LDG.E.CONSTANT R25, desc[UR6][R16.64+-0x14] ;  /* 0xffffec061019c981 */ /* 0x000f28000c1e9900 */
[----:B------:R-:W4:Y:S01]  /*0e30*/  @!P0 LDG.E.CONSTANT R19, desc[UR6][R18.64] ;  /* 0x0000000612138981 */ /* 0x000f22000c1e9900 */
[----:B-----5:R-:W-:-:S03]  /*0e40*/  @!P1 IMAD.WIDE.U32 R20, R27, 0x4, R20 ;  /* 0x000000041b149825 */ /* 0x020fc600078e0014 */
[----:B------:R-:W5:Y:S04]  /*0e50*/  @!P1 LDG.E.CONSTANT R27, desc[UR6][R16.64+-0x1c] ;  /* 0xffffe406101b9981 */ /* 0x000f68000c1e9900 */
[----:B------:R-:W5:Y:S01]  /*0e60*/  @!P1 LDG.E.CONSTANT R21, desc[UR6][R20.64] ;  /* 0x0000000614159981 */ /* 0x000f62000c1e9900 */
[----:B------:R-:W-:Y:S01]  /*0e70*/  IADD3 R24, PT, PT, R24, 0x8, RZ ;  /* 0x0000000818187810 */ /* 0x000fe20007ffe0ff */
[----:B---3--:R-:W-:-:S03]  /*0e80*/  @!P2 FFMA R0, R23, R9, R0 ;  /* 0x000000091700a223 */ /* 0x008fc60000000000 */
[----:B------:R-:W-:Y:S01]  /*0e90*/  ISETP.NE.AND P2, PT, R24, R6, PT ;  /* 0x000000061800720c */ /* 0x000fe20003f45270 */
[----:B--2---:R-:W-:-:S04]  /*0ea0*/  @!P3 FFMA R0, R15, R26, R0 ;  /* 0x0000001a0f00b223 */ /* 0x004fc80000000000 */
[----:B----4-:R-:W-:-:S04]  /*0eb0*/  @!P4 FFMA R0, R13, R25, R0 ;  /* 0x000000190d00c223 */ /* 0x010fc80000000000 */
[----:B------:R-:W-:-:S04]  /*0ec0*/  @!P0 FFMA R0, R19, R22, R0 ;  /* 0x0000001613008223 */ /* 0x000fc80000000000 */
[----:B-----5:R-:W-:Y:S01]  /*0ed0*/  @!P1 FFMA R0, R21, R27, R0 ;  /* 0x0000001b15009223 */ /* 0x020fe20000000000 */
[----:B------:R-:W-:Y:S06]  /*0ee0*/  @P2 BRA `(.L_x_836) ;  /* 0xfffffff800e42947 */ /* 0x000fec000383ffff */
[----:B------:R-:W-:-:S07]  /*0ef0*/  IMAD.MOV.U32 R20, RZ, RZ, R6 ;  /* 0x000000ffff147224 */ /* 0x000fce00078e0006 */
.L_x_835:
[----:B------:R-:W-:-:S13]  /*0f00*/  ISETP.NE.AND P0, PT, R4, RZ, PT ;  /* 0x000000ff0400720c */ /* 0x000fda0003f05270 */
[----:B------:R-:W-:Y:S05]  /*0f10*/  @!P0 BRA `(.L_x_837) ;  /* 0x00000004004c8947 */ /* 0x000fea0003800000 */
[----:B------:R-:W-:Y:S01]  /*0f20*/  ISETP.NE.AND P3, PT, R5, RZ, PT ;  /* 0x000000ff0500720c */ /* 0x000fe20003f65270 */
[----:B------:R-:W-:-:S12]  /*0f30*/  @!P6 BRA `(.L_x_838) ;  /* 0x000000000098e947 */ /* 0x000fd80003800000 */
[----:B------:R-:W2:Y:S01]  /*0f40*/  LDCU UR5, c[0x0][0x388] ;  /* 0x00007100ff0577ac */ /* 0x000ea20008000800 */
[-C--:B------:R-:W-:Y:S01]  /*0f50*/  IADD3 R25, PT, PT, R7, R20.reuse, RZ ;  /* 0x0000001407197210 */ /* 0x080fe20007ffe0ff */
[----:B------:R-:W3:Y:S01]  /*0f60*/  LDC.64 R18, c[0x0][0x390] ;  /* 0x0000e400ff127b82 */ /* 0x000ee20000000a00 */
[----:B------:R-:W-:Y:S02]  /*0f70*/  LOP3.LUT R23, RZ, R20, RZ, 0x33, !PT ;  /* 0x00000014ff177212 */ /* 0x000fe400078e33ff */
[C---:B------:R-:W-:Y:S01]  /*0f80*/  IADD3 R21, PT, PT, R25.reuse, 0x2, RZ ;  /* 0x0000000219157810 */ /* 0x040fe20007ffe0ff */
[----:B------:R-:W-:Y:S01]  /*0f90*/  VIADD R27, R25, 0x1 ;  /* 0x00000001191b7836 */ /* 0x000fe20000000000 */
[----:B------:R-:W-:Y:S01]  /*0fa0*/  IADD3 R23, PT, PT, R23, R8, RZ ;  /* 0x0000000817177210 */ /* 0x000fe20007ffe0ff */
[C---:B------:R-:W-:Y:S01]  /*0fb0*/  VIADD R9, R25.reuse, 0x3 ;  /* 0x0000000319097836 */ /* 0x040fe20000000000 */
[----:B--2---:R-:W-:Y:S02]  /*0fc0*/  ISETP.GE.AND P0, PT, R25, UR5, PT ;  /* 0x0000000519007c0c */ /* 0x004fe4000bf06270 */
[----:B------:R-:W-:-:S02]  /*0fd0*/  ISETP.GE.AND P1, PT, R27, UR5, PT ;  /* 0x000000051b007c0c */ /* 0x000fc4000bf26270 */
[----:B------:R-:W-:Y:S02]  /*0fe0*/  ISETP.LT.OR P0, PT, R25, RZ, P0 ;  /* 0x000000ff1900720c */ /* 0x000fe40000701670 */
[----:B------:R-:W-:Y:S02]  /*0ff0*/  ISETP.GE.AND P2, PT, R21, UR5, PT ;  /* 0x0000000515007c0c */ /* 0x000fe4000bf46270 */
[----:B------:R-:W-:Y:S01]  /*1000*/  ISETP.LT.OR P1, PT, R27, RZ, P1 ;  /* 0x000000ff1b00720c */ /* 0x000fe20000f21670 */
[----:B---3--:R-:W-:Y:S01]  /*1010*/  IMAD.WIDE R18, R23, 0x4, R18 ;  /* 0x0000000417127825 */ /* 0x008fe200078e0212 */
[----:B------:R-:W-:Y:S02]  /*1020*/  ISETP.LT.OR P2, PT, R21, RZ, P2 ;  /* 0x000000ff1500720c */ /* 0x000fe40001741670 */
[----:B------:R-:W-:-:S04]  /*1030*/  ISETP.GE.AND P4, PT, R9, UR5, PT ;  /* 0x0000000509007c0c */ /* 0x000fc8000bf86270 */
[----:B------:R-:W-:Y:S01]  /*1040*/  ISETP.LT.OR P4, PT, R9, RZ, P4 ;  /* 0x000000ff0900720c */ /* 0x000fe20002781670 */
[----:B------:R-:W2:Y:S01]  /*1050*/  @!P0 LDC.64 R16, c[0x0][0x380] ;  /* 0x0000e000ff108b82 */ /* 0x000ea20000000a00 */
[----:B------:R-:W3:Y:S07]  /*1060*/  @!P0 LDG.E.CONSTANT R22, desc[UR6][R18.64] ;  /* 0x0000000612168981 */ /* 0x000eee000c1e9900 */
[----:B------:R-:W4:Y:S04]  /*1070*/  @!P1 LDC.64 R10, c[0x0][0x380] ;  /* 0x0000e000ff0a9b82 */ /* 0x000f280000000a00 */
[----:B------:R-:W5:Y:S04]  /*1080*/  @!P4 LDG.E.CONSTANT R23, desc[UR6][R18.64+-0xc] ;  /* 0xfffff4061217c981 */ /* 0x000f68000c1e9900 */
[----:B------:R-:W0:Y:S08]  /*1090*/  @!P2 LDC.64 R12, c[0x0][0x380] ;  /* 0x0000e000ff0cab82 */ /* 0x000e300000000a00 */
[----:B------:R-:W1:Y:S01]  /*10a0*/  @!P4 LDC.64 R14, c[0x0][0x380] ;  /* 0x0000e000ff0ecb82 */ /* 0x000e620000000a00 */
[----:B--2---:R-:W-:-:S06]  /*10b0*/  @!P0 IMAD.WIDE.U32 R16, R25, 0x4, R16 ;  /* 0x0000000419108825 */ /* 0x004fcc00078e0010 */
[----:B------:R-:W3:Y:S01]  /*10c0*/  @!P0 LDG.E.CONSTANT R17, desc[UR6][R16.64] ;  /* 0x0000000610118981 */ /* 0x000ee2000c1e9900 */
[----:B----4-:R-:W-:-:S06]  /*10d0*/  @!P1 IMAD.WIDE.U32 R10, R27, 0x4, R10 ;  /* 0x000000041b0a9825 */ /* 0x010fcc00078e000a */
[----:B------:R-:W2:Y:S01]  /*10e0*/  @!P1 LDG.E.CONSTANT R11, desc[UR6][R10.64] ;  /* 0x000000060a0b9981 */ /* 0x000ea2000c1e9900 */
[----:B0-----:R-:W-:-:S03]  /*10f0*/  @!P2 IMAD.WIDE.U32 R12, R21, 0x4, R12 ;  /* 0x00000004150ca825 */ /* 0x001fc600078e000c */
[----:B------:R-:W2:Y:S04]  /*1100*/  @!P1 LDG.E.CONSTANT R21, desc[UR6][R18.64+-0x4] ;  /* 0xfffffc0612159981 */ /* 0x000ea8000c1e9900 */
[----:B------:R-:W4:Y:S01]  /*1110*/  @!P2 LDG.E.CONSTANT R13, desc[UR6][R12.64] ;  /* 0x000000060c0da981 */ /* 0x000f22000c1e9900 */
[----:B-1----:R-:W-:-:S03]  /*1120*/  @!P4 IMAD.WIDE.U32 R14, R9, 0x4, R14 ;  /* 0x00000004090ec825 */ /* 0x002fc600078e000e */
[----:B------:R-:W4:Y:S04]  /*1130*/  @!P2 LDG.E.CONSTANT R9, desc[UR6][R18.64+-0x8] ;  /* 0xfffff8061209a981 */ /* 0x000f28000c1e9900 */
[----:B------:R-:W5:Y:S01]  /*1140*/  @!P4 LDG.E.CONSTANT R15, desc[UR6][R14.64] ;  /* 0x000000060e0fc981 */ /* 0x000f62000c1e9900 */
[----:B------:R-:W-:Y:S02]  /*1150*/  VIADD R20, R20, 0x4 ;  /* 0x0000000414147836 */ /* 0x000fe40000000000 */
[----:B---3--:R-:W-:-:S04]  /*1160*/  @!P0 FFMA R0, R17, R22, R0 ;  /* 0x0000001611008223 */ /* 0x008fc80000000000 */
[----:B--2---:R-:W-:-:S04]  /*1170*/  @!P1 FFMA R0, R11, R21, R0 ;  /* 0x000000150b009223 */ /* 0x004fc80000000000 */
[----:B----4-:R-:W-:-:S04]  /*1180*/  @!P2 FFMA R0, R13, R9, R0 ;  /* 0x000000090d00a223 */ /* 0x010fc80000000000 */
[----:B-----5:R-:W-:-:S07]  /*1190*/  @!P4 FFMA R0, R15, R23, R0 ;  /* 0x000000170f00c223 */ /* 0x020fce0000000000 */
.L_x_838:
[----:B------:R-:W-:Y:S04]  /*11a0*/  BSSY.RECONVERGENT B0, `(.L_x_837) ;  /* 0x000002a000007945 */ /* 0x000fe80003800200 */
[----:B------:R-:W-:Y:S05]  /*11b0*/  @!P3 BRA `(.L_x_839) ;  /* 0x0000000000a0b947 */ /* 0x000fea0003800000 */
[----:B------:R-:W-:Y:S02]  /*11c0*/  ISETP.NE.AND P0, PT, R5, 0x1, PT ;  /* 0x000000010500780c */ /* 0x000fe40003f05270 */
[----:B------:R-:W-:-:S11]  /*11d0*/  LOP3.LUT P2, RZ, R8, 0x1, RZ, 0xc0, !PT ;  /* 0x0000000108ff7812 */ /* 0x000fd6000784c0ff */
[----:B------:R-:W-:Y:S05]  /*11e0*/  @!P0 BRA `(.L_x_840) ;  /* 0x0000000000588947 */ /* 0x000fea0003800000 */
[----:B------:R-:W2:Y:S01]  /*11f0*/  LDCU UR5, c[0x0][0x388] ;  /* 0x00007100ff0577ac */ /* 0x000ea20008000800 */
[-C--:B------:R-:W-:Y:S01]  /*1200*/  IADD3 R9, PT, PT, R7, R20.reuse, RZ ;  /* 0x0000001407097210 */ /* 0x080fe20007ffe0ff */
[----:B------:R-:W3:Y:S01]  /*1210*/  LDC.64 R10, c[0x0][0x390] ;  /* 0x0000e400ff0a7b82 */ /* 0x000ee20000000a00 */
[----:B------:R-:W-:-:S03]  /*1220*/  LOP3.LUT R19, RZ, R20, RZ, 0x33, !PT ;  /* 0x00000014ff137212 */ /* 0x000fc600078e33ff */
[----:B------:R-:W-:Y:S01]  /*1230*/  VIADD R17, R9, 0x1 ;  /* 0x0000000109117836 */ /* 0x000fe20000000000 */
[----:B------:R-:W-:Y:S02]  /*1240*/  IADD3 R19, PT, PT, R19, R8, RZ ;  /* 0x0000000813137210 */ /* 0x000fe40007ffe0ff */
[----:B--2---:R-:W-:Y:S02]  /*1250*/  ISETP.GE.AND P0, PT, R9, UR5, PT ;  /* 0x0000000509007c0c */ /* 0x004fe4000bf06270 */
[----:B------:R-:W-:Y:S02]  /*1260*/  ISETP.GE.AND P1, PT, R17, UR5, PT ;  /* 0x0000000511007c0c */ /* 0x000fe4000bf26270 */
[----:B------:R-:W-:Y:S02]  /*1270*/  ISETP.LT.OR P0, PT, R9, RZ, P0 ;  /* 0x000000ff0900720c */ /* 0x000fe40000701670 */
[----:B------:R-:W-:Y:S01]  /*1280*/  ISETP.LT.OR P1, PT, R17, RZ, P1 ;  /* 0x000000ff1100720c */ /* 0x000fe20000f21670 */
[----:B---3--:R-:W-:-:S10]  /*1290*/  IMAD.WIDE R10, R19, 0x4, R10 ;  /* 0x00000004130a7825 */ /* 0x008fd400078e020a */
[----:B------:R-:W2:Y:S02]  /*12a0*/  @!P0 LDC.64 R14, c[0x0][0x380] ;  /* 0x0000e000ff0e8b82 */ /* 0x000ea40000000a00 */
[----:B------:R-:W3:Y:S06]  /*12b0*/  @!P1 LDG.E.CONSTANT R16, desc[UR6][R10.64+-0x4] ;  /* 0xfffffc060a109981 */ /* 0x000eec000c1e9900 */
[----:B------:R-:W4:Y:S01]  /*12c0*/  @!P1 LDC.64 R12, c[0x0][0x380] ;  /* 0x0000e000ff0c9b82 */ /* 0x000f220000000a00 */
[----:B--2---:R-:W-:Y:S02]  /*12d0*/  @!P0 IMAD.WIDE.U32 R14, R9, 0x4, R14 ;  /* 0x00000004090e8825 */ /* 0x004fe400078e000e */
[----:B------:R-:W2:Y:S04]  /*12e0*/  @!P0 LDG.E.CONSTANT R9, desc[UR6][R10.64] ;  /* 0x000000060a098981 */ /* 0x000ea8000c1e9900 */
[----:B------:R-:W2:Y:S01]  /*12f0*/  @!P0 LDG.E.CONSTANT R15, desc[UR6][R14.64] ;  /* 0x000000060e0f8981 */ /* 0x000ea2000c1e9900 */
[----:B----4-:R-:W-:-:S06]  /*1300*/  @!P1 IMAD.WIDE.U32 R12, R17, 0x4, R12 ;  /* 0x00000004110c9825 */ /* 0x010fcc00078e000c */
[----:B------:R-:W3:Y:S01]  /*1310*/  @!P1 LDG.E.CONSTANT R13, desc[UR6][R12.64] ;  /* 0x000000060c0d9981 */ /* 0x000ee2000c1e9900 */
[----:B------:R-:W-:Y:S02]  /*1320*/  VIADD R20, R20, 0x2 ;  /* 0x0000000214147836 */ /* 0x000fe40000000000 */
[----:B--2---:R-:W-:-:S04]  /*1330*/  @!P0 FFMA R0, R15, R9, R0 ;  /* 0x000000090f008223 */ /* 0x004fc80000000000 */
[----:B---3--:R-:W-:-:S07]  /*1340*/  @!P1 FFMA R0, R13, R16, R0 ;  /* 0x000000100d009223 */ /* 0x008fce0000000000 */
.L_x_840:
[----:B------:R-:W-:Y:S05]  /*1350*/  @!P2 BRA `(.L_x_839) ;  /* 0x000000000038a947 */ /* 0x000fea0003800000 */
[----:B------:R-:W2:Y:S01]  /*1360*/  LDCU UR5, c[0x0][0x388] ;  /* 0x00007100ff0577ac */ /* 0x000ea20008000800 */
[----:B------:R-:W-:-:S04]  /*1370*/  IADD3 R9, PT, PT, R7, R20, RZ ;  /* 0x0000001407097210 */ /* 0x000fc80007ffe0ff */
        /* <DEDUP_REMOVED lines=8> */
[----:B------:R-:W2:Y:S01]  /*1400*/  LDG.E.CONSTANT R9, desc[UR6][R8.64] ;  /* 0x0000000608097981 */ /* 0x000ea2000c1e9900 */
[----:B---3--:R-:W-:-:S06]  /*1410*/  IMAD.WIDE R10, R7, 0x4, R12 ;  /* 0x00000004070a7825 */ /* 0x008fcc00078e020c */
[----:B------:R-:W2:Y:S02]  /*1420*/  LDG.E.CONSTANT R10, desc[UR6][R10.64] ;  /* 0x000000060a0a7981 */ /* 0x000ea4000c1e9900 */
[----:B--2---:R-:W-:-:S07]  /*1430*/  FFMA R0, R9, R10, R0 ;  /* 0x0000000a09007223 */ /* 0x004fce0000000000 */
.L_x_839:
[----:B01----:R-:W-:Y:S05]  /*1440*/  BSYNC.RECONVERGENT B0 ;  /* 0x0000000000007941 */ /* 0x003fea0003800200 */
.L_x_837:
[----:B------:R-:W2:Y:S01]  /*1450*/  LDC.64 R8, c[0x0][0x3a8] ;  /* 0x0000ea00ff087b82 */ /* 0x000ea20000000a00 */
[----:B------:R-:W3:Y:S01]  /*1460*/  LDCU UR5, c[0x0][0x3b0] ;  /* 0x00007600ff0577ac */ /* 0x000ee20008000800 */
[----:B--2---:R-:W-:Y:S01]  /*1470*/  IMAD.WIDE R8, R3, 0x4, R8 ;  /* 0x0000000403087825 */ /* 0x004fe200078e0208 */
[----:B------:R-:W-:-:S04]  /*1480*/  IADD3 R3, PT, PT, R2, R3, RZ ;  /* 0x0000000302037210 */ /* 0x000fc80007ffe0ff */
[----:B------:R2:W-:Y:S01]  /*1490*/  STG.E desc[UR6][R8.64], R0 ;  /* 0x0000000008007986 */ /* 0x0005e2000c101906 */
[----:B---3--:R-:W-:-:S13]  /*14a0*/  ISETP.GE.AND P0, PT, R3, UR5, PT ;  /* 0x0000000503007c0c */ /* 0x008fda000bf06270 */
[----:B--2---:R-:W-:Y:S05]  /*14b0*/  @!P0 BRA `(.L_x_841) ;  /* 0xfffffff4004c8947 */ /* 0x004fea000383ffff */
[----:B01----:R-:W-:Y:S05]  /*14c0*/  EXIT ;  /* 0x000000000000794d */ /* 0x003fea0003800000 */
.L_x_825:
        /* <DEDUP_REMOVED lines=18> */
.L_x_850:
[----:B------:R-:W-:Y:S01]  /*15f0*/  VIADD R4, R3, -UR4 ;  /* 0x8000000403047c36 */ /* 0x000fe20008000000 */
[----:B------:R-:W-:Y:S01]  /*1600*/  MOV R0, RZ ;  /* 0x000000ff00007202 */ /* 0x000fe20000000f00 */
[----:B------:R-:W-:Y:S01]  /*1610*/  IMAD.MOV.U32 R5, RZ, RZ, RZ ;  /* 0x000000ffff057224 */ /* 0x000fe200078e00ff */
[----:B------:R-:W-:Y:S06]  /*1620*/  BRA.U !UP1, `(.L_x_844) ;  /* 0x0000000509287547 */ /* 0x000fec000b800000 */
[----:B------:R-:W2:Y:S01]  /*1630*/  LDC.64 R8, c[0x0][0x390] ;  /* 0x0000e400ff087b82 */ /* 0x000ea20000000a00 */
[----:B------:R-:W-:Y:S02]  /*1640*/  HFMA2 R0, -RZ, RZ, 0, 0 ;  /* 0x00000000ff007431 */ /* 0x000fe400000001ff */
[----:B------:R-:W-:-:S07]  /*1650*/  IMAD.MOV.U32 R5, RZ, RZ, RZ ;  /* 0x000000ffff057224 */ /* 0x000fce00078e00ff */
.L_x_845:
[-C--:B------:R-:W-:Y:S02]  /*1660*/  IADD3 R27, PT, PT, R4, R5.reuse, RZ ;  /* 0x00000005041b7210 */ /* 0x080fe40007ffe0ff */
[----:B------:R-:W-:Y:S02]  /*1670*/  LOP3.LUT R10, RZ, R5, RZ, 0x33, !PT ;  /* 0x00000005ff0a7212 */ /* 0x000fe400078e33ff */
[----:B0-----:R-:W-:-:S03]  /*1680*/  ISETP.GE.AND P6, PT, R27, UR12, PT ;  /* 0x0000000c1b007c0c */ /* 0x001fc6000bfc6270 */
[----:B-1----:R-:W-:Y:S01]  /*1690*/  VIADD R15, R10, UR13 ;  /* 0x0000000d0a0f7c36 */ /* 0x002fe20008000000 */
[----:B------:R-:W-:-:S03]  /*16a0*/  ISETP.LT.OR P6, PT, R27, RZ, P6 ;  /* 0x000000ff1b00720c */ /* 0x000fc600037c1670 */
[----:B--2---:R-:W-:-:S10]  /*16b0*/  IMAD.WIDE R14, R15, 0x4, R8 ;  /* 0x000000040f0e7825 */ /* 0x004fd400078e0208 */
[----:B------:R-:W0:Y:S01]  /*16c0*/  @!P6 LDC.64 R6, c[0x0][0x380] ;  /* 0x0000e000ff06eb82 */ /* 0x000e220000000a00 */
[----:B------:R-:W2:Y:S01]  /*16d0*/  @!P6 LDG.E.CONSTANT R10, desc[UR6][R14.64] ;  /* 0x000000060e0ae981 */ /* 0x000ea2000c1e9900 */
[----:B0-----:R-:W-:-:S05]  /*16e0*/  @!P6 IMAD.WIDE.U32 R6, R27, 0x4, R6 ;  /* 0x000000041b06e825 */ /* 0x001fca00078e0006 */
[----:B------:R0:W2:Y:S01]  /*16f0*/  @!P6 LDG.E.CONSTANT R11, desc[UR6][R6.64] ;  /* 0x00000006060be981 */ /* 0x0000a2000c1e9900 */
[C---:B------:R-:W-:Y:S01]  /*1700*/  VIADD R17, R27.reuse, 0x2 ;  /* 0x000000021b117836 */ /* 0x040fe20000000000 */
[----:B------:R-:W-:-:S04]  /*1710*/  IADD3 R16, PT, PT, R27, 0x1, RZ ;  /* 0x000000011b107810 */ /* 0x000fc80007ffe0ff */
[C---:B------:R-:W-:Y:S02]  /*1720*/  ISETP.GE.AND P5, PT, R16.reuse, UR12, PT ;  /* 0x0000000c10007c0c */ /* 0x040fe4000bfa6270 */
[C---:B------:R-:W-:Y:S02]  /*1730*/  ISETP.GE.AND P4, PT, R17.reuse, UR12, PT ;  /* 0x0000000c11007c0c */ /* 0x040fe4000bf86270 */
[----:B------:R-:W-:Y:S02]  /*1740*/  ISETP.LT.OR P5, PT, R16, RZ, P5 ;  /* 0x000000ff1000720c */ /* 0x000fe40002fa1670 */
[----:B------:R-:W-:Y:S01]  /*1750*/  ISETP.LT.OR P4, PT, R17, RZ, P4 ;  /* 0x000000ff1100720c */ /* 0x000fe20002781670 */
[C---:B0-----:R-:W-:Y:S01]  /*1760*/  VIADD R6, R27.reuse, 0x4 ;  /* 0x000000041b067836 */ /* 0x041fe20000000000 */
[C---:B------:R-:W-:Y:S02]  /*1770*/  IADD3 R23, PT, PT, R27.reuse, 0x3, RZ ;  /* 0x000000031b177810 */ /* 0x040fe40007ffe0ff */
[----:B------:R-:W-:-:S02]  /*1780*/  IADD3 R7, PT, PT, R27, 0x5, RZ ;  /* 0x000000051b077810 */ /* 0x000fc40007ffe0ff */
[C---:B------:R-:W-:Y:S02]  /*1790*/  ISETP.GE.AND P3, PT, R23.reuse, UR12, PT ;  /* 0x0000000c17007c0c */ /* 0x040fe4000bf66270 */
[C---:B------:R-:W-:Y:S02]  /*17a0*/  ISETP.GE.AND P2, PT, R6.reuse, UR12, PT ;  /* 0x0000000c06007c0c */ /* 0x040fe4000bf46270 */
[----:B------:R-:W-:Y:S01]  /*17b0*/  ISETP.LT.OR P3, PT, R23, RZ, P3 ;  /* 0x000000ff1700720c */ /* 0x000fe20001f61670 */
[----:B------:R-:W0:Y:S01]  /*17c0*/  @!P5 LDC.64 R28, c[0x0][0x380] ;  /* 0x0000e000ff1cdb82 */ /* 0x000e220000000a00 */
[----:B------:R-:W-:Y:S01]  /*17d0*/  ISETP.GE.AND P1, PT, R7, UR12, PT ;  /* 0x0000000c07007c0c */ /* 0x000fe2000bf26270 */
[----:B------:R-:W-:Y:S01]  /*17e0*/  VIADD R25, R27, 0x6 ;  /* 0x000000061b197836 */ /* 0x000fe20000000000 */
[----:B------:R-:W-:Y:S01]  /*17f0*/  ISETP.LT.OR P2, PT, R6, RZ, P2 ;  /* 0x000000ff0600720c */ /* 0x000fe20001741670 */
[----:B------:R-:W3:Y:S04]  /*1800*/  @!P5 LDG.E.CONSTANT R24, desc[UR6][R14.64+-0x4] ;  /* 0xfffffc060e18d981 */ /* 0x000ee8000c1e9900 */
[----:B------:R-:W1:Y:S01]  /*1810*/  @!P4 LDC.64 R20, c[0x0][0x380] ;  /* 0x0000e000ff14cb82 */ /* 0x000e620000000a00 */
[----:B------:R-:W-:-:S02]  /*1820*/  ISETP.LT.OR P1, PT, R7, RZ, P1 ;  /* 0x000000ff0700720c */ /* 0x000fc40000f21670 */
[----:B------:R-:W-:-:S04]  /*1830*/  ISETP.GE.AND P0, PT, R25, UR12, PT ;  /* 0x0000000c19007c0c */ /* 0x000fc8000bf06270 */
[----:B------:R-:W-:Y:S01]  /*1840*/  ISETP.LT.OR P0, PT, R25, RZ, P0 ;  /* 0x000000ff1900720c */ /* 0x000fe20000701670 */
[----:B------:R-:W4:Y:S01]  /*1850*/  @!P3 LDC.64 R18, c[0x0][0x380] ;  /* 0x0000e000ff12bb82 */ /* 0x000f220000000a00 */
[----:B------:R-:W-:Y:S01]  /*1860*/  IADD3 R27, PT, PT, R27, 0x7, RZ ;  /* 0x000000071b1b7810 */ /* 0x000fe20007ffe0ff */
[----:B------:R-:W5:Y:S06]  /*1870*/  @!P2 LDG.E.CONSTANT R26, desc[UR6][R14.64+-0x10] ;  /* 0xfffff0060e1aa981 */ /* 0x000f6c000c1e9900 */
[----:B------:R-:W4:Y:S01]  /*1880*/  @!P2 LDC.64 R12, c[0x0][0x380] ;  /* 0x0000e000ff0cab82 */ /* 0x000f220000000a00 */
[----:B0-----:R-:W-:-:S06]  /*1890*/  @!P5 IMAD.WIDE.U32 R28, R16, 0x4, R28 ;  /* 0x00000004101cd825 */ /* 0x001fcc00078e001c */
[----:B------:R-:W3:Y:S01]  /*18a0*/  @!P5 LDG.E.CONSTANT R29, desc[UR6][R28.64] ;  /* 0x000000061c1dd981 */ /* 0x000ee2000c1e9900 */
[----:B-1----:R-:W-:Y:S02]  /*18b0*/  @!P4 IMAD.WIDE.U32 R20, R17, 0x4, R20 ;  /* 0x000000041114c825 */ /* 0x002fe400078e0014 */
[----:B------:R-:W0:Y:S04]  /*18c0*/  @!P0 LDC.64 R16, c[0x0][0x380] ;  /* 0x0000e000ff108b82 */ /* 0x000e280000000a00 */
[----:B------:R-:W5:Y:S01]  /*18d0*/  @!P4 LDG.E.CONSTANT R21, desc[UR6][R20.64] ;  /* 0x000000061415c981 */ /* 0x000f62000c1e9900 */
[----:B----4-:R-:W-:-:S06]  /*18e0*/  @!P3 IMAD.WIDE.U32 R18, R23, 0x4, R18 ;  /* 0x000000041712b825 */ /* 0x010fcc00078e0012 */
[----:B------:R-:W4:Y:S01]  /*18f0*/  @!P3 LDG.E.CONSTANT R19, desc[UR6][R18.64] ;  /* 0x000000061213b981 */ /* 0x000f22000c1e9900 */
[----:B------:R-:W-:-:S03]  /*1900*/  @!P2 IMAD.WIDE.U32 R12, R6, 0x4, R12 ;  /* 0x00000004060ca825 */ /* 0x000fc600078e000c */
[----:B------:R-:W5:Y:S04]  /*1910*/  @!P4 LDG.E.CONSTANT R6, desc[UR6][R14.64+-0x8] ;  /* 0xfffff8060e06c981 */ /* 0x000f68000c1e9900 */
[----:B------:R-:W4:Y:S01]  /*1920*/  @!P2 LDG.E.CONSTANT R13, desc[UR6][R12.64] ;  /* 0x000000060c0da981 */ /* 0x000f22000c1e9900 */
[----:B0-----:R-:W-:-:S03]  /*1930*/  @!P0 IMAD.WIDE.U32 R16, R25, 0x4, R16 ;  /* 0x0000000419108825 */ /* 0x001fc600078e0010 */
[----:B------:R-:W4:Y:S04]  /*1940*/  @!P0 LDG.E.CONSTANT R18, desc[UR6][R14.64+-0x18] ;  /* 0xffffe8060e128981 */ /* 0x000f28000c1e9900 */
[----:B------:R-:W4:Y:S04]  /*1950*/  @!P1 LDG.E.CONSTANT R25, desc[UR6][R14.64+-0x14] ;  /* 0xffffec060e199981 */ /* 0x000f28000c1e9900 */
[----:B------:R-:W4:Y:S01]  /*1960*/  @!P0 LDG.E.CONSTANT R17, desc[UR6][R16.64] ;  /* 0x0000000610118981 */ /* 0x000f22000c1e9900 */
[----:B--2---:R-:W-:Y:S02]  /*1970*/  @!P6 FFMA R0, R11, R10, R0 ;  /* 0x0000000a0b00e223 */ /* 0x004fe40000000000 */
[----:B------:R-:W0:Y:S01]  /*1980*/  @!P1 LDC.64 R10, c[0x0][0x380] ;  /* 0x0000e000ff0a9b82 */ /* 0x000e220000000a00 */
[----:B------:R-:W-:-:S04]  /*1990*/  ISETP.GE.AND P6, PT, R27, UR12, PT ;  /* 0x0000000c1b007c0c */ /* 0x000fc8000bfc6270 */
[----:B------:R-:W-:-:S13]  /*19a0*/  ISETP.LT.OR P6, PT, R27, RZ, P6 ;  /* 0x000000ff1b00720c */ /* 0x000fda00037c1670 */
[----:B------:R-:W1:Y:S01]  /*19b0*/  @!P6 LDC.64 R22, c[0x0][0x380] ;  /* 0x0000e000ff16eb82 */ /* 0x000e620000000a00 */
[----:B------:R-:W2:Y:S01]  /*19c0*/  @!P6 LDG.E.CONSTANT R20, desc[UR6][R14.64+-0x1c] ;  /* 0xffffe4060e14e981 */ /* 0x000ea2000c1e9900 */
[----:B0-----:R-:W-:-:S03]  /*19d0*/  @!P1 IMAD.WIDE.U32 R10, R7, 0x4, R10 ;  /* 0x00000004070a9825 */ /* 0x001fc600078e000a */
[----:B------:R-:W4:Y:S04]  /*19e0*/  @!P3 LDG.E.CONSTANT R7, desc[UR6][R14.64+-0xc] ;  /* 0xfffff4060e07b981 */ /* 0x000f28000c1e9900 */
[----:B------:R-:W2:Y:S01]  /*19f0*/  @!P1 LDG.E.CONSTANT R11, desc[UR6][R10.64] ;  /* 0x000000060a0b9981 */ /* 0x000ea2000c1e9900 */
[----:B-1----:R-:W-:-:S06]  /*1a00*/  @!P6 IMAD.WIDE.U32 R22, R27, 0x4, R22 ;  /* 0x000000041b16e825 */ /* 0x002fcc00078e0016 */
[----:B------:R-:W2:Y:S01]  /*1a10*/  @!P6 LDG.E.CONSTANT R23, desc[UR6][R22.64] ;  /* 0x000000061617e981 */ /* 0x000ea2000c1e9900 */
[----:B---3--:R-:W-:Y:S01]  /*1a20*/  @!P5 FFMA R0, R29, R24, R0 ;  /* 0x000000181d00d223 */ /* 0x008fe20000000000 */
[----:B------:R-:W-:-:S03]  /*1a30*/  VIADD R5, R5, 0x8 ;  /* 0x0000000805057836 */ /* 0x000fc60000000000 */
[----:B-----5:R-:W-:-:S04]  /*1a40*/  @!P4 FFMA R0, R21, R6, R0 ;  /* 0x000000061500c223 */ /* 0x020fc80000000000 */
[----:B----4-:R-:W-:-:S04]  /*1a50*/  @!P3 FFMA R0, R19, R7, R0 ;  /* 0x000000071300b223 */ /* 0x010fc80000000000 */
[----:B------:R-:W-:-:S04]  /*1a60*/  @!P2 FFMA R0, R13, R26, R0 ;  /* 0x0000001a0d00a223 */ /* 0x000fc80000000000 */
[----:B--2---:R-:W-:Y:S01]  /*1a70*/  @!P1 FFMA R0, R11, R25, R0 ;  /* 0x000000190b009223 */ /* 0x004fe20000000000 */
[----:B------:R-:W-:-:S03]  /*1a80*/  ISETP.NE.AND P1, PT, R5, UR11, PT ;  /* 0x0000000b05007c0c */ /* 0x000fc6000bf25270 */
[----:B------:R-:W-:-:S04]  /*1a90*/  @!P0 FFMA R0, R17, R18, R0 ;  /* 0x0000001211008223 */ /* 0x000fc80000000000 */
[----:B------:R-:W-:-:S06]  /*1aa0*/  @!P6 FFMA R0, R23, R20, R0 ;  /* 0x000000141700e223 */ /* 0x000fcc0000000000 */
[----:B------:R-:W-:Y:S05]  /*1ab0*/  @P1 BRA `(.L_x_845) ;  /* 0xfffffff800e81947 */ /* 0x000fea000383ffff */
[----:B------:R-:W-:-:S07]  /*1ac0*/  MOV R5, UR11 ;  /* 0x0000000b00057c02 */ /* 0x000fce0008000f00 */
.L_x_844:
[----:B------:R-:W-:-:S09]  /*1ad0*/  UISETP.NE.AND UP2, UPT, UR9, URZ, UPT ;  /* 0x000000ff0900728c */ /* 0x000fd2000bf45270 */
[----:B------:R-:W-:Y:S05]  /*1ae0*/  BRA.U !UP2, `(.L_x_846) ;  /* 0x000000050a587547 */ /* 0x000fea000b800000 */
[----:B------:R-:W-:Y:S01]  /*1af0*/  UISETP.NE.AND UP2, UPT, UR10, URZ, UPT ;  /* 0x000000ff0a00728c */ /* 0x000fe2000bf45270 */
[----:B------:R-:W-:Y:S10]  /*1b00*/  BRA.U !UP0, `(.L_x_847) ;  /* 0x00000001089c7547 */ /* 0x000ff4000b800000 */
[----:B------:R-:W2:Y:S01]  /*1b10*/  LDCU UR5, c[0x0][0x388] ;  /* 0x00007100ff0577ac */ /* 0x000ea20008000800 */
[----:B------:R-:W-:Y:S01]  /*1b20*/  IMAD.IADD R21, R4, 0x1, R5 ;  /* 0x0000000104157824 */ /* 0x000fe200078e0205 */
[----:B------:R-:W3:Y:S01]  /*1b30*/  LDC.64 R12, c[0x0][0x390] ;  /* 0x0000e400ff0c7b82 */ /* 0x000ee20000000a00 */
[----:B------:R-:W-:Y:S02]  /*1b40*/  LOP3.LUT R14, RZ, R5, RZ, 0x33, !PT ;  /* 0x00000005ff0e7212 */ /* 0x000fe400078e33ff */
[C---:B------:R-:W-:Y:S01]  /*1b50*/  VIADD R25, R21.reuse, 0x2 ;  /* 0x0000000215197836 */ /* 0x040fe20000000000 */
[C---:B------:R-:W-:Y:S02]  /*1b60*/  IADD3 R23, PT, PT, R21.reuse, 0x1, RZ ;  /* 0x0000000115177810 */ /* 0x040fe40007ffe0ff */
[C---:B------:R-:W-:Y:S02]  /*1b70*/  IADD3 R15, PT, PT, R21.reuse, 0x3, RZ ;  /* 0x00000003150f7810 */ /* 0x040fe40007ffe0ff */
[----:B--2---:R-:W-:-:S02]  /*1b80*/  ISETP.GE.AND P0, PT, R21, UR5, PT ;  /* 0x0000000515007c0c */ /* 0x004fc4000bf06270 */
[----:B------:R-:W-:Y:S02]  /*1b90*/  ISETP.GE.AND P1, PT, R23, UR5, PT ;  /* 0x0000000517007c0c */ /* 0x000fe4000bf26270 */
[----:B------:R-:W-:Y:S02]  /*1ba0*/  ISETP.LT.OR P0, PT, R21, RZ, P0 ;  /* 0x000000ff1500720c */ /* 0x000fe40000701670 */
[----:B------:R-:W-:Y:S02]  /*1bb0*/  ISETP.GE.AND P2, PT, R25, UR5, PT ;  /* 0x0000000519007c0c */ /* 0x000fe4000bf46270 */
[----:B------:R-:W-:Y:S02]  /*1bc0*/  ISETP.LT.OR P1, PT, R23, RZ, P1 ;  /* 0x000000ff1700720c */ /* 0x000fe40000f21670 */
[----:B------:R-:W-:Y:S02]  /*1bd0*/  ISETP.LT.OR P2, PT, R25, RZ, P2 ;  /* 0x000000ff1900720c */ /* 0x000fe40001741670 */
[C---:B------:R-:W-:Y:S01]  /*1be0*/  ISETP.GE.AND P3, PT, R15.reuse, UR5, PT ;  /* 0x000000050f007c0c */ /* 0x040fe2000bf66270 */
[----:B------:R-:W2:Y:S03]  /*1bf0*/  LDCU UR5, c[0x0][0x398] ;  /* 0x00007300ff0577ac */ /* 0x000ea60008000800 */
[----:B------:R-:W-:Y:S01]  /*1c00*/  ISETP.LT.OR P3, PT, R15, RZ, P3 ;  /* 0x000000ff0f00720c */ /* 0x000fe20001f61670 */
[----:B------:R-:W4:Y:S08]  /*1c10*/  @!P0 LDC.64 R16, c[0x0][0x380] ;  /* 0x0000e000ff108b82 */ /* 0x000f300000000a00 */
[----:B------:R-:W5:Y:S01]  /*1c20*/  @!P1 LDC.64 R10, c[0x0][0x380] ;  /* 0x0000e000ff0a9b82 */ /* 0x000f620000000a00 */
[----:B--2---:R-:W-:-:S07]  /*1c30*/  VIADD R19, R14, UR5 ;  /* 0x000000050e137c36 */ /* 0x004fce0008000000 */
[----:B------:R-:W2:Y:S01]  /*1c40*/  @!P2 LDC.64 R8, c[0x0][0x380] ;  /* 0x0000e000ff08ab82 */ /* 0x000ea20000000a00 */
[----:B---3--:R-:W-:-:S05]  /*1c50*/  IMAD.WIDE R12, R19, 0x4, R12 ;  /* 0x00000004130c7825 */ /* 0x008fca00078e020c */
[----:B------:R-:W3:Y:S02]  /*1c60*/  @!P0 LDG.E.CONSTANT R14, desc[UR6][R12.64] ;  /* 0x000000060c0e8981 */ /* 0x000ee4000c1e9900 */
[----:B------:R-:W0:Y:S01]  /*1c70*/  @!P3 LDC.64 R6, c[0x0][0x380] ;  /* 0x0000e000ff06bb82 */ /* 0x000e220000000a00 */
[----:B----4-:R-:W-:Y:S01]  /*1c80*/  @!P0 IMAD.WIDE.U32 R16, R21, 0x4, R16 ;  /* 0x0000000415108825 */ /* 0x010fe200078e0010 */
[----:B------:R-:W4:Y:S05]  /*1c90*/  @!P1 LDG.E.CONSTANT R18, desc[UR6][R12.64+-0x4] ;  /* 0xfffffc060c129981 */ /* 0x000f2a000c1e9900 */
[----:B------:R-:W3:Y:S01]  /*1ca0*/  @!P0 LDG.E.CONSTANT R17, desc[UR6][R16.64] ;  /* 0x0000000610118981 */ /* 0x000ee2000c1e9900 */
[----:B-----5:R-:W-:-:S03]  /*1cb0*/  @!P1 IMAD.WIDE.U32 R10, R23, 0x4, R10 ;  /* 0x00000004170a9825 */ /* 0x020fc600078e000a */
[----:B------:R-:W5:Y:S04]  /*1cc0*/  @!P3 LDG.E.CONSTANT R19, desc[UR6][R12.64+-0xc] ;  /* 0xfffff4060c13b981 */ /* 0x000f68000c1e9900 */
[----:B------:R-:W4:Y:S01]  /*1cd0*/  @!P1 LDG.E.CONSTANT R11, desc[UR6][R10.64] ;  /* 0x000000060a0b9981 */ /* 0x000f22000c1e9900 */
[----:B--2---:R-:W-:-:S06]  /*1ce0*/  @!P2 IMAD.WIDE.U32 R8, R25, 0x4, R8 ;  /* 0x000000041908a825 */ /* 0x004fcc00078e0008 */
[----:B------:R-:W2:Y:S01]  /*1cf0*/  @!P2 LDG.E.CONSTANT R9, desc[UR6][R8.64] ;  /* 0x000000060809a981 */ /* 0x000ea2000c1e9900 */
[----:B0-----:R-:W-:-:S03]  /*1d00*/  @!P3 IMAD.WIDE.U32 R6, R15, 0x4, R6 ;  /* 0x000000040f06b825 */ /* 0x001fc600078e0006 */
[----:B------:R-:W2:Y:S04]  /*1d10*/  @!P2 LDG.E.CONSTANT R15, desc[UR6][R12.64+-0x8] ;  /* 0xfffff8060c0fa981 */ /* 0x000ea8000c1e9900 */
[----:B------:R-:W5:Y:S01]  /*1d20*/  @!P3 LDG.E.CONSTANT R7, desc[UR6][R6.64] ;  /* 0x000000060607b981 */ /* 0x000f62000c1e9900 */
[----:B------:R-:W-:Y:S01]  /*1d30*/  IADD3 R5, PT, PT, R5, 0x4, RZ ;  /* 0x0000000405057810 */ /* 0x000fe20007ffe0ff */
[----:B---3--:R-:W-:-:S04]  /*1d40*/  @!P0 FFMA R0, R17, R14, R0 ;  /* 0x0000000e11008223 */ /* 0x008fc80000000000 */
[----:B----4-:R-:W-:-:S04]  /*1d50*/  @!P1 FFMA R0, R11, R18, R0 ;  /* 0x000000120b009223 */ /* 0x010fc80000000000 */
[----:B--2---:R-:W-:-:S04]  /*1d60*/  @!P2 FFMA R0, R9, R15, R0 ;  /* 0x0000000f0900a223 */ /* 0x004fc80000000000 */
[----:B-----5:R-:W-:-:S07]  /*1d70*/  @!P3 FFMA R0, R7, R19, R0 ;  /* 0x000000130700b223 */ /* 0x020fce0000000000 */
.L_x_847:
        /* <DEDUP_REMOVED lines=9> */
[----:B------:R-:W-:-:S03]  /*1e10*/  LOP3.LUT R14, RZ, R5, RZ, 0x33, !PT ;  /* 0x00000005ff0e7212 */ /* 0x000fc600078e33ff */
[C---:B------:R-:W-:Y:S02]  /*1e20*/  IADD3 R15, PT, PT, R7.reuse, 0x1, RZ ;  /* 0x00000001070f7810 */ /* 0x040fe40007ffe0ff */
[----:B--2---:R-:W-:Y:S02]  /*1e30*/  ISETP.GE.AND P0, PT, R7, UR5, PT ;  /* 0x0000000507007c0c */ /* 0x004fe4000bf06270 */
        /* <DEDUP_REMOVED lines=8> */
[----:B------:R-:W3:Y:S01]  /*1ec0*/  @!P1 LDG.E.CONSTANT R14, desc[UR6][R8.64+-0x4] ;  /* 0xfffffc06080e9981 */ /* 0x000ee2000c1e9900 */
[----:B----4-:R-:W-:-:S03]  /*1ed0*/  @!P0 IMAD.WIDE.U32 R12, R7, 0x4, R12 ;  /* 0x00000004070c8825 */ /* 0x010fc600078e000c */
[----:B------:R-:W4:Y:S04]  /*1ee0*/  @!P0 LDG.E.CONSTANT R7, desc[UR6][R8.64] ;  /* 0x0000000608078981 */ /* 0x000f28000c1e9900 */
[----:B------:R-:W4:Y:S01]  /*1ef0*/  @!P0 LDG.E.CONSTANT R13, desc[UR6][R12.64] ;  /* 0x000000060c0d8981 */ /* 0x000f22000c1e9900 */
[----:B--2---:R-:W-:-:S06]  /*1f00*/  @!P1 IMAD.WIDE.U32 R10, R15, 0x4, R10 ;  /* 0x000000040f0a9825 */ /* 0x004fcc00078e000a */
[----:B------:R-:W3:Y:S01]  /*1f10*/  @!P1 LDG.E.CONSTANT R11, desc[UR6][R10.64] ;  /* 0x000000060a0b9981 */ /* 0x000ee2000c1e9900 */
[----:B------:R-:W-:Y:S01]  /*1f20*/  IADD3 R5, PT, PT, R5, 0x2, RZ ;  /* 0x0000000205057810 */ /* 0x000fe20007ffe0ff */
[----:B----4-:R-:W-:-:S04]  /*1f30*/  @!P0 FFMA R0, R13, R7, R0 ;  /* 0x000000070d008223 */ /* 0x010fc80000000000 */
[----:B---3--:R-:W-:-:S07]  /*1f40*/  @!P1 FFMA R0, R11, R14, R0 ;  /* 0x0000000e0b009223 */ /* 0x008fce0000000000 */
.L_x_849:
        /* <DEDUP_REMOVED lines=11> */
[----:B------:R-:W2:Y:S01]  /*2000*/  LDG.E.CONSTANT R5, desc[UR6][R4.64] ;  /* 0x0000000604057981 */ /* 0x000ea2000c1e9900 */
[----:B---3--:R-:W-:-:S06]  /*2010*/  IMAD.WIDE R6, R7, 0x4, R10 ;  /* 0x0000000407067825 */ /* 0x008fcc00078e020a */
[----:B------:R-:W2:Y:S02]  /*2020*/  LDG.E.CONSTANT R6, desc[UR6][R6.64] ;  /* 0x0000000606067981 */ /* 0x000ea4000c1e9900 */
[----:B--2---:R-:W-:-:S07]  /*2030*/  FFMA R0, R5, R6, R0 ;  /* 0x0000000605007223 */ /* 0x004fce0000000000 */
.L_x_848:
[----:B01----:R-:W-:Y:S05]  /*2040*/  BSYNC.RECONVERGENT B0 ;  /* 0x0000000000007941 */ /* 0x003fea0003800200 */
.L_x_846:
[----:B------:R-:W2:Y:S01]  /*2050*/  LDC.64 R4, c[0x0][0x3a8] ;  /* 0x0000ea00ff047b82 */ /* 0x000ea20000000a00 */
[----:B------:R-:W3:Y:S01]  /*2060*/  LDCU UR5, c[0x0][0x3b0] ;  /* 0x00007600ff0577ac */ /* 0x000ee20008000800 */
[----:B--2---:R-:W-:-:S04]  /*2070*/  IMAD.WIDE R4, R3, 0x4, R4 ;  /* 0x0000000403047825 */ /* 0x004fc800078e0204 */
[----:B------:R-:W-:Y:S01]  /*2080*/  IMAD.IADD R3, R2, 0x1, R3 ;  /* 0x0000000102037824 */ /* 0x000fe200078e0203 */
[----:B------:R2:W-:Y:S04]  /*2090*/  STG.E desc[UR6][R4.64], R0 ;  /* 0x0000000004007986 */ /* 0x0005e8000c101906 */
[----:B---3--:R-:W-:-:S13]  /*20a0*/  ISETP.GE.AND P0, PT, R3, UR5, PT ;  /* 0x0000000503007c0c */ /* 0x008fda000bf06270 */
[----:B--2---:R-:W-:Y:S05]  /*20b0*/  @!P0 BRA `(.L_x_850) ;  /* 0xfffffff4004c8947 */ /* 0x004fea000383ffff */
[----:B01----:R-:W-:Y:S05]  /*20c0*/  EXIT ;  /* 0x000000000000794d */ /* 0x003fea0003800000 */
.L_x_843:
        /* <DEDUP_REMOVED lines=14> */
.L_x_857:
[----:B------:R-:W-:Y:S01]  /*21b0*/  IADD3 R4, PT, PT, R3, UR4, RZ ;  /* 0x0000000403047c10 */ /* 0x000fe2000fffe0ff */
[----:B------:R-:W-:Y:S01]  /*21c0*/  IMAD.MOV.U32 R0, RZ, RZ, RZ ;  /* 0x000000ffff007224 */ /* 0x000fe200078e00ff */
[----:B------:R-:W-:Y:S01]  /*21d0*/  MOV R5, RZ ;  /* 0x000000ff00057202 */ /* 0x000fe20000000f00 */
[----:B------:R-:W-:Y:S06]  /*21e0*/  BRA.U !UP1, `(.L_x_851) ;  /* 0x0000000509287547 */ /* 0x000fec000b800000 */
[----:B------:R-:W0:Y:S01]  /*21f0*/  LDC.64 R8, c[0x0][0x390] ;  /* 0x0000e400ff087b82 */ /* 0x000e220000000a00 */
[----:B------:R-:W-:Y:S02]  /*2200*/  HFMA2 R5, -RZ, RZ, 0, 0 ;  /* 0x00000000ff057431 */ /* 0x000fe400000001ff */
[----:B------:R-:W-:-:S07]  /*2210*/  IMAD.MOV.U32 R0, RZ, RZ, RZ ;  /* 0x000000ffff007224 */ /* 0x000fce00078e00ff */
.L_x_852:
[----:B------:R-:W-:Y:S01]  /*2220*/  IMAD.IADD R27, R4, 0x1, R5 ;  /* 0x00000001041b7824 */ /* 0x000fe200078e0205 */
[----:B------:R-:W-:-:S04]  /*2230*/  LOP3.LUT R10, RZ, R5, RZ, 0x33, !PT ;  /* 0x00000005ff0a7212 */ /* 0x000fc800078e33ff */
[C---:B------:R-:W-:Y:S02]  /*2240*/  ISETP.GE.AND P6, PT, R27.reuse, UR12, PT ;  /* 0x0000000c1b007c0c */ /* 0x040fe4000bfc6270 */
[----:B------:R-:W-:Y:S02]  /*2250*/  IADD3 R15, PT, PT, R10, UR13, RZ ;  /* 0x0000000d0a0f7c10 */ /* 0x000fe4000fffe0ff */
[----:B------:R-:W-:-:S03]  /*2260*/  ISETP.LT.OR P6, PT, R27, RZ, P6 ;  /* 0x000000ff1b00720c */ /* 0x000fc600037c1670 */
[----:B0-----:R-:W-:-:S10]  /*2270*/  IMAD.WIDE R14, R15, 0x4, R8 ;  /* 0x000000040f0e7825 */ /* 0x001fd400078e0208 */
        /* <DEDUP_REMOVED lines=10> */
[C---:B------:R-:W-:Y:S01]  /*2320*/  VIADD R23, R27.reuse, 0x3 ;  /* 0x000000031b177836 */ /* 0x040fe20000000000 */
[C---:B0-----:R-:W-:Y:S01]  /*2330*/  IADD3 R6, PT, PT, R27.reuse, 0x4, RZ ;  /* 0x000000041b067810 */ /* 0x041fe20007ffe0ff */
[----:B------:R-:W-:-:S03]  /*2340*/  VIADD R7, R27, 0x5 ;  /* 0x000000051b077836 */ /* 0x000fc60000000000 */
[C---:B------:R-:W-:Y:S02]  /*2350*/  ISETP.GE.AND P3, PT, R23.reuse, UR12, PT ;  /* 0x0000000c17007c0c */ /* 0x040fe4000bf66270 */
[C---:B------:R-:W-:Y:S02]  /*2360*/  ISETP.GE.AND P2, PT, R6.reuse, UR12, PT ;  /* 0x0000000c06007c0c */ /* 0x040fe4000bf46270 */
[----:B------:R-:W-:Y:S01]  /*2370*/  ISETP.LT.OR P3, PT, R23, RZ, P3 ;  /* 0x000000ff1700720c */ /* 0x000fe20001f61670 */
[----:B------:R-:W0:Y:S01]  /*2380*/  @!P5 LDC.64 R28, c[0x0][0x380] ;  /* 0x0000e000ff1cdb82 */ /* 0x000e220000000a00 */
[----:B------:R-:W-:Y:S01]  /*2390*/  ISETP.GE.AND P1, PT, R7, UR12, PT ;  /* 0x0000000c07007c0c */ /* 0x000fe2000bf26270 */
[----:B------:R-:W3:Y:S01]  /*23a0*/  @!P5 LDG.E.CONSTANT R24, desc[UR6][R14.64+-0x4] ;  /* 0xfffffc060e18d981 */ /* 0x000ee2000c1e9900 */
[----:B------:R-:W-:-:S05]  /*23b0*/  ISETP.LT.OR P2, PT, R6, RZ, P2 ;  /* 0x000000ff0600720c */ /* 0x000fca0001741670 */
[----:B------:R-:W1:Y:S01]  /*23c0*/  @!P4 LDC.64 R20, c[0x0][0x380] ;  /* 0x0000e000ff14cb82 */ /* 0x000e620000000a00 */
[----:B------:R-:W-:Y:S02]  /*23d0*/  IADD3 R25, PT, PT, R27, 0x6, RZ ;  /* 0x000000061b197810 */ /* 0x000fe40007ffe0ff */
[----:B------:R-:W-:Y:S02]  /*23e0*/  ISETP.LT.OR P1, PT, R7, RZ, P1 ;  /* 0x000000ff0700720c */ /* 0x000fe40000f21670 */
[----:B------:R-:W-:-:S03]  /*23f0*/  ISETP.GE.AND P0, PT, R25, UR12, PT ;  /* 0x0000000c19007c0c */ /* 0x000fc6000bf06270 */
[----:B------:R-:W4:Y:S01]  /*2400*/  @!P3 LDC.64 R18, c[0x0][0x380] ;  /* 0x0000e000ff12bb82 */ /* 0x000f220000000a00 */
[----:B------:R-:W-:Y:S01]  /*2410*/  ISETP.LT.OR P0, PT, R25, RZ, P0 ;  /* 0x000000ff1900720c */ /* 0x000fe20000701670 */
[----:B------:R-:W-:Y:S01]  /*2420*/  VIADD R27, R27, 0x7 ;  /* 0x000000071b1b7836 */ /* 0x000fe20000000000 */
[----:B------:R-:W5:Y:S05]  /*2430*/  @!P2 LDG.E.CONSTANT R26, desc[UR6][R14.64+-0x10] ;  /* 0xfffff0060e1aa981 */ /* 0x000f6a000c1e9900 */
        /* <DEDUP_REMOVED lines=27> */
[----:B------:R-:W-:-:S03]  /*25f0*/  IADD3 R5, PT, PT, R5, 0x8, RZ ;  /* 0x0000000805057810 */ /* 0x000fc60007ffe0ff */
        /* <DEDUP_REMOVED lines=8> */
[----:B------:R-:W-:-:S07]  /*2680*/  IMAD.U32 R5, RZ, RZ, UR11 ;  /* 0x0000000bff057e24 */ /* 0x000fce000f8e00ff */
.L_x_851:
[----:B------:R-:W-:-:S09]  /*2690*/  UISETP.NE.AND UP2, UPT, UR9, URZ, UPT ;  /* 0x000000ff0900728c */ /* 0x000fd2000bf45270 */
[----:B------:R-:W-:Y:S05]  /*26a0*/  BRA.U !UP2, `(.L_x_853) ;  /* 0x000000050a587547 */ /* 0x000fea000b800000 */
[----:B------:R-:W-:Y:S01]  /*26b0*/  UISETP.NE.AND UP2, UPT, UR10, URZ, UPT ;  /* 0x000000ff0a00728c */ /* 0x000fe2000bf45270 */
[----:B------:R-:W-:Y:S10]  /*26c0*/  BRA.U !UP0, `(.L_x_854) ;  /* 0x00000001089c7547 */ /* 0x000ff4000b800000 */
[----:B------:R-:W0:Y:S01]  /*26d0*/  LDCU UR5, c[0x0][0x388] ;  /* 0x00007100ff0577ac */ /* 0x000e220008000800 */
[-C--:B------:R-:W-:Y:S01]  /*26e0*/  IADD3 R21, PT, PT, R4, R5.reuse, RZ ;  /* 0x0000000504157210 */ /* 0x080fe20007ffe0ff */
[----:B------:R-:W1:Y:S01]  /*26f0*/  LDC.64 R12, c[0x0][0x390] ;  /* 0x0000e400ff0c7b82 */ /* 0x000e620000000a00 */
[----:B------:R-:W-:Y:S02]  /*2700*/  LOP3.LUT R14, RZ, R5, RZ, 0x33, !PT ;  /* 0x00000005ff0e7212 */ /* 0x000fe400078e33ff */
[C---:B------:R-:W-:Y:S01]  /*2710*/  IADD3 R25, PT, PT, R21.reuse, 0x2, RZ ;  /* 0x0000000215197810 */ /* 0x040fe20007ffe0ff */
[C---:B------:R-:W-:Y:S02]  /*2720*/  VIADD R23, R21.reuse, 0x1 ;  /* 0x0000000115177836 */ /* 0x040fe40000000000 */
[C---:B------:R-:W-:Y:S01]  /*2730*/  VIADD R15, R21.reuse, 0x3 ;  /* 0x00000003150f7836 */ /* 0x040fe20000000000 */
[----:B0-----:R-:W-:Y:S02]  /*2740*/  ISETP.GE.AND P0, PT, R21, UR5, PT ;  /* 0x0000000515007c0c */ /* 0x001fe4000bf06270 */
[----:B------:R-:W-:-:S02]  /*2750*/  ISETP.GE.AND P1, PT, R23, UR5, PT ;  /* 0x0000000517007c0c */ /* 0x000fc4000bf26270 */
[----:B------:R-:W-:Y:S02]  /*2760*/  ISETP.LT.OR P0, PT, R21, RZ, P0 ;  /* 0x000000ff1500720c */ /* 0x000fe40000701670 */
[----:B------:R-:W-:Y:S02]  /*2770*/  ISETP.GE.AND P2, PT, R25, UR5, PT ;  /* 0x0000000519007c0c */ /* 0x000fe4000bf46270 */
[----:B------:R-:W-:Y:S02]  /*2780*/  ISETP.LT.OR P1, PT, R23, RZ, P1 ;  /* 0x000000ff1700720c */ /* 0x000fe40000f21670 */
[----:B------:R-:W-:Y:S02]  /*2790*/  ISETP.LT.OR P2, PT, R25, RZ, P2 ;  /* 0x000000ff1900720c */ /* 0x000fe40001741670 */
[C---:B------:R-:W-:Y:S01]  /*27a0*/  ISETP.GE.AND P3, PT, R15.reuse, UR5, PT ;  /* 0x000000050f007c0c */ /* 0x040fe2000bf66270 */
[----:B------:R-:W0:Y:S03]  /*27b0*/  LDCU UR5, c[0x0][0x398] ;  /* 0x00007300ff0577ac */ /* 0x000e260008000800 */
[----:B------:R-:W-:Y:S01]  /*27c0*/  ISETP.LT.OR P3, PT, R15, RZ, P3 ;  /* 0x000000ff0f00720c */ /* 0x000fe20001f61670 */
[----:B------:R-:W2:Y:S08]  /*27d0*/  @!P0 LDC.64 R16, c[0x0][0x380] ;  /* 0x0000e000ff108b82 */ /* 0x000eb00000000a00 */
[----:B------:R-:W3:Y:S01]  /*27e0*/  @!P1 LDC.64 R10, c[0x0][0x380] ;  /* 0x0000e000ff0a9b82 */ /* 0x000ee20000000a00 */
[----:B0-----:R-:W-:-:S07]  /*27f0*/  IADD3 R19, PT, PT, R14, UR5, RZ ;  /* 0x000000050e137c10 */ /* 0x001fce000fffe0ff */
[----:B------:R-:W0:Y:S01]  /*2800*/  @!P2 LDC.64 R8, c[0x0][0x380] ;  /* 0x0000e000ff08ab82 */ /* 0x000e220000000a00 */
[----:B-1----:R-:W-:-:S07]  /*2810*/  IMAD.WIDE R12, R19, 0x4, R12 ;  /* 0x00000004130c7825 */ /* 0x002fce00078e020c */
[----:B------:R-:W1:Y:S01]  /*2820*/  @!P3 LDC.64 R6, c[0x0][0x380] ;  /* 0x0000e000ff06bb82 */ /* 0x000e620000000a00 */
[----:B--2---:R-:W-:Y:S01]  /*2830*/  @!P0 IMAD.WIDE.U32 R16, R21, 0x4, R16 ;  /* 0x0000000415108825 */ /* 0x004fe200078e0010 */
[----:B------:R-:W2:Y:S04]  /*2840*/  @!P0 LDG.E.CONSTANT R14, desc[UR6][R12.64] ;  /* 0x000000060c0e8981 */ /* 0x000ea8000c1e9900 */
[----:B------:R-:W4:Y:S01]  /*2850*/  @!P1 LDG.E.CONSTANT R18, desc[UR6][R12.64+-0x4] ;  /* 0xfffffc060c129981 */ /* 0x000f22000c1e9900 */
[----:B---3--:R-:W-:-:S03]  /*2860*/  @!P1 IMAD.WIDE.U32 R10, R23, 0x4, R10 ;  /* 0x00000004170a9825 */ /* 0x008fc600078e000a */
[----:B------:R-:W2:Y:S04]  /*2870*/  @!P0 LDG.E.CONSTANT R17, desc[UR6][R16.64] ;  /* 0x0000000610118981 */ /* 0x000ea8000c1e9900 */
[----:B------:R-:W4:Y:S01]  /*2880*/  @!P1 LDG.E.CONSTANT R11, desc[UR6][R10.64] ;  /* 0x000000060a0b9981 */ /* 0x000f22000c1e9900 */
[----:B0-----:R-:W-:-:S03]  /*2890*/  @!P2 IMAD.WIDE.U32 R8, R25, 0x4, R8 ;  /* 0x000000041908a825 */ /* 0x001fc600078e0008 */
[----:B------:R-:W3:Y:S04]  /*28a0*/  @!P3 LDG.E.CONSTANT R19, desc[UR6][R12.64+-0xc] ;  /* 0xfffff4060c13b981 */ /* 0x000ee8000c1e9900 */
[----:B------:R-:W5:Y:S01]  /*28b0*/  @!P2 LDG.E.CONSTANT R9, desc[UR6][R8.64] ;  /* 0x000000060809a981 */ /* 0x000f62000c1e9900 */
[----:B-1----:R-:W-:-:S03]  /*28c0*/  @!P3 IMAD.WIDE.U32 R6, R15, 0x4, R6 ;  /* 0x000000040f06b825 */ /* 0x002fc600078e0006 */
[----:B------:R-:W5:Y:S04]  /*28d0*/  @!P2 LDG.E.CONSTANT R15, desc[UR6][R12.64+-0x8] ;  /* 0xfffff8060c0fa981 */ /* 0x000f68000c1e9900 */
[----:B------:R-:W3:Y:S01]  /*28e0*/  @!P3 LDG.E.CONSTANT R7, desc[UR6][R6.64] ;  /* 0x000000060607b981 */ /* 0x000ee2000c1e9900 */
[----:B------:R-:W-:Y:S02]  /*28f0*/  VIADD R5, R5, 0x4 ;  /* 0x0000000405057836 */ /* 0x000fe40000000000 */
[----:B--2---:R-:W-:-:S04]  /*2900*/  @!P0 FFMA R0, R17, R14, R0 ;  /* 0x0000000e11008223 */ /* 0x004fc80000000000 */
[----:B----4-:R-:W-:-:S04]  /*2910*/  @!P1 FFMA R0, R11, R18, R0 ;  /* 0x000000120b009223 */ /* 0x010fc80000000000 */
[----:B-----5:R-:W-:-:S04]  /*2920*/  @!P2 FFMA R0, R9, R15, R0 ;  /* 0x0000000f0900a223 */ /* 0x020fc80000000000 */
[----:B---3--:R-:W-:-:S07]  /*2930*/  @!P3 FFMA R0, R7, R19, R0 ;  /* 0x000000130700b223 */ /* 0x008fce0000000000 */
.L_x_854:
[----:B------:R-:W-:Y:S04]  /*2940*/  BSSY.RECONVERGENT B0, `(.L_x_853) ;  /* 0x000002c000007945 */ /* 0x000fe80003800200 */
        /* <DEDUP_REMOVED lines=8> */
[----:B------:R-:W-:-:S03]  /*29d0*/  LOP3.LUT R14, RZ, R5, RZ, 0x33, !PT ;  /* 0x00000005ff0e7212 */ /* 0x000fc600078e33ff */
        /* <DEDUP_REMOVED lines=10> */
[----:B------:R-:W3:Y:S01]  /*2a80*/  @!P1 LDG.E.CONSTANT R14, desc[UR6][R8.64+-0x4] ;  /* 0xfffffc06080e9981 */ /* 0x000ee2000c1e9900 */
[----:B--2---:R-:W-:-:S03]  /*2a90*/  @!P0 IMAD.WIDE.U32 R12, R7, 0x4, R12 ;  /* 0x00000004070c8825 */ /* 0x004fc600078e000c */
[----:B------:R-:W2:Y:S04]  /*2aa0*/  @!P0 LDG.E.CONSTANT R7, desc[UR6][R8.64] ;  /* 0x0000000608078981 */ /* 0x000ea8000c1e9900 */
[----:B------:R-:W2:Y:S01]  /*2ab0*/  @!P0 LDG.E.CONSTANT R13, desc[UR6][R12.64] ;  /* 0x000000060c0d8981 */ /* 0x000ea2000c1e9900 */
[----:B0-----:R-:W-:-:S06]  /*2ac0*/  @!P1 IMAD.WIDE.U32 R10, R15, 0x4, R10 ;  /* 0x000000040f0a9825 */ /* 0x001fcc00078e000a */
[----:B------:R-:W3:Y:S01]  /*2ad0*/  @!P1 LDG.E.CONSTANT R11, desc[UR6][R10.64] ;  /* 0x000000060a0b9981 */ /* 0x000ee2000c1e9900 */
[----:B------:R-:W-:Y:S02]  /*2ae0*/  VIADD R5, R5, 0x2 ;  /* 0x0000000205057836 */ /* 0x000fe40000000000 */
[----:B--2---:R-:W-:-:S04]  /*2af0*/  @!P0 FFMA R0, R13, R7, R0 ;  /* 0x000000070d008223 */ /* 0x004fc80000000000 */
[----:B---3--:R-:W-:-:S07]  /*2b00*/  @!P1 FFMA R0, R11, R14, R0 ;  /* 0x0000000e0b009223 */ /* 0x008fce0000000000 */
.L_x_856:
[----:B------:R-:W-:Y:S05]  /*2b10*/  @!P2 BRA `(.L_x_855) ;  /* 0x000000000038a947 */ /* 0x000fea0003800000 */
[----:B------:R-:W0:Y:S01]  /*2b20*/  LDCU UR5, c[0x0][0x388] ;  /* 0x00007100ff0577ac */ /* 0x000e220008000800 */
[----:B------:R-:W-:-:S04]  /*2b30*/  IADD3 R13, PT, PT, R4, R5, RZ ;  /* 0x00000005040d7210 */ /* 0x000fc80007ffe0ff */
        /* <DEDUP_REMOVED lines=8> */
[----:B------:R-:W2:Y:S01]  /*2bc0*/  LDG.E.CONSTANT R5, desc[UR6][R4.64] ;  /* 0x0000000604057981 */ /* 0x000ea2000c1e9900 */
[----:B-1----:R-:W-:-:S06]  /*2bd0*/  IMAD.WIDE R6, R7, 0x4, R10 ;  /* 0x0000000407067825 */ /* 0x002fcc00078e020a */
[----:B------:R-:W2:Y:S02]  /*2be0*/  LDG.E.CONSTANT R6, desc[UR6][R6.64] ;  /* 0x0000000606067981 */ /* 0x000ea4000c1e9900 */
[----:B--2---:R-:W-:-:S07]  /*2bf0*/  FFMA R0, R5, R6, R0 ;  /* 0x0000000605007223 */ /* 0x004fce0000000000 */
.L_x_855:
[----:B------:R-:W-:Y:S05]  /*2c00*/  BSYNC.RECONVERGENT B0 ;  /* 0x0000000000007941 */ /* 0x000fea0003800200 */
.L_x_853:
        /* <DEDUP_REMOVED lines=8> */
.L_x_842:
[----:B------:R-:W0:Y:S02]  /*2c90*/  LDCU.U8 UR4, c[0x0][0x3a0] ;  /* 0x00007400ff0477ac */ /* 0x000e240008000000 */
[----:B0-----:R-:W-:-:S04]  /*2ca0*/  UPRMT UR4, UR4, 0x8880, URZ ;  /* 0x0000888004047896 */ /* 0x001fc800080000ff */
[----:B------:R-:W-:-:S09]  /*2cb0*/  UISETP.NE.AND UP0, UPT, UR4, URZ, UPT ;  /* 0x000000ff0400728c */ /* 0x000fd2000bf05270 */
[----:B------:R-:W-:Y:S05]  /*2cc0*/  BRA.U !UP0, `(.L_x_858) ;  /* 0x00000001081c7547 */ /* 0x000fea000b800000 */
[----:B------:R-:W0:Y:S02]  /*2cd0*/  LDC.64 R4, c[0x0][0x3a8] ;  /* 0x0000ea00ff047b82 */ /* 0x000e240000000a00 */
.L_x_859:
[----:B0-----:R-:W-:-:S04]  /*2ce0*/  IMAD.WIDE R6, R3, 0x4, R4 ;  /* 0x0000000403067825 */ /* 0x001fc800078e0204 */
[----:B------:R-:W-:Y:S01]  /*2cf0*/  IMAD.IADD R3, R2, 0x1, R3 ;  /* 0x0000000102037824 */ /* 0x000fe200078e0203 */
[----:B------:R1:W-:Y:S04]  /*2d00*/  STG.E desc[UR6][R6.64], RZ ;  /* 0x000000ff06007986 */ /* 0x0003e8000c101906 */
[----:B------:R-:W-:-:S13]  /*2d10*/  ISETP.GE.AND P0, PT, R3, UR8, PT ;  /* 0x0000000803007c0c */ /* 0x000fda000bf06270 */
[----:B-1----:R-:W-:Y:S05]  /*2d20*/  @!P0 BRA `(.L_x_859) ;  /* 0xfffffffc00ec8947 */ /* 0x002fea000383ffff */
[----:B------:R-:W-:Y:S05]  /*2d30*/  EXIT ;  /* 0x000000000000794d */ /* 0x000fea0003800000 */
.L_x_858:
[----:B------:R-:W0:Y:S02]  /*2d40*/  LDC.64 R4, c[0x0][0x3a8] ;  /* 0x0000ea00ff047b82 */ /* 0x000e240000000a00 */
.L_x_860:
[----:B0-----:R-:W-:Y:S01]  /*2d50*/  IMAD.WIDE R6, R3, 0x4, R4 ;  /* 0x0000000403067825 */ /* 0x001fe200078e0204 */
[----:B------:R-:W-:-:S04]  /*2d60*/  IADD3 R3, PT, PT, R2, R3, RZ ;  /* 0x0000000302037210 */ /* 0x000fc80007ffe0ff */
[----:B------:R1:W-:Y:S01]  /*2d70*/  STG.E desc[UR6][R6.64], RZ ;  /* 0x000000ff06007986 */ /* 0x0003e2000c101906 */
[----:B------:R-:W-:-:S13]  /*2d80*/  ISETP.GE.AND P0, PT, R3, UR8, PT ;  /* 0x0000000803007c0c */ /* 0x000fda000bf06270 */
[----:B-1----:R-:W-:Y:S05]  /*2d90*/  @!P0 BRA `(.L_x_860) ;  /* 0xfffffffc00ec8947 */ /* 0x002fea000383ffff */
[----:B------:R-:W-:Y:S05]  /*2da0*/  EXIT ;  /* 0x000000000000794d */ /* 0x000fea0003800000 */
.L_x_861:
        /* <DEDUP_REMOVED lines=13> */
.L_x_986:


//--------------------- .text._cupy_convolve_int64 --------------------------
	.section	.text._cupy_convolve_int64,"ax",@progbits
	.align	128
        .global         _cupy_convolve_int64
        .type           _cupy_convolve_int64,@function
        .size           _cupy_convolve_int64,(.L_x_987 - _cupy_convolve_int64)
        .other          _cupy_convolve_int64,@"STO_CUDA_ENTRY STV_DEFAULT"
_cupy_convolve_int64:
.text._cupy_convolve_int64:
        /* <DEDUP_REMOVED lines=24> */
.L_x_870:
[----:B------:R-:W0:Y:S01]  /*0180*/  LDC R2, c[0x0][0x398] ;  /* 0x0000e600ff027b82 */ /* 0x000e220000000800 */
[----:B------:R-:W1:Y:S01]  /*0190*/  LDCU UR4, c[0x0][0x388] ;  /* 0x00007100ff0477ac */ /* 0x000e620008000800 */
[----:B------:R-:W-:Y:S01]  /*01a0*/  BSSY.RECONVERGENT B0, `(.L_x_864) ;  /* 0x00000a9000007945 */ /* 0x000fe20003800200 */
[----:B------:R-:W-:Y:S01]  /*01b0*/  HFMA2 R4, -RZ, RZ, 0, 0 ;  /* 0x00000000ff047431 */ /* 0x000fe200000001ff */
[----:B------:R-:W-:Y:S02]  /*01c0*/  MOV R3, RZ ;  /* 0x000000ff00037202 */ /* 0x000fe40000000f00 */
[----:B0-----:R-:W-:-:S04]  /*01d0*/  ISETP.GT.AND P0, PT, R2, RZ, PT ;  /* 0x000000ff0200720c */ /* 0x001fc80003f04270 */
[----:B------:R-:W-:-:S04]  /*01e0*/  ISETP.GT.AND P0, PT, R5, -0x1, P0 ;  /* 0xffffffff0500780c */ /* 0x000fc80000704270 */
[----:B-1----:R-:W-:-:S13]  /*01f0*/  ISETP.LT.AND P0, PT, R5, UR4, P0 ;  /* 0x0000000405007c0c */ /* 0x002fda0008701270 */
[----:B------:R-:W-:Y:S05]  /*0200*/  @!P0 BRA `(.L_x_865) ;  /* 0x0000000800888947 */ /* 0x000fea0003800000 */
[----:B------:R-:W-:Y:S01]  /*0210*/  IMAD.MOV.U32 R4, RZ, RZ, RZ ;  /* 0x000000ffff047224 */ /* 0x000fe200078e00ff */
[----:B------:R-:W-:Y:S01]  /*0220*/  MOV R3, RZ ;  /* 0x000000ff00037202 */ /* 0x000fe20000000f00 */
[----:B------:R-:W-:Y:S01]  /*0230*/  UMOV UR4, URZ ;  /* 0x000000ff00047c82 */ /* 0x000fe20008000000 */
[----:B------:R-:W-:Y:S05]  /*0240*/  BRA.U !UP0, `(.L_x_866) ;  /* 0x0000000508087547 */ /* 0x000fea000b800000 */
[----:B------:R-:W-:Y:S02]  /*0250*/  HFMA2 R4, -RZ, RZ, 0, 0 ;  /* 0x00000000ff047431 */ /* 0x000fe400000001ff */
[----:B------:R-:W-:Y:S01]  /*0260*/  IMAD.MOV.U32 R3, RZ, RZ, RZ ;  /* 0x000000ffff037224 */ /* 0x000fe200078e00ff */
[----:B------:R-:W-:-:S06]  /*0270*/  UMOV UR4, URZ ;  /* 0x000000ff00047c82 */ /* 0x000fcc0008000000 */
.L_x_867:
        /* <DEDUP_REMOVED lines=12> */
[----:B------:R-:W4:Y:S01]  /*0340*/  LDG.E.64.CONSTANT R24, desc[UR6][R26.64+-0x10] ;  /* 0xfffff0061a187981 */ /* 0x000f22000c1e9b00 */
[----:B------:R-:W-:Y:S01]  /*0350*/  MOV R19, R3 ;  /* 0x0000000300137202 */ /* 0x000fe20000000f00 */
[----:B------:R-:W-:-:S02]  /*0360*/  IMAD.MOV.U32 R18, RZ, RZ, R4 ;  /* 0x000000ffff127224 */ /* 0x000fc400078e0004 */
[----:B------:R-:W5:Y:S04]  /*0370*/  LDG.E.64.CONSTANT R22, desc[UR6][R8.64+0x18] ;  /* 0x0000180608167981 */ /* 0x000f68000c1e9b00 */
[----:B------:R-:W5:Y:S04]  /*0380*/  LDG.E.64.CONSTANT R20, desc[UR6][R26.64+-0x20] ;  /* 0xffffe0061a147981 */ /* 0x000f68000c1e9b00 */
[----:B------:R-:W5:Y:S01]  /*0390*/  LDG.E.64.CONSTANT R28, desc[UR6][R26.64+-0x38] ;  /* 0xffffc8061a1c7981 */ /* 0x000f62000c1e9b00 */
[----:B--2---:R-:W-:Y:S02]  /*03a0*/  IMAD R15, R15, R6, RZ ;  /* 0x000000060f0f7224 */ /* 0x004fe400078e02ff */
[----:B------:R-:W-:-:S04]  /*03b0*/  IMAD.WIDE.U32 R18, R6, R14, R18 ;  /* 0x0000000e06127225 */ /* 0x000fc800078e0012 */
[----:B------:R-:W-:Y:S02]  /*03c0*/  IMAD R15, R7, R14, R15 ;  /* 0x0000000e070f7224 */ /* 0x000fe400078e020f */
[----:B------:R-:W5:Y:S01]  /*03d0*/  LDG.E.64.CONSTANT R6, desc[UR6][R26.64+-0x18] ;  /* 0xffffe8061a067981 */ /* 0x000f62000c1e9b00 */
[----:B------:R-:W-:Y:S02]  /*03e0*/  IMAD.MOV.U32 R14, RZ, RZ, R18 ;  /* 0x000000ffff0e7224 */ /* 0x000fe400078e0012 */
[----:B------:R-:W-:Y:S02]  /*03f0*/  IADD3 R15, PT, PT, R19, R15, RZ ;  /* 0x0000000f130f7210 */ /* 0x000fe40007ffe0ff */
[----:B------:R-:W2:Y:S01]  /*0400*/  LDG.E.64.CONSTANT R18, desc[UR6][R8.64+0x20] ;  /* 0x0000200608127981 */ /* 0x000ea2000c1e9b00 */
[----:B---3--:R-:W-:-:S04]  /*0410*/  IMAD R3, R11, R16, RZ ;  /* 0x000000100b037224 */ /* 0x008fc800078e02ff */
[-C--:B------:R-:W-:Y:S02]  /*0420*/  IMAD R3, R17, R10.reuse, R3 ;  /* 0x0000000a11037224 */ /* 0x080fe400078e0203 */
[----:B------:R-:W-:Y:S02]  /*0430*/  IMAD.WIDE.U32 R10, R16, R10, R14 ;  /* 0x0000000a100a7225 */ /* 0x000fe400078e000e */
[----:B------:R-:W3:Y:S04]  /*0440*/  LDG.E.64.CONSTANT R14, desc[UR6][R8.64+0x28] ;  /* 0x00002806080e7981 */ /* 0x000ee8000c1e9b00 */
[----:B------:R-:W3:Y:S01]  /*0450*/  LDG.E.64.CONSTANT R16, desc[UR6][R26.64+-0x28] ;  /* 0xffffd8061a107981 */ /* 0x000ee2000c1e9b00 */
[----:B------:R-:W-:Y:S01]  /*0460*/  IADD3 R11, PT, PT, R11, R3, RZ ;  /* 0x000000030b0b7210 */ /* 0x000fe20007ffe0ff */
[----:B----4-:R-:W-:-:S04]  /*0470*/  IMAD R3, R25, R12, RZ ;  /* 0x0000000c19037224 */ /* 0x010fc800078e02ff */
[-C--:B------:R-:W-:Y:S02]  /*0480*/  IMAD R3, R13, R24.reuse, R3 ;  /* 0x000000180d037224 */ /* 0x080fe400078e0203 */
[----:B------:R-:W-:Y:S02]  /*0490*/  IMAD.WIDE.U32 R24, R12, R24, R10 ;  /* 0x000000180c187225 */ /* 0x000fe400078e000a */
[----:B------:R-:W4:Y:S04]  /*04a0*/  LDG.E.64.CONSTANT R10, desc[UR6][R8.64+0x30] ;  /* 0x00003006080a7981 */ /* 0x000f28000c1e9b00 */
[----:B------:R-:W4:Y:S04]  /*04b0*/  LDG.E.64.CONSTANT R12, desc[UR6][R26.64+-0x30] ;  /* 0xffffd0061a0c7981 */ /* 0x000f28000c1e9b00 */
[----:B------:R-:W4:Y:S01]  /*04c0*/  LDG.E.64.CONSTANT R8, desc[UR6][R8.64+0x38] ;  /* 0x0000380608087981 */ /* 0x000f22000c1e9b00 */
[----:B------:R-:W-:Y:S01]  /*04d0*/  IADD3 R25, PT, PT, R25, R3, RZ ;  /* 0x0000000319197210 */ /* 0x000fe20007ffe0ff */
[----:B------:R-:W-:-:S04]  /*04e0*/  UIADD3 UR4, UPT, UPT, UR4, 0x8, URZ ;  /* 0x0000000804047890 */ /* 0x000fc8000fffe0ff */
[----:B------:R-:W-:Y:S01]  /*04f0*/  UISETP.NE.AND UP2, UPT, UR4, UR5, UPT ;  /* 0x000000050400728c */ /* 0x000fe2000bf45270 */
[----:B-----5:R-:W-:-:S04]  /*0500*/  IMAD R3, R7, R22, RZ ;  /* 0x0000001607037224 */ /* 0x020fc800078e02ff */
[-C--:B------:R-:W-:Y:S02]  /*0510*/  IMAD R3, R23, R6.reuse, R3 ;  /* 0x0000000617037224 */ /* 0x080fe400078e0203 */
[----:B------:R-:W-:-:S04]  /*0520*/  IMAD.WIDE.U32 R6, R22, R6, R24 ;  /* 0x0000000616067225 */ /* 0x000fc800078e0018 */
[----:B------:R-:W-:Y:S02]  /*0530*/  IMAD.IADD R7, R7, 0x1, R3 ;  /* 0x0000000107077824 */ /* 0x000fe400078e0203 */
[----:B--2---:R-:W-:-:S04]  /*0540*/  IMAD R3, R21, R18, RZ ;  /* 0x0000001215037224 */ /* 0x004fc800078e02ff */
[-C--:B------:R-:W-:Y:S02]  /*0550*/  IMAD R3, R19, R20.reuse, R3 ;  /* 0x0000001413037224 */ /* 0x080fe400078e0203 */
[----:B------:R-:W-:-:S05]  /*0560*/  IMAD.WIDE.U32 R18, R18, R20, R6 ;  /* 0x0000001412127225 */ /* 0x000fca00078e0006 */
[----:B------:R-:W-:Y:S01]  /*0570*/  IADD3 R19, PT, PT, R19, R3, RZ ;  /* 0x0000000313137210 */ /* 0x000fe20007ffe0ff */
[----:B---3--:R-:W-:-:S04]  /*0580*/  IMAD R3, R17, R14, RZ ;  /* 0x0000000e11037224 */ /* 0x008fc800078e02ff */
[-C--:B------:R-:W-:Y:S02]  /*0590*/  IMAD R3, R15, R16.reuse, R3 ;  /* 0x000000100f037224 */ /* 0x080fe400078e0203 */
[----:B------:R-:W-:-:S05]  /*05a0*/  IMAD.WIDE.U32 R14, R14, R16, R18 ;  /* 0x000000100e0e7225 */ /* 0x000fca00078e0012 */
[----:B------:R-:W-:Y:S01]  /*05b0*/  IADD3 R15, PT, PT, R15, R3, RZ ;  /* 0x000000030f0f7210 */ /* 0x000fe20007ffe0ff */
[----:B----4-:R-:W-:-:S04]  /*05c0*/  IMAD R3, R13, R10, RZ ;  /* 0x0000000a0d037224 */ /* 0x010fc800078e02ff */
[-C--:B------:R-:W-:Y:S02]  /*05d0*/  IMAD R3, R11, R12.reuse, R3 ;  /* 0x0000000c0b037224 */ /* 0x080fe400078e0203 */
[----:B------:R-:W-:-:S04]  /*05e0*/  IMAD.WIDE.U32 R10, R10, R12, R14 ;  /* 0x0000000c0a0a7225 */ /* 0x000fc800078e000e */
[----:B------:R-:W-:Y:S02]  /*05f0*/  IMAD R7, R29, R8, RZ ;  /* 0x000000081d077224 */ /* 0x000fe400078e02ff */
[----:B------:R-:W-:Y:S02]  /*0600*/  IMAD.IADD R11, R11, 0x1, R3 ;  /* 0x000000010b0b7824 */ /* 0x000fe400078e0203 */
[-C--:B------:R-:W-:Y:S02]  /*0610*/  IMAD R7, R9, R28.reuse, R7 ;  /* 0x0000001c09077224 */ /* 0x080fe400078e0207 */
[----:B------:R-:W-:-:S05]  /*0620*/  IMAD.WIDE.U32 R8, R8, R28, R10 ;  /* 0x0000001c08087225 */ /* 0x000fca00078e000a */
[----:B------:R-:W-:Y:S02]  /*0630*/  IADD3 R3, PT, PT, R9, R7, RZ ;  /* 0x0000000709037210 */ /* 0x000fe40007ffe0ff */
[----:B------:R-:W-:Y:S01]  /*0640*/  MOV R4, R8 ;  /* 0x0000000800047202 */ /* 0x000fe20000000f00 */
[----:B------:R-:W-:Y:S06]  /*0650*/  BRA.U UP2, `(.L_x_867) ;  /* 0xfffffffd02087547 */ /* 0x000fec000b83ffff */
[----:B------:R-:W-:-:S05]  /*0660*/  UMOV UR4, UR5 ;  /* 0x0000000500047c82 */ /* 0x000fca0008000000 */
.L_x_866:
        /* <DEDUP_REMOVED lines=8> */
[----:B------:R-:W-:-:S04]  /*06f0*/  ULOP3.LUT UR9, URZ, UR4, URZ, 0x33, !UPT ;  /* 0x00000004ff097292 */ /* 0x000fc8000f8e33ff */
[----:B------:R-:W2:Y:S02]  /*0700*/  LDC.64 R24, c[0x0][0x390] ;  /* 0x0000e400ff187b82 */ /* 0x000ea40000000a00 */
[----:B------:R-:W-:Y:S01]  /*0710*/  IADD3 R11, PT, PT, R2, UR9, RZ ;  /* 0x00000009020b7c10 */ /* 0x000fe2000fffe0ff */
[----:B0-----:R-:W-:-:S06]  /*0720*/  IMAD.WIDE.U32 R6, R9, 0x8, R6 ;  /* 0x0000000809067825 */ /* 0x001fcc00078e0006 */
[----:B------:R-:W3:Y:S01]  /*0730*/  LDG.E.64.CONSTANT R6, desc[UR6][R6.64] ;  /* 0x0000000606067981 */ /* 0x000ee2000c1e9b00 */
[----:B--2---:R-:W-:Y:S01]  /*0740*/  IMAD.WIDE R24, R11, 0x8, R24 ;  /* 0x000000080b187825 */ /* 0x004fe200078e0218 */
[----:B------:R-:W-:Y:S02]  /*0750*/  IADD3.X R11, PT, PT, RZ, RZ, RZ, P0, !PT ;  /* 0x000000ffff0b7210 */ /* 0x000fe400007fe4ff */
[C---:B-1----:R-:W-:Y:S02]  /*0760*/  LEA R20, P0, R10.reuse, UR12, 0x3 ;  /* 0x0000000c0a147c11 */ /* 0x042fe4000f8018ff */
[----:B------:R-:W3:Y:S02]  /*0770*/  LDG.E.64.CONSTANT R8, desc[UR6][R24.64] ;  /* 0x0000000618087981 */ /* 0x000ee4000c1e9b00 */
[----:B------:R-:W-:Y:S02]  /*0780*/  LEA.HI.X R21, R10, UR13, R11, 0x3, P0 ;  /* 0x0000000d0a157c11 */ /* 0x000fe400080f1c0b */
[----:B------:R-:W2:Y:S04]  /*0790*/  LDG.E.64.CONSTANT R10, desc[UR6][R24.64+-0x8] ;  /* 0xfffff806180a7981 */ /* 0x000ea8000c1e9b00 */
[----:B------:R-:W2:Y:S04]  /*07a0*/  LDG.E.64.CONSTANT R12, desc[UR6][R20.64+0x8] ;  /* 0x00000806140c7981 */ /* 0x000ea8000c1e9b00 */
[----:B------:R-:W4:Y:S04]  /*07b0*/  LDG.E.64.CONSTANT R14, desc[UR6][R24.64+-0x10] ;  /* 0xfffff006180e7981 */ /* 0x000f28000c1e9b00 */
[----:B------:R-:W4:Y:S04]  /*07c0*/  LDG.E.64.CONSTANT R16, desc[UR6][R20.64+0x10] ;  /* 0x0000100614107981 */ /* 0x000f28000c1e9b00 */
[----:B------:R-:W5:Y:S04]  /*07d0*/  LDG.E.64.CONSTANT R18, desc[UR6][R24.64+-0x18] ;  /* 0xffffe80618127981 */ /* 0x000f68000c1e9b00 */
[----:B------:R-:W5:Y:S01]  /*07e0*/  LDG.E.64.CONSTANT R22, desc[UR6][R20.64+0x18] ;  /* 0x0000180614167981 */ /* 0x000f62000c1e9b00 */
[----:B------:R-:W-:Y:S01]  /*07f0*/  MOV R27, R3 ;  /* 0x00000003001b7202 */ /* 0x000fe20000000f00 */
[----:B------:R-:W-:Y:S01]  /*0800*/  IMAD.MOV.U32 R26, RZ, RZ, R4 ;  /* 0x000000ffff1a7224 */ /* 0x000fe200078e0004 */
[----:B------:R-:W-:Y:S01]  /*0810*/  UIADD3 UR4, UPT, UPT, UR4, 0x4, URZ ;  /* 0x0000000404047890 */ /* 0x000fe2000fffe0ff */
[----:B---3--:R-:W-:-:S02]  /*0820*/  IMAD R9, R9, R6, RZ ;  /* 0x0000000609097224 */ /* 0x008fc400078e02ff */
[----:B------:R-:W-:-:S04]  /*0830*/  IMAD.WIDE.U32 R26, R6, R8, R26 ;  /* 0x00000008061a7225 */ /* 0x000fc800078e001a */
[----:B------:R-:W-:Y:S02]  /*0840*/  IMAD R9, R7, R8, R9 ;  /* 0x0000000807097224 */ /* 0x000fe400078e0209 */
[----:B--2---:R-:W-:-:S03]  /*0850*/  IMAD R3, R11, R12, RZ ;  /* 0x0000000c0b037224 */ /* 0x004fc600078e02ff */
[----:B------:R-:W-:Y:S01]  /*0860*/  IADD3 R27, PT, PT, R27, R9, RZ ;  /* 0x000000091b1b7210 */ /* 0x000fe20007ffe0ff */
[-C--:B------:R-:W-:Y:S02]  /*0870*/  IMAD R3, R13, R10.reuse, R3 ;  /* 0x0000000a0d037224 */ /* 0x080fe400078e0203 */
[----:B------:R-:W-:-:S04]  /*0880*/  IMAD.WIDE.U32 R10, R12, R10, R26 ;  /* 0x0000000a0c0a7225 */ /* 0x000fc800078e001a */
[----:B------:R-:W-:Y:S02]  /*0890*/  IMAD.IADD R11, R11, 0x1, R3 ;  /* 0x000000010b0b7824 */ /* 0x000fe400078e0203 */
[----:B----4-:R-:W-:-:S04]  /*08a0*/  IMAD R3, R15, R16, RZ ;  /* 0x000000100f037224 */ /* 0x010fc800078e02ff */
[-C--:B------:R-:W-:Y:S02]  /*08b0*/  IMAD R3, R17, R14.reuse, R3 ;  /* 0x0000000e11037224 */ /* 0x080fe400078e0203 */
[----:B------:R-:W-:-:S04]  /*08c0*/  IMAD.WIDE.U32 R14, R16, R14, R10 ;  /* 0x0000000e100e7225 */ /* 0x000fc800078e000a */
[----:B-----5:R-:W-:Y:S01]  /*08d0*/  IMAD R7, R19, R22, RZ ;  /* 0x0000001613077224 */ /* 0x020fe200078e02ff */
[----:B------:R-:W-:-:S03]  /*08e0*/  IADD3 R15, PT, PT, R15, R3, RZ ;  /* 0x000000030f0f7210 */ /* 0x000fc60007ffe0ff */
[-C--:B------:R-:W-:Y:S02]  /*08f0*/  IMAD R7, R23, R18.reuse, R7 ;  /* 0x0000001217077224 */ /* 0x080fe400078e0207 */
[----:B------:R-:W-:-:S04]  /*0900*/  IMAD.WIDE.U32 R18, R22, R18, R14 ;  /* 0x0000001216127225 */ /* 0x000fc800078e000e */
[----:B------:R-:W-:Y:S01]  /*0910*/  IMAD.MOV.U32 R4, RZ, RZ, R18 ;  /* 0x000000ffff047224 */ /* 0x000fe200078e0012 */
[----:B------:R-:W-:-:S07]  /*0920*/  IADD3 R3, PT, PT, R19, R7, RZ ;  /* 0x0000000713037210 */ /* 0x000fce0007ffe0ff */
.L_x_868:
        /* <DEDUP_REMOVED lines=11> */
[----:B0-----:R-:W-:-:S04]  /*09e0*/  IMAD.WIDE.U32 R8, R9, 0x8, R6 ;  /* 0x0000000809087825 */ /* 0x001fc800078e0006 */
[----:B------:R-:W-:Y:S01]  /*09f0*/  IMAD.X R6, RZ, RZ, RZ, P1 ;  /* 0x000000ffff067224 */ /* 0x000fe200008e06ff */
[----:B-1----:R-:W-:Y:S01]  /*0a00*/  LEA R12, P1, R13, UR12, 0x3 ;  /* 0x0000000c0d0c7c11 */ /* 0x002fe2000f8218ff */
[----:B------:R-:W3:Y:S01]  /*0a10*/  LDG.E.64.CONSTANT R8, desc[UR6][R8.64] ;  /* 0x0000000608087981 */ /* 0x000ee2000c1e9b00 */
[----:B--2---:R-:W-:Y:S02]  /*0a20*/  IMAD.WIDE R14, R15, 0x8, R10 ;  /* 0x000000080f0e7825 */ /* 0x004fe400078e020a */
[----:B------:R-:W-:-:S03]  /*0a30*/  LEA.HI.X R13, R13, UR13, R6, 0x3, P1 ;  /* 0x0000000d0d0d7c11 */ /* 0x000fc600088f1c06 */
[----:B------:R-:W3:Y:S04]  /*0a40*/  LDG.E.64.CONSTANT R10, desc[UR6][R14.64] ;  /* 0x000000060e0a7981 */ /* 0x000ee8000c1e9b00 */
[----:B------:R0:W2:Y:S04]  /*0a50*/  LDG.E.64.CONSTANT R6, desc[UR6][R14.64+-0x8] ;  /* 0xfffff8060e067981 */ /* 0x0000a8000c1e9b00 */
[----:B------:R-:W2:Y:S01]  /*0a60*/  LDG.E.64.CONSTANT R12, desc[UR6][R12.64+0x8] ;  /* 0x000008060c0c7981 */ /* 0x000ea2000c1e9b00 */
[----:B0-----:R-:W-:Y:S02]  /*0a70*/  MOV R14, R4 ;  /* 0x00000004000e7202 */ /* 0x001fe40000000f00 */
[----:B------:R-:W-:Y:S01]  /*0a80*/  MOV R15, R3 ;  /* 0x00000003000f7202 */ /* 0x000fe20000000f00 */
[----:B------:R-:W-:Y:S01]  /*0a90*/  UIADD3 UR4, UPT, UPT, UR4, 0x2, URZ ;  /* 0x0000000204047890 */ /* 0x000fe2000fffe0ff */
[----:B---3--:R-:W-:-:S02]  /*0aa0*/  IMAD R11, R11, R8, RZ ;  /* 0x000000080b0b7224 */ /* 0x008fc400078e02ff */
[----:B------:R-:W-:-:S04]  /*0ab0*/  IMAD.WIDE.U32 R16, R8, R10, R14 ;  /* 0x0000000a08107225 */ /* 0x000fc800078e000e */
[----:B------:R-:W-:Y:S02]  /*0ac0*/  IMAD R11, R9, R10, R11 ;  /* 0x0000000a090b7224 */ /* 0x000fe400078e020b */
[----:B--2---:R-:W-:Y:S02]  /*0ad0*/  IMAD R3, R7, R12, RZ ;  /* 0x0000000c07037224 */ /* 0x004fe400078e02ff */
[----:B------:R-:W-:Y:S02]  /*0ae0*/  IMAD.IADD R17, R17, 0x1, R11 ;  /* 0x0000000111117824 */ /* 0x000fe400078e020b */
[-C--:B------:R-:W-:Y:S02]  /*0af0*/  IMAD R3, R13, R6.reuse, R3 ;  /* 0x000000060d037224 */ /* 0x080fe400078e0203 */
[----:B------:R-:W-:-:S05]  /*0b00*/  IMAD.WIDE.U32 R6, R12, R6, R16 ;  /* 0x000000060c067225 */ /* 0x000fca00078e0010 */
[----:B------:R-:W-:Y:S02]  /*0b10*/  IADD3 R3, PT, PT, R7, R3, RZ ;  /* 0x0000000307037210 */ /* 0x000fe40007ffe0ff */
[----:B------:R-:W-:-:S07]  /*0b20*/  MOV R4, R6 ;  /* 0x0000000600047202 */ /* 0x000fce0000000f00 */
.L_x_869:
[----:B------:R-:W-:Y:S05]  /*0b30*/  @!P0 BRA `(.L_x_865) ;  /* 0x00000000003c8947 */ /* 0x000fea0003800000 */
[----:B------:R-:W0:Y:S01]  /*0b40*/  LDC.64 R6, c[0x0][0x380] ;  /* 0x0000e000ff067b82 */ /* 0x000e220000000a00 */
[----:B------:R-:W-:Y:S02]  /*0b50*/  ULOP3.LUT UR9, URZ, UR4, URZ, 0x33, !UPT ;  /* 0x00000004ff097292 */ /* 0x000fe4000f8e33ff */
[----:B------:R-:W-:-:S04]  /*0b60*/  VIADD R11, R5, UR4 ;  /* 0x00000004050b7c36 */ /* 0x000fc80008000000 */
[----:B------:R-:W-:Y:S01]  /*0b70*/  IADD3 R13, PT, PT, R2, UR9, RZ ;  /* 0x00000009020d7c10 */ /* 0x000fe2000fffe0ff */
[----:B------:R-:W1:Y:S01]  /*0b80*/  LDC.64 R8, c[0x0][0x390] ;  /* 0x0000e400ff087b82 */ /* 0x000e620000000a00 */
[----:B0-----:R-:W-:-:S06]  /*0b90*/  IMAD.WIDE.U32 R6, R11, 0x8, R6 ;  /* 0x000000080b067825 */ /* 0x001fcc00078e0006 */
[----:B------:R-:W2:Y:S01]  /*0ba0*/  LDG.E.64.CONSTANT R6, desc[UR6][R6.64] ;  /* 0x0000000606067981 */ /* 0x000ea2000c1e9b00 */
[----:B-1----:R-:W-:-:S06]  /*0bb0*/  IMAD.WIDE R8, R13, 0x8, R8 ;  /* 0x000000080d087825 */ /* 0x002fcc00078e0208 */
[----:B------:R-:W2:Y:S01]  /*0bc0*/  LDG.E.64.CONSTANT R8, desc[UR6][R8.64] ;  /* 0x0000000608087981 */ /* 0x000ea2000c1e9b00 */
[----:B------:R-:W-:Y:S01]  /*0bd0*/  MOV R2, R4 ;  /* 0x0000000400027202 */ /* 0x000fe20000000f00 */
[----:B--2---:R-:W-:-:S04]  /*0be0*/  IMAD R11, R9, R6, RZ ;  /* 0x00000006090b7224 */ /* 0x004fc800078e02ff */
[----:B------:R-:W-:-:S04]  /*0bf0*/  IMAD.WIDE.U32 R2, R6, R8, R2 ;  /* 0x0000000806027225 */ /* 0x000fc800078e0002 */
[----:B------:R-:W-:Y:S02]  /*0c00*/  IMAD R11, R7, R8, R11 ;  /* 0x00000008070b7224 */ /* 0x000fe400078e020b */
[----:B------:R-:W-:-:S03]  /*0c10*/  IMAD.MOV.U32 R4, RZ, RZ, R2 ;  /* 0x000000ffff047224 */ /* 0x000fc600078e0002 */
[----:B------:R-:W-:-:S07]  /*0c20*/  IADD3 R3, PT, PT, R3, R11, RZ ;  /* 0x0000000b03037210 */ /* 0x000fce0007ffe0ff */
.L_x_865:
[----:B------:R-:W-:Y:S05]  /*0c30*/  BSYNC.RECONVERGENT B0 ;  /* 0x0000000000007941 */ /* 0x000fea0003800200 */
.L_x_864:
[----:B------:R-:W0:Y:S01]  /*0c40*/  LDC.64 R6, c[0x0][0x3a8] ;  /* 0x0000ea00ff067b82 */ /* 0x000e220000000a00 */
[----:B------:R-:W1:Y:S01]  /*0c50*/  LDCU UR4, c[0x0][0x3b0] ;  /* 0x00007600ff0477ac */ /* 0x000e620008000800 */
[----:B------:R-:W-:Y:S01]  /*0c60*/  MOV R2, R4 ;  /* 0x0000000400027202 */ /* 0x000fe20000000f00 */
[----:B0-----:R-:W-:-:S04]  /*0c70*/  IMAD.WIDE R6, R5, 0x8, R6 ;  /* 0x0000000805067825 */ /* 0x001fc800078e0206 */
[----:B------:R-:W-:Y:S01]  /*0c80*/  IMAD.IADD R5, R0, 0x1, R5 ;  /* 0x0000000100057824 */ /* 0x000fe200078e0205 */
[----:B------:R0:W-:Y:S04]  /*0c90*/  STG.E.64 desc[UR6][R6.64], R2 ;  /* 0x0000000206007986 */ /* 0x0001e8000c101b06 */
[----:B-1----:R-:W-:-:S13]  /*0ca0*/  ISETP.GE.AND P0, PT, R5, UR4, PT ;  /* 0x0000000405007c0c */ /* 0x002fda000bf06270 */
[----:B0-----:R-:W-:Y:S05]  /*0cb0*/  @!P0 BRA `(.L_x_870) ;  /* 0xfffffff400308947 */ /* 0x001fea000383ffff */
[----:B------:R-:W-:Y:S05]  /*0cc0*/  EXIT ;  /* 0x000000000000794d */ /* 0x000fea0003800000 */
.L_x_863:
[----:B------:R-:W-:-:S09]  /*0cd0*/  UISETP.GT.AND UP0, UPT, UR5, URZ, UPT ;  /* 0x000000ff0500728c */ /* 0x000fd2000bf04270 */
[----:B------:R-:W-:Y:S05]  /*0ce0*/  BRA.U UP0, `(.L_x_871) ;  /* 0x00000001001c7547 */ /* 0x000fea000b800000 */
[----:B------:R-:W0:Y:S02]  /*0cf0*/  LDC.64 R6, c[0x0][0x3a8] ;  /* 0x0000ea00ff067b82 */ /* 0x000e240000000a00 */
.L_x_872:
[----:B0-----:R-:W-:Y:S01]  /*0d00*/  IMAD.WIDE R2, R5, 0x8, R6 ;  /* 0x0000000805027825 */ /* 0x001fe200078e0206 */
[----:B------:R-:W-:-:S04]  /*0d10*/  IADD3 R5, PT, PT, R0, R5, RZ ;  /* 0x0000000500057210 */ /* 0x000fc80007ffe0ff */
[----:B------:R1:W-:Y:S01]  /*0d20*/  STG.E.64 desc[UR6][R2.64], RZ ;  /* 0x000000ff02007986 */ /* 0x0003e2000c101b06 */
[----:B------:R-:W-:-:S13]  /*0d30*/  ISETP.GE.AND P0, PT, R5, UR8, PT ;  /* 0x0000000805007c0c */ /* 0x000fda000bf06270 */
[----:B-1----:R-:W-:Y:S05]  /*0d40*/  @!P0 BRA `(.L_x_872) ;  /* 0xfffffffc00ec8947 */ /* 0x002fea000383ffff */
[----:B------:R-:W-:Y:S05]  /*0d50*/  EXIT ;  /* 0x000000000000794d */ /* 0x000fea0003800000 */
.L_x_871:
[----:B------:R-:W-:Y:S02]  /*0d60*/  ULOP3.LUT UR8, UR5, 0x7, URZ, 0xc0, !UPT ;  /* 0x0000000705087892 */ /* 0x000fe4000f8ec0ff */
[----:B------:R-:W-:Y:S02]  /*0d70*/  ULOP3.LUT UR10, UR5, 0x3, URZ, 0xc0, !UPT ;  /* 0x00000003050a7892 */ /* 0x000fe4000f8ec0ff */
[----:B------:R-:W-:Y:S01]  /*0d80*/  UIADD3 UR9, UPT, UPT, UR8, -0x1, URZ ;  /* 0xffffffff08097890 */ /* 0x000fe2000fffe0ff */
[----:B------:R-:W0:Y:S01]  /*0d90*/  LDCU UR11, c[0x0][0x388] ;  /* 0x00007100ff0b77ac */ /* 0x000e220008000800 */
[----:B------:R-:W1:Y:S01]  /*0da0*/  LDCU UR12, c[0x0][0x398] ;  /* 0x00007300ff0c77ac */ /* 0x000e620008000800 */
[----:B------:R-:W-:Y:S02]  /*0db0*/  ULOP3.LUT UR5, UR5, 0x7ffffff8, URZ, 0xc0, !UPT ;  /* 0x7ffffff805057892 */ /* 0x000fe4000f8ec0ff */
[----:B------:R-:W-:Y:S02]  /*0dc0*/  UISETP.GE.U32.AND UP1, UPT, UR4, 0x7, UPT ;  /* 0x000000070400788c */ /* 0x000fe4000bf26070 */
[----:B------:R-:W-:-:S11]  /*0dd0*/  UISETP.GE.U32.AND UP0, UPT, UR9, 0x3, UPT ;  /* 0x000000030900788c */ /* 0x000fd6000bf06070 */
.L_x_879:
[----:B------:R-:W2:Y:S01]  /*0de0*/  LDCU UR4, c[0x0][0x398] ;  /* 0x00007300ff0477ac */ /* 0x000ea20008000800 */
[----:B------:R-:W-:Y:S02]  /*0df0*/  HFMA2 R3, -RZ, RZ, 0, 0 ;  /* 0x00000000ff037431 */ /* 0x000fe400000001ff */
[----:B------:R-:W-:Y:S01]  /*0e00*/  IMAD.MOV.U32 R4, RZ, RZ, RZ ;  /* 0x000000ffff047224 */ /* 0x000fe200078e00ff */
[----:B------:R-:W-:Y:S02]  /*0e10*/  MOV R7, RZ ;  /* 0x000000ff00077202 */ /* 0x000fe40000000f00 */
[----:B--2---:R-:W-:-:S04]  /*0e20*/  MOV R2, UR4 ;  /* 0x0000000400027c02 */ /* 0x004fc80008000f00 */
[----:B------:R-:W-:Y:S01]  /*0e30*/  IADD3 R6, PT, PT, R5, 0x1, -R2 ;  /* 0x0000000105067810 */ /* 0x000fe20007ffe802 */
[----:B------:R-:W-:Y:S06]  /*0e40*/  BRA.U !UP1, `(.L_x_873) ;  /* 0x0000000509f07547 */ /* 0x000fec000b800000 */
[----:B------:R-:W2:Y:S01]  /*0e50*/  LDC.64 R8, c[0x0][0x390] ;  /* 0x0000e400ff087b82 */ /* 0x000ea20000000a00 */
[----:B------:R-:W-:Y:S01]  /*0e60*/  IMAD.MOV.U32 R4, RZ, RZ, RZ ;  /* 0x000000ffff047224 */ /* 0x000fe200078e00ff */
[----:B------:R-:W-:Y:S02]  /*0e70*/  MOV R3, RZ ;  /* 0x000000ff00037202 */ /* 0x000fe40000000f00 */
[----:B------:R-:W-:-:S07]  /*0e80*/  MOV R25, RZ ;  /* 0x000000ff00197202 */ /* 0x000fce0000000f00 */
.L_x_874:
[----:B------:R-:W-:Y:S01]  /*0e90*/  IMAD.IADD R27, R6, 0x1, R25 ;  /* 0x00000001061b7824 */ /* 0x000fe200078e0219 */
[----:B------:R-:W-:Y:S02]  /*0ea0*/  LOP3.LUT R7, RZ, R25, RZ, 0x33, !PT ;  /* 0x00000019ff077212 */ /* 0x000fe400078e33ff */
[----:B-1----:R-:W-:Y:S02]  /*0eb0*/  MOV R2, UR12 ;  /* 0x0000000c00027c02 */ /* 0x002fe40008000f00 */
[----:B0-----:R-:W-:Y:S02]  /*0ec0*/  ISETP.GE.AND P2, PT, R27, UR11, PT ;  /* 0x0000000b1b007c0c */ /* 0x001fe4000bf46270 */
[----:B------:R-:W-:Y:S02]  /*0ed0*/  IADD3 R7, PT, PT, R7, R2, RZ ;  /* 0x0000000207077210 */ /* 0x000fe40007ffe0ff */
[----:B------:R-:W-:-:S03]  /*0ee0*/  ISETP.LT.OR P2, PT, R27, RZ, P2 ;  /* 0x000000ff1b00720c */ /* 0x000fc60001741670 */
[----:B--2---:R-:W-:-:S10]  /*0ef0*/  IMAD.WIDE R10, R7, 0x8, R8 ;  /* 0x00000008070a7825 */ /* 0x004fd400078e0208 */
[----:B------:R-:W0:Y:S01]  /*0f00*/  @!P2 LDC.64 R20, c[0x0][0x380] ;  /* 0x0000e000ff14ab82 */ /* 0x000e220000000a00 */
[----:B------:R-:W2:Y:S01]  /*0f10*/  @!P2 LDG.E.64.CONSTANT R18, desc[UR6][R10.64] ;  /* 0x000000060a12a981 */ /* 0x000ea2000c1e9b00 */
[----:B0-----:R-:W-:-:S06]  /*0f20*/  @!P2 IMAD.WIDE.U32 R20, R27, 0x8, R20 ;  /* 0x000000081b14a825 */ /* 0x001fcc00078e0014 */
[----:B------:R-:W2:Y:S01]  /*0f30*/  @!P2 LDG.E.64.CONSTANT R20, desc[UR6][R20.64] ;  /* 0x000000061414a981 */ /* 0x000ea2000c1e9b00 */
[----:B------:R-:W-:-:S05]  /*0f40*/  VIADD R7, R27, 0x1 ;  /* 0x000000011b077836 */ /* 0x000fca0000000000 */
[----:B------:R-:W-:-:S04]  /*0f50*/  ISETP.GE.AND P3, PT, R7, UR11, PT ;  /* 0x0000000b07007c0c */ /* 0x000fc8000bf66270 */
[----:B------:R-:W-:Y:S02]  /*0f60*/  ISETP.LT.OR P3, PT, R7, RZ, P3 ;  /* 0x000000ff0700720c */ /* 0x000fe40001f61670 */
[----:B------:R-:W-:-:S11]  /*0f70*/  IADD3 R13, PT, PT, R27, 0x2, RZ ;  /* 0x000000021b0d7810 */ /* 0x000fd60007ffe0ff */
[----:B------:R-:W0:Y:S01]  /*0f80*/  @!P3 LDC.64 R16, c[0x0][0x380] ;  /* 0x0000e000ff10bb82 */ /* 0x000e220000000a00 */
[C---:B------:R-:W-:Y:S01]  /*0f90*/  ISETP.GE.AND P0, PT, R13.reuse, UR11, PT ;  /* 0x0000000b0d007c0c */ /* 0x040fe2000bf06270 */
[----:B------:R-:W3:Y:S03]  /*0fa0*/  @!P3 LDG.E.64.CONSTANT R14, desc[UR6][R10.64+-0x8] ;  /* 0xfffff8060a0eb981 */ /* 0x000ee6000c1e9b00 */
[----:B------:R-:W-:-:S13]  /*0fb0*/  ISETP.LT.OR P0, PT, R13, RZ, P0 ;  /* 0x000000ff0d00720c */ /* 0x000fda0000701670 */
[----:B------:R-:W1:Y:S01]  /*0fc0*/  @!P0 LDC.64 R22, c[0x0][0x380] ;  /* 0x0000e000ff168b82 */ /* 0x000e620000000a00 */
[----:B0-----:R-:W-:-:S06]  /*0fd0*/  @!P3 IMAD.WIDE.U32 R16, R7, 0x8, R16 ;  /* 0x000000080710b825 */ /* 0x001fcc00078e0010 */
[----:B------:R-:W3:Y:S01]  /*0fe0*/  @!P3 LDG.E.64.CONSTANT R16, desc[UR6][R16.64] ;  /* 0x000000061010b981 */ /* 0x000ee2000c1e9b00 */
[----:B------:R-:W-:Y:S01]  /*0ff0*/  @!P2 MOV R12, R4 ;  /* 0x00000004000ca202 */ /* 0x000fe20000000f00 */
[----:B-1----:R-:W-:-:S04]  /*1000*/  @!P0 IMAD.WIDE.U32 R22, R13, 0x8, R22 ;  /* 0x000000080d168825 */ /* 0x002fc800078e0016 */
[----:B------:R-:W-:Y:S02]  /*1010*/  @!P2 IMAD.MOV.U32 R13, RZ, RZ, R3 ;  /* 0x000000ffff0da224 */ /* 0x000fe400078e0003 */
[----:B------:R-:W4:Y:S01]  /*1020*/  @!P0 LDG.E.64.CONSTANT R22, desc[UR6][R22.64] ;  /* 0x0000000616168981 */ /* 0x000f22000c1e9b00 */
[----:B--2---:R-:W-:Y:S02]  /*1030*/  @!P2 IMAD R7, R19, R20, RZ ;  /* 0x000000141307a224 */ /* 0x004fe400078e02ff */
[----:B------:R-:W-:-:S04]  /*1040*/  @!P2 IMAD.WIDE.U32 R12, R20, R18, R12 ;  /* 0x00000012140ca225 */ /* 0x000fc800078e000c */
[----:B------:R-:W-:Y:S02]  /*1050*/  @!P2 IMAD R7, R21, R18, R7 ;  /* 0x000000121507a224 */ /* 0x000fe400078e0207 */
[----:B------:R-:W4:Y:S01]  /*1060*/  @!P0 LDG.E.64.CONSTANT R18, desc[UR6][R10.64+-0x10] ;  /* 0xfffff0060a128981 */ /* 0x000f22000c1e9b00 */
[----:B------:R-:W-:-:S04]  /*1070*/  IADD3 R24, PT, PT, R27, 0x3, RZ ;  /* 0x000000031b187810 */ /* 0x000fc80007ffe0ff */
[----:B------:R-:W-:-:S04]  /*1080*/  ISETP.GE.AND P1, PT, R24, UR11, PT ;  /* 0x0000000b18007c0c */ /* 0x000fc8000bf26270 */
[----:B------:R-:W-:Y:S01]  /*1090*/  ISETP.LT.OR P1, PT, R24, RZ, P1 ;  /* 0x000000ff1800720c */ /* 0x000fe20000f21670 */
[----:B------:R-:W-:Y:S01]  /*10a0*/  VIADD R29, R27, 0x4 ;  /* 0x000000041b1d7836 */ /* 0x000fe20000000000 */
[----:B------:R-:W-:Y:S01]  /*10b0*/  @!P2 MOV R4, R12 ;  /* 0x0000000c0004a202 */ /* 0x000fe20000000f00 */
[----:B------:R-:W-:-:S10]  /*10c0*/  @!P2 IMAD.IADD R3, R13, 0x1, R7 ;  /* 0x000000010d03a824 */ /* 0x000fd400078e0207 */
[----:B------:R-:W0:Y:S01]  /*10d0*/  @!P1 LDC.64 R20, c[0x0][0x380] ;  /* 0x0000e000ff149b82 */ /* 0x000e220000000a00 */
[----:B------:R-:W-:-:S04]  /*10e0*/  ISETP.GE.AND P2, PT, R29, UR11, PT ;  /* 0x0000000b1d007c0c */ /* 0x000fc8000bf46270 */
[----:B------:R-:W-:Y:S02]  /*10f0*/  ISETP.LT.OR P2, PT, R29, RZ, P2 ;  /* 0x000000ff1d00720c */ /* 0x000fe40001741670 */
[----:B------:R-:W-:Y:S02]  /*1100*/  @!P3 MOV R12, R4 ;  /* 0x00000004000cb202 */ /* 0x000fe40000000f00 */
[----:B------:R-:W-:Y:S01]  /*1110*/  @!P3 MOV R13, R3 ;  /* 0x00000003000db202 */ /* 0x000fe20000000f00 */
[----:B---3--:R-:W-:Y:S02]  /*1120*/  @!P3 IMAD R7, R15, R16, RZ ;  /* 0x000000100f07b224 */ /* 0x008fe400078e02ff */
[----:B0-----:R-:W-:-:S04]  /*1130*/  @!P1 IMAD.WIDE.U32 R20, R24, 0x8, R20 ;  /* 0x0000000818149825 */ /* 0x001fc800078e0014 */
[-C--:B------:R-:W-:Y:S02]  /*1140*/  @!P3 IMAD R7, R17, R14.reuse, R7 ;  /* 0x0000000e1107b224 */ /* 0x080fe400078e0207 */
[----:B------:R-:W-:Y:S01]  /*1150*/  @!P3 IMAD.WIDE.U32 R14, R16, R14, R12 ;  /* 0x0000000e100eb225 */ /* 0x000fe200078e000c */
[----:B------:R-:W2:Y:S01]  /*1160*/  @!P1 LDG.E.64.CONSTANT R20, desc[UR6][R20.64] ;  /* 0x0000000614149981 */ /* 0x000ea2000c1e9b00 */
[----:B------:R-:W0:Y:S03]  /*1170*/  @!P2 LDC.64 R16, c[0x0][0x380] ;  /* 0x0000e000ff10ab82 */ /* 0x000e260000000a00 */
[----:B------:R-:W2:Y:S01]  /*1180*/  @!P1 LDG.E.64.CONSTANT R12, desc[UR6][R10.64+-0x18] ;  /* 0xffffe8060a0c9981 */ /* 0x000ea2000c1e9b00 */
[----:B------:R-:W-:Y:S02]  /*1190*/  @!P3 MOV R4, R14 ;  /* 0x0000000e0004b202 */ /* 0x000fe40000000f00 */
[----:B------:R-:W-:-:S03]  /*11a0*/  @!P3 IADD3 R3, PT, PT, R15, R7, RZ ;  /* 0x000000070f03b210 */ /* 0x000fc60007ffe0ff */
[----:B------:R-:W-:Y:S01]  /*11b0*/  @!P0 IMAD.MOV.U32 R14, RZ, RZ, R4 ;  /* 0x000000ffff0e8224 */ /* 0x000fe200078e0004 */
[----:B------:R-:W-:Y:S01]  /*11c0*/  @!P0 MOV R15, R3 ;  /* 0x00000003000f8202 */ /* 0x000fe20000000f00 */
[----:B0-----:R-:W-:-:S06]  /*11d0*/  @!P2 IMAD.WIDE.U32 R16, R29, 0x8, R16 ;  /* 0x000000081d10a825 */ /* 0x001fcc00078e0010 */
[----:B------:R-:W3:Y:S01]  /*11e0*/  @!P2 LDG.E.64.CONSTANT R16, desc[UR6][R16.64] ;  /* 0x000000061010a981 */ /* 0x000ee2000c1e9b00 */
[----:B----4-:R-:W-:-:S04]  /*11f0*/  @!P0 IMAD R7, R19, R22, RZ ;  /* 0x0000001613078224 */ /* 0x010fc800078e02ff */
[-C--:B------:R-:W-:Y:S02]  /*1200*/  @!P0 IMAD R23, R23, R18.reuse, R7 ;  /* 0x0000001217178224 */ /* 0x080fe400078e0207 */
[----:B------:R-:W-:Y:S02]  /*1210*/  @!P0 IMAD.WIDE.U32 R18, R22, R18, R14 ;  /* 0x0000001216128225 */ /* 0x000fe400078e000e */
[----:B------:R-:W3:Y:S01]  /*1220*/  @!P2 LDG.E.64.CONSTANT R14, desc[UR6][R10.64+-0x20] ;  /* 0xffffe0060a0ea981 */ /* 0x000ee2000c1e9b00 */
[----:B------:R-:W-:-:S04]  /*1230*/  IADD3 R7, PT, PT, R27, 0x5, RZ ;  /* 0x000000051b077810 */ /* 0x000fc80007ffe0ff */
[----:B------:R-:W-:Y:S01]  /*1240*/  ISETP.GE.AND P3, PT, R7, UR11, PT ;  /* 0x0000000b07007c0c */ /* 0x000fe2000bf66270 */
[----:B------:R-:W-:Y:S01]  /*1250*/  @!P0 IMAD.IADD R3, R19, 0x1, R23 ;  /* 0x0000000113038824 */ /* 0x000fe200078e0217 */
[----:B------:R-:W-:Y:S02]  /*1260*/  @!P0 MOV R4, R18 ;  /* 0x0000001200048202 */ /* 0x000fe40000000f00 */
[----:B------:R-:W-:Y:S02]  /*1270*/  ISETP.LT.OR P3, PT, R7, RZ, P3 ;  /* 0x000000ff0700720c */ /* 0x000fe40001f61670 */
[----:B------:R-:W-:Y:S01]  /*1280*/  IADD3 R23, PT, PT, R27, 0x6, RZ ;  /* 0x000000061b177810 */ /* 0x000fe20007ffe0ff */
[----:B------:R-:W-:Y:S01]  /*1290*/  @!P1 IMAD.MOV.U32 R18, RZ, RZ, R4 ;  /* 0x000000ffff129224 */ /* 0x000fe200078e0004 */
[----:B------:R-:W-:Y:S02]  /*12a0*/  @!P1 MOV R19, R3 ;  /* 0x0000000300139202 */ /* 0x000fe40000000f00 */
[----:B------:R-:W-:-:S04]  /*12b0*/  ISETP.GE.AND P0, PT, R23, UR11, PT ;  /* 0x0000000b17007c0c */ /* 0x000fc8000bf06270 */
[----:B------:R-:W-:Y:S02]  /*12c0*/  ISETP.LT.OR P0, PT, R23, RZ, P0 ;  /* 0x000000ff1700720c */ /* 0x000fe40000701670 */
[----:B------:R-:W-:-:S04]  /*12d0*/  IADD3 R27, PT, PT, R27, 0x7, RZ ;  /* 0x000000071b1b7810 */ /* 0x000fc80007ffe0ff */
[----:B------:R-:W-:Y:S01]  /*12e0*/  ISETP.GE.AND P4, PT, R27, UR11, PT ;  /* 0x0000000b1b007c0c */ /* 0x000fe2000bf86270 */
[----:B--2---:R-:W-:-:S04]  /*12f0*/  @!P1 IMAD R29, R13, R20, RZ ;  /* 0x000000140d1d9224 */ /* 0x004fc800078e02ff */
[-C--:B------:R-:W-:Y:S02]  /*1300*/  @!P1 IMAD R29, R21, R12.reuse, R29 ;  /* 0x0000000c151d9224 */ /* 0x080fe400078e021d */
[----:B------:R-:W-:Y:S02]  /*1310*/  @!P1 IMAD.WIDE.U32 R12, R20, R12, R18 ;  /* 0x0000000c140c9225 */ /* 0x000fe400078e0012 */
[----:B------:R-:W0:Y:S01]  /*1320*/  @!P3 LDC.64 R18, c[0x0][0x380] ;  /* 0x0000e000ff12bb82 */ /* 0x000e220000000a00 */
[----:B------:R-:W-:Y:S01]  /*1330*/  ISETP.LT.OR P4, PT, R27, RZ, P4 ;  /* 0x000000ff1b00720c */ /* 0x000fe20002781670 */
[----:B------:R-:W-:-:S06]  /*1340*/  @!P1 IMAD.IADD R3, R13, 0x1, R29 ;  /* 0x000000010d039824 */ /* 0x000fcc00078e021d */
[----:B------:R-:W1:Y:S01]  /*1350*/  @!P0 LDC.64 R20, c[0x0][0x380] ;  /* 0x0000e000ff148b82 */ /* 0x000e620000000a00 */
[----:B------:R-:W-:-:S04]  /*1360*/  @!P1 MOV R4, R12 ;  /* 0x0000000c00049202 */ /* 0x000fc80000000f00 */
[----:B------:R-:W-:Y:S01]  /*1370*/  @!P2 MOV R12, R4 ;  /* 0x00000004000ca202 */ /* 0x000fe20000000f00 */
[----:B0-----:R-:W-:-:S06]  /*1380*/  @!P3 IMAD.WIDE.U32 R18, R7, 0x8, R18 ;  /* 0x000000080712b825 */ /* 0x001fcc00078e0012 */
[----:B------:R-:W2:Y:S01]  /*1390*/  @!P3 LDG.E.64.CONSTANT R18, desc[UR6][R18.64] ;  /* 0x000000061212b981 */ /* 0x000ea2000c1e9b00 */
[----:B-1----:R-:W-:-:S03]  /*13a0*/  @!P0 IMAD.WIDE.U32 R20, R23, 0x8, R20 ;  /* 0x0000000817148825 */ /* 0x002fc600078e0014 */
[----:B------:R-:W4:Y:S04]  /*13b0*/  @!P0 LDG.E.64.CONSTANT R22, desc[UR6][R10.64+-0x30] ;  /* 0xffffd0060a168981 */ /* 0x000f28000c1e9b00 */
[----:B------:R-:W4:Y:S01]  /*13c0*/  @!P0 LDG.E.64.CONSTANT R20, desc[UR6][R20.64] ;  /* 0x0000000614148981 */ /* 0x000f22000c1e9b00 */
[----:B---3--:R-:W-:-:S04]  /*13d0*/  @!P2 IMAD R13, R15, R16, RZ ;  /* 0x000000100f0da224 */ /* 0x008fc800078e02ff */
[-C--:B------:R-:W-:Y:S02]  /*13e0*/  @!P2 IMAD R7, R17, R14.reuse, R13 ;  /* 0x0000000e1107a224 */ /* 0x080fe400078e020d */
[----:B------:R-:W-:Y:S02]  /*13f0*/  @!P2 IMAD.MOV.U32 R13, RZ, RZ, R3 ;  /* 0x000000ffff0da224 */ /* 0x000fe400078e0003 */
[----:B------:R-:W-:Y:S02]  /*1400*/  @!P2 IMAD.WIDE.U32 R12, R16, R14, R12 ;  /* 0x0000000e100ca225 */ /* 0x000fe400078e000c */
[----:B------:R-:W0:Y:S01]  /*1410*/  @!P4 LDC.64 R14, c[0x0][0x380] ;  /* 0x0000e000ff0ecb82 */ /* 0x000e220000000a00 */
[----:B------:R-:W2:Y:S01]  /*1420*/  @!P3 LDG.E.64.CONSTANT R16, desc[UR6][R10.64+-0x28] ;  /* 0xffffd8060a10b981 */ /* 0x000ea2000c1e9b00 */
[----:B0-----:R-:W-:-:S03]  /*1430*/  @!P4 IMAD.WIDE.U32 R14, R27, 0x8, R14 ;  /* 0x000000081b0ec825 */ /* 0x001fc600078e000e */
[----:B------:R0:W3:Y:S04]  /*1440*/  @!P4 LDG.E.64.CONSTANT R26, desc[UR6][R10.64+-0x38] ;  /* 0xffffc8060a1ac981 */ /* 0x0000e8000c1e9b00 */
[----:B------:R-:W3:Y:S01]  /*1450*/  @!P4 LDG.E.64.CONSTANT R14, desc[UR6][R14.64] ;  /* 0x000000060e0ec981 */ /* 0x000ee2000c1e9b00 */
[----:B------:R-:W-:Y:S02]  /*1460*/  @!P2 IADD3 R3, PT, PT, R13, R7, RZ ;  /* 0x000000070d03a210 */ /* 0x000fe40007ffe0ff */
[----:B------:R-:W-:Y:S02]  /*1470*/  @!P2 MOV R4, R12 ;  /* 0x0000000c0004a202 */ /* 0x000fe40000000f00 */
[----:B0-----:R-:W-:-:S03]  /*1480*/  @!P3 MOV R11, R3 ;  /* 0x00000003000bb202 */ /* 0x001fc60000000f00 */
[----:B------:R-:W-:Y:S01]  /*1490*/  @!P3 IMAD.MOV.U32 R10, RZ, RZ, R4 ;  /* 0x000000ffff0ab224 */ /* 0x000fe200078e0004 */
[----:B------:R-:W-:Y:S01]  /*14a0*/  IADD3 R25, PT, PT, R25, 0x8, RZ ;  /* 0x0000000819197810 */ /* 0x000fe20007ffe0ff */
[----:B--2---:R-:W-:-:S04]  /*14b0*/  @!P3 IMAD R7, R17, R18, RZ ;  /* 0x000000121107b224 */ /* 0x004fc800078e02ff */
[-C--:B------:R-:W-:Y:S02]  /*14c0*/  @!P3 IMAD R7, R19, R16.reuse, R7 ;  /* 0x000000101307b224 */ /* 0x080fe400078e0207 */
[----:B------:R-:W-:-:S04]  /*14d0*/  @!P3 IMAD.WIDE.U32 R16, R18, R16, R10 ;  /* 0x000000101210b225 */ /* 0x000fc800078e000a */
[----:B------:R-:W-:Y:S01]  /*14e0*/  @!P3 IMAD.MOV.U32 R4, RZ, RZ, R16 ;  /* 0x000000ffff04b224 */ /* 0x000fe200078e0010 */
[----:B------:R-:W-:Y:S01]  /*14f0*/  @!P3 IADD3 R3, PT, PT, R17, R7, RZ ;  /* 0x000000071103b210 */ /* 0x000fe20007ffe0ff */
[----:B----4-:R-:W-:-:S03]  /*1500*/  @!P0 IMAD R7, R23, R20, RZ ;  /* 0x0000001417078224 */ /* 0x010fc600078e02ff */
[----:B------:R-:W-:Y:S02]  /*1510*/  @!P0 MOV R10, R4 ;  /* 0x00000004000a8202 */ /* 0x000fe40000000f00 */
[----:B------:R-:W-:Y:S01]  /*1520*/  @!P0 MOV R11, R3 ;  /* 0x00000003000b8202 */ /* 0x000fe20000000f00 */
[-C--:B------:R-:W-:Y:S02]  /*1530*/  @!P0 IMAD R7, R21, R22.reuse, R7 ;  /* 0x0000001615078224 */ /* 0x080fe400078e0207 */
[----:B------:R-:W-:-:S04]  /*1540*/  @!P0 IMAD.WIDE.U32 R20, R20, R22, R10 ;  /* 0x0000001614148225 */ /* 0x000fc800078e000a */
[----:B------:R-:W-:Y:S01]  /*1550*/  @!P0 IMAD.IADD R3, R21, 0x1, R7 ;  /* 0x0000000115038824 */ /* 0x000fe200078e0207 */
[----:B------:R-:W-:Y:S02]  /*1560*/  @!P0 MOV R4, R20 ;  /* 0x0000001400048202 */ /* 0x000fe40000000f00 */
[----:B------:R-:W-:Y:S01]  /*1570*/  ISETP.NE.AND P0, PT, R25, UR5, PT ;  /* 0x0000000519007c0c */ /* 0x000fe2000bf05270 */
[----:B---3--:R-:W-:Y:S01]  /*1580*/  @!P4 IMAD R7, R27, R14, RZ ;  /* 0x0000000e1b07c224 */ /* 0x008fe200078e02ff */
[----:B------:R-:W-:Y:S01]  /*1590*/  @!P4 MOV R11, R3 ;  /* 0x00000003000bc202 */ /* 0x000fe20000000f00 */
[----:B------:R-:W-:Y:S02]  /*15a0*/  @!P4 IMAD.MOV.U32 R10, RZ, RZ, R4 ;  /* 0x000000ffff0ac224 */ /* 0x000fe400078e0004 */
[-C--:B------:R-:W-:Y:S02]  /*15b0*/  @!P4 IMAD R7, R15, R26.reuse, R7 ;  /* 0x0000001a0f07c224 */ /* 0x080fe400078e0207 */
[----:B------:R-:W-:-:S04]  /*15c0*/  @!P4 IMAD.WIDE.U32 R14, R14, R26, R10 ;  /* 0x0000001a0e0ec225 */ /* 0x000fc800078e000a */
[----:B------:R-:W-:Y:S01]  /*15d0*/  @!P4 IMAD.MOV.U32 R4, RZ, RZ, R14 ;  /* 0x000000ffff04c224 */ /* 0x000fe200078e000e */
[----:B------:R-:W-:Y:S01]  /*15e0*/  @!P4 IADD3 R3, PT, PT, R15, R7, RZ ;  /* 0x000000070f03c210 */ /* 0x000fe20007ffe0ff */
[----:B------:R-:W-:Y:S06]  /*15f0*/  @P0 BRA `(.L_x_874) ;  /* 0xfffffff800240947 */ /* 0x000fec000383ffff */
[----:B------:R-:W-:-:S07]  /*1600*/  MOV R7, UR5 ;  /* 0x0000000500077c02 */ /* 0x000fce0008000f00 */
.L_x_873:
[----:B------:R-:W-:-:S09]  /*1610*/  UISETP.NE.AND UP2, UPT, UR8, URZ, UPT ;  /* 0x000000ff0800728c */ /* 0x000fd2000bf45270 */
[----:B------:R-:W-:Y:S05]  /*1620*/  BRA.U !UP2, `(.L_x_875) ;  /* 0x000000050af07547 */ /* 0x000fea000b800000 */
[----:B------:R-:W-:Y:S01]  /*1630*/  UISETP.NE.AND UP2, UPT, UR10, URZ, UPT ;  /* 0x000000ff0a00728c */ /* 0x000fe2000bf45270 */
[----:B------:R-:W-:Y:S10]  /*1640*/  BRA.U !UP0, `(.L_x_876) ;  /* 0x0000000108f87547 */ /* 0x000ff4000b800000 */
[----:B------:R-:W2:Y:S01]  /*1650*/  LDCU UR4, c[0x0][0x388] ;  /* 0x00007100ff0477ac */ /* 0x000ea20008000800 */
[-C--:B------:R-:W-:Y:S01]  /*1660*/  IADD3 R25, PT, PT, R6, R7.reuse, RZ ;  /* 0x0000000706197210 */ /* 0x080fe20007ffe0ff */
[----:B------:R-:W3:Y:S01]  /*1670*/  LDC.64 R8, c[0x0][0x390] ;  /* 0x0000e400ff087b82 */ /* 0x000ee20000000a00 */
[----:B------:R-:W-:-:S05]  /*1680*/  LOP3.LUT R11, RZ, R7, RZ, 0x33, !PT ;  /* 0x00000007ff0b7212 */ /* 0x000fca00078e33ff */
[----:B------:R-:W-:Y:S01]  /*1690*/  IMAD.IADD R11, R11, 0x1, R2 ;  /* 0x000000010b0b7824 */ /* 0x000fe200078e0202 */
[----:B--2---:R-:W-:-:S04]  /*16a0*/  ISETP.GE.AND P0, PT, R25, UR4, PT ;  /* 0x0000000419007c0c */ /* 0x004fc8000bf06270 */
[----:B------:R-:W-:Y:S01]  /*16b0*/  ISETP.LT.OR P0, PT, R25, RZ, P0 ;  /* 0x000000ff1900720c */ /* 0x000fe20000701670 */
[----:B---3--:R-:W-:-:S12]  /*16c0*/  IMAD.WIDE R8, R11, 0x8, R8 ;  /* 0x000000080b087825 */ /* 0x008fd800078e0208 */
[----:B------:R-:W2:Y:S01]  /*16d0*/  @!P0 LDC.64 R18, c[0x0][0x380] ;  /* 0x0000e000ff128b82 */ /* 0x000ea20000000a00 */
[----:B------:R-:W3:Y:S01]  /*16e0*/  @!P0 LDG.E.64.CONSTANT R20, desc[UR6][R8.64] ;  /* 0x0000000608148981 */ /* 0x000ee2000c1e9b00 */
[----:B--2---:R-:W-:-:S06]  /*16f0*/  @!P0 IMAD.WIDE.U32 R18, R25, 0x8, R18 ;  /* 0x0000000819128825 */ /* 0x004fcc00078e0012 */
[----:B------:R-:W3:Y:S01]  /*1700*/  @!P0 LDG.E.64.CONSTANT R18, desc[UR6][R18.64] ;  /* 0x0000000612128981 */ /* 0x000ee2000c1e9b00 */
[----:B------:R-:W-:-:S04]  /*1710*/  IADD3 R15, PT, PT, R25, 0x1, RZ ;  /* 0x00000001190f7810 */ /* 0x000fc80007ffe0ff */
[----:B------:R-:W-:-:S04]  /*1720*/  ISETP.GE.AND P1, PT, R15, UR4, PT ;  /* 0x000000040f007c0c */ /* 0x000fc8000bf26270 */
[----:B------:R-:W-:Y:S02]  /*1730*/  ISETP.LT.OR P1, PT, R15, RZ, P1 ;  /* 0x000000ff0f00720c */ /* 0x000fe40000f21670 */
[----:B------:R-:W-:-:S04]  /*1740*/  IADD3 R23, PT, PT, R25, 0x2, RZ ;  /* 0x0000000219177810 */ /* 0x000fc80007ffe0ff */
[----:B------:R-:W-:Y:S01]  /*1750*/  ISETP.GE.AND P2, PT, R23, UR4, PT ;  /* 0x0000000417007c0c */ /* 0x000fe2000bf46270 */
[----:B------:R-:W-:-:S03]  /*1760*/  VIADD R25, R25, 0x3 ;  /* 0x0000000319197836 */ /* 0x000fc60000000000 */
[----:B------:R-:W-:-:S03]  /*1770*/  ISETP.LT.OR P2, PT, R23, RZ, P2 ;  /* 0x000000ff1700720c */ /* 0x000fc60001741670 */
[----:B------:R-:W2:Y:S01]  /*1780*/  @!P1 LDC.64 R16, c[0x0][0x380] ;  /* 0x0000e000ff109b82 */ /* 0x000ea20000000a00 */
[----:B------:R-:W-:-:S04]  /*1790*/  ISETP.GE.AND P3, PT, R25, UR4, PT ;  /* 0x0000000419007c0c */ /* 0x000fc8000bf66270 */
[----:B------:R-:W-:-:S05]  /*17a0*/  ISETP.LT.OR P3, PT, R25, RZ, P3 ;  /* 0x000000ff1900720c */ /* 0x000fca0001f61670 */
[----:B------:R-:W4:Y:S08]  /*17b0*/  @!P2 LDC.64 R10, c[0x0][0x380] ;  /* 0x0000e000ff0aab82 */ /* 0x000f300000000a00 */
[----:B------:R-:W5:Y:S01]  /*17c0*/  @!P3 LDC.64 R12, c[0x0][0x380] ;  /* 0x0000e000ff0cbb82 */ /* 0x000f620000000a00 */
[----:B--2---:R-:W-:Y:S02]  /*17d0*/  @!P1 IMAD.WIDE.U32 R16, R15, 0x8, R16 ;  /* 0x000000080f109825 */ /* 0x004fe400078e0010 */
[----:B------:R-:W2:Y:S04]  /*17e0*/  @!P1 LDG.E.64.CONSTANT R14, desc[UR6][R8.64+-0x8] ;  /* 0xfffff806080e9981 */ /* 0x000ea8000c1e9b00 */
[----:B------:R-:W2:Y:S01]  /*17f0*/  @!P1 LDG.E.64.CONSTANT R16, desc[UR6][R16.64] ;  /* 0x0000000610109981 */ /* 0x000ea2000c1e9b00 */
[----:B------:R-:W-:Y:S01]  /*1800*/  @!P0 MOV R22, R4 ;  /* 0x0000000400168202 */ /* 0x000fe20000000f00 */
[----:B----4-:R-:W-:Y:S01]  /*1810*/  @!P2 IMAD.WIDE.U32 R10, R23, 0x8, R10 ;  /* 0x00000008170aa825 */ /* 0x010fe200078e000a */
[----:B------:R-:W-:-:S05]  /*1820*/  @!P0 MOV R23, R3 ;  /* 0x0000000300178202 */ /* 0x000fca0000000f00 */
[----:B------:R-:W4:Y:S01]  /*1830*/  @!P2 LDG.E.64.CONSTANT R10, desc[UR6][R10.64] ;  /* 0x000000060a0aa981 */ /* 0x000f22000c1e9b00 */
[----:B-----5:R-:W-:-:S06]  /*1840*/  @!P3 IMAD.WIDE.U32 R12, R25, 0x8, R12 ;  /* 0x00000008190cb825 */ /* 0x020fcc00078e000c */
[----:B------:R-:W5:Y:S01]  /*1850*/  @!P3 LDG.E.64.CONSTANT R12, desc[UR6][R12.64] ;  /* 0x000000060c0cb981 */ /* 0x000f62000c1e9b00 */
[----:B---3--:R-:W-:Y:S02]  /*1860*/  @!P0 IMAD R27, R21, R18, RZ ;  /* 0x00000012151b8224 */ /* 0x008fe400078e02ff */
[----:B------:R-:W-:-:S04]  /*1870*/  @!P0 IMAD.WIDE.U32 R22, R18, R20, R22 ;  /* 0x0000001412168225 */ /* 0x000fc800078e0016 */
[----:B------:R-:W-:Y:S02]  /*1880*/  @!P0 IMAD R27, R19, R20, R27 ;  /* 0x00000014131b8224 */ /* 0x000fe400078e021b */
[----:B------:R-:W4:Y:S04]  /*1890*/  @!P2 LDG.E.64.CONSTANT R18, desc[UR6][R8.64+-0x10] ;  /* 0xfffff0060812a981 */ /* 0x000f28000c1e9b00 */
[----:B------:R3:W5:Y:S01]  /*18a0*/  @!P3 LDG.E.64.CONSTANT R20, desc[UR6][R8.64+-0x18] ;  /* 0xffffe8060814b981 */ /* 0x000762000c1e9b00 */
[----:B------:R-:W-:Y:S01]  /*18b0*/  @!P0 IMAD.MOV.U32 R4, RZ, RZ, R22 ;  /* 0x000000ffff048224 */ /* 0x000fe200078e0016 */
[----:B------:R-:W-:-:S04]  /*18c0*/  @!P0 IADD3 R3, PT, PT, R23, R27, RZ ;  /* 0x0000001b17038210 */ /* 0x000fc80007ffe0ff */
[----:B---3--:R-:W-:Y:S01]  /*18d0*/  @!P1 MOV R8, R4 ;  /* 0x0000000400089202 */ /* 0x008fe20000000f00 */
[----:B------:R-:W-:Y:S02]  /*18e0*/  @!P1 IMAD.MOV.U32 R9, RZ, RZ, R3 ;  /* 0x000000ffff099224 */ /* 0x000fe400078e0003 */
[----:B--2---:R-:W-:-:S04]  /*18f0*/  @!P1 IMAD R15, R15, R16, RZ ;  /* 0x000000100f0f9224 */ /* 0x004fc800078e02ff */
[-C--:B------:R-:W-:Y:S02]  /*1900*/  @!P1 IMAD R17, R17, R14.reuse, R15 ;  /* 0x0000000e11119224 */ /* 0x080fe400078e020f */
[----:B------:R-:W-:-:S05]  /*1910*/  @!P1 IMAD.WIDE.U32 R14, R16, R14, R8 ;  /* 0x0000000e100e9225 */ /* 0x000fca00078e0008 */
[----:B------:R-:W-:Y:S02]  /*1920*/  @!P1 IADD3 R3, PT, PT, R15, R17, RZ ;  /* 0x000000110f039210 */ /* 0x000fe40007ffe0ff */
[----:B------:R-:W-:Y:S02]  /*1930*/  @!P1 MOV R4, R14 ;  /* 0x0000000e00049202 */ /* 0x000fe40000000f00 */
[----:B------:R-:W-:-:S03]  /*1940*/  @!P2 MOV R9, R3 ;  /* 0x000000030009a202 */ /* 0x000fc60000000f00 */
[----:B------:R-:W-:Y:S02]  /*1950*/  @!P2 IMAD.MOV.U32 R8, RZ, RZ, R4 ;  /* 0x000000ffff08a224 */ /* 0x000fe400078e0004 */
[----:B------:R-:W-:Y:S02]  /*1960*/  VIADD R7, R7, 0x4 ;  /* 0x0000000407077836 */ /* 0x000fe40000000000 */
[----:B----4-:R-:W-:-:S04]  /*1970*/  @!P2 IMAD R15, R19, R10, RZ ;  /* 0x0000000a130fa224 */ /* 0x010fc800078e02ff */
[-C--:B------:R-:W-:Y:S02]  /*1980*/  @!P2 IMAD R15, R11, R18.reuse, R15 ;  /* 0x000000120b0fa224 */ /* 0x080fe400078e020f */
[----:B------:R-:W-:-:S04]  /*1990*/  @!P2 IMAD.WIDE.U32 R10, R10, R18, R8 ;  /* 0x000000120a0aa225 */ /* 0x000fc800078e0008 */
[----:B-----5:R-:W-:Y:S01]  /*19a0*/  @!P3 IMAD R9, R21, R12, RZ ;  /* 0x0000000c1509b224 */ /* 0x020fe200078e02ff */
[----:B------:R-:W-:Y:S01]  /*19b0*/  @!P2 IADD3 R3, PT, PT, R11, R15, RZ ;  /* 0x0000000f0b03a210 */ /* 0x000fe20007ffe0ff */
[----:B------:R-:W-:Y:S02]  /*19c0*/  @!P2 IMAD.MOV.U32 R4, RZ, RZ, R10 ;  /* 0x000000ffff04a224 */ /* 0x000fe400078e000a */
[----:B------:R-:W-:Y:S01]  /*19d0*/  @!P3 IMAD R11, R13, R20, R9 ;  /* 0x000000140d0bb224 */ /* 0x000fe200078e0209 */
[----:B------:R-:W-:Y:S02]  /*19e0*/  @!P3 MOV R9, R3 ;  /* 0x000000030009b202 */ /* 0x000fe40000000f00 */
[----:B------:R-:W-:-:S05]  /*19f0*/  @!P3 MOV R8, R4 ;  /* 0x000000040008b202 */ /* 0x000fca0000000f00 */
[----:B------:R-:W-:-:S05]  /*1a00*/  @!P3 IMAD.WIDE.U32 R12, R12, R20, R8 ;  /* 0x000000140c0cb225 */ /* 0x000fca00078e0008 */
[----:B------:R-:W-:Y:S02]  /*1a10*/  @!P3 IADD3 R3, PT, PT, R13, R11, RZ ;  /* 0x0000000b0d03b210 */ /* 0x000fe40007ffe0ff */
[----:B------:R-:W-:-:S07]  /*1a20*/  @!P3 MOV R4, R12 ;  /* 0x0000000c0004b202 */ /* 0x000fce0000000f00 */
.L_x_876:
[----:B------:R-:W-:Y:S04]  /*1a30*/  BSSY.RECONVERGENT B0, `(.L_x_875) ;  /* 0x000003b000007945 */ /* 0x000fe80003800200 */
[----:B------:R-:W-:Y:S05]  /*1a40*/  BRA.U !UP2, `(.L_x_877) ;  /* 0x000000010ae47547 */ /* 0x000fea000b800000 */
[----:B------:R-:W-:Y:S01]  /*1a50*/  UISETP.NE.AND UP2, UPT, UR10, 0x1, UPT ;  /* 0x000000010a00788c */ /* 0x000fe2000bf45270 */
[----:B------:R-:W-:-:S08]  /*1a60*/  LOP3.LUT P2, RZ, R2, 0x1, RZ, 0xc0, !PT ;  /* 0x0000000102ff7812 */ /* 0x000fd0000784c0ff */
[----:B------:R-:W-:Y:S05]  /*1a70*/  BRA.U !UP2, `(.L_x_878) ;  /* 0x000000010a887547 */ /* 0x000fea000b800000 */
[----:B------:R-:W2:Y:S01]  /*1a80*/  LDCU UR4, c[0x0][0x388] ;  /* 0x00007100ff0477ac */ /* 0x000ea20008000800 */
[----:B------:R-:W-:Y:S01]  /*1a90*/  IMAD.IADD R11, R6, 0x1, R7 ;  /* 0x00000001060b7824 */ /* 0x000fe200078e0207 */
[----:B------:R-:W3:Y:S01]  /*1aa0*/  LDC.64 R18, c[0x0][0x390] ;  /* 0x0000e400ff127b82 */ /* 0x000ee20000000a00 */
[----:B------:R-:W-:-:S03]  /*1ab0*/  LOP3.LUT R17, RZ, R7, RZ, 0x33, !PT ;  /* 0x00000007ff117212 */ /* 0x000fc600078e33ff */
[----:B------:R-:W-:Y:S02]  /*1ac0*/  IADD3 R15, PT, PT, R11, 0x1, RZ ;  /* 0x000000010b0f7810 */ /* 0x000fe40007ffe0ff */
[----:B------:R-:W-:Y:S02]  /*1ad0*/  IADD3 R17, PT, PT, R17, R2, RZ ;  /* 0x0000000211117210 */ /* 0x000fe40007ffe0ff */
        /* <DEDUP_REMOVED lines=13> */
[----:B------:R-:W-:Y:S01]  /*1bb0*/  @!P0 MOV R17, R3 ;  /* 0x0000000300118202 */ /* 0x000fe20000000f00 */
[----:B------:R-:W-:Y:S02]  /*1bc0*/  @!P0 IMAD.MOV.U32 R16, RZ, RZ, R4 ;  /* 0x000000ffff108224 */ /* 0x000fe400078e0004 */
[----:B------:R-:W-:Y:S02]  /*1bd0*/  VIADD R7, R7, 0x2 ;  /* 0x0000000207077836 */ /* 0x000fe40000000000 */
[----:B--2---:R-:W-:-:S02]  /*1be0*/  @!P0 IMAD R9, R9, R10, RZ ;  /* 0x0000000a09098224 */ /* 0x004fc400078e02ff */
[----:B------:R-:W-:-:S04]  /*1bf0*/  @!P0 IMAD.WIDE.U32 R16, R10, R8, R16 ;  /* 0x000000080a108225 */ /* 0x000fc800078e0010 */
[----:B------:R-:W-:Y:S01]  /*1c00*/  @!P0 IMAD R9, R11, R8, R9 ;  /* 0x000000080b098224 */ /* 0x000fe200078e0209 */
[----:B------:R-:W-:Y:S01]  /*1c10*/  @!P0 MOV R4, R16 ;  /* 0x0000001000048202 */ /* 0x000fe20000000f00 */
[----:B---3--:R-:W-:Y:S02]  /*1c20*/  @!P1 IMAD R13, R13, R14, RZ ;  /* 0x0000000e0d0d9224 */ /* 0x008fe400078e02ff */
[----:B------:R-:W-:Y:S01]  /*1c30*/  @!P0 IMAD.IADD R3, R17, 0x1, R9 ;  /* 0x0000000111038824 */ /* 0x000fe200078e0209 */
[----:B------:R-:W-:Y:S01]  /*1c40*/  @!P1 MOV R8, R4 ;  /* 0x0000000400089202 */ /* 0x000fe20000000f00 */
[----:B------:R-:W-:-:S03]  /*1c50*/  @!P1 IMAD R11, R15, R12, R13 ;  /* 0x0000000c0f0b9224 */ /* 0x000fc600078e020d */
[----:B------:R-:W-:-:S03]  /*1c60*/  @!P1 MOV R9, R3 ;  /* 0x0000000300099202 */ /* 0x000fc60000000f00 */
[----:B------:R-:W-:-:S05]  /*1c70*/  @!P1 IMAD.WIDE.U32 R12, R14, R12, R8 ;  /* 0x0000000c0e0c9225 */ /* 0x000fca00078e0008 */
[----:B------:R-:W-:Y:S02]  /*1c80*/  @!P1 IADD3 R3, PT, PT, R13, R11, RZ ;  /* 0x0000000b0d039210 */ /* 0x000fe40007ffe0ff */
[----:B------:R-:W-:-:S07]  /*1c90*/  @!P1 MOV R4, R12 ;  /* 0x0000000c00049202 */ /* 0x000fce0000000f00 */
.L_x_878:
        /* <DEDUP_REMOVED lines=13> */
[----:B------:R-:W2:Y:S01]  /*1d70*/  LDG.E.64.CONSTANT R8, desc[UR6][R8.64] ;  /* 0x0000000608087981 */ /* 0x000ea2000c1e9b00 */
[----:B------:R-:W-:Y:S01]  /*1d80*/  MOV R2, R4 ;  /* 0x0000000400027202 */ /* 0x000fe20000000f00 */
[----:B--2---:R-:W-:-:S04]  /*1d90*/  IMAD R11, R9, R6, RZ ;  /* 0x00000006090b7224 */ /* 0x004fc800078e02ff */
[----:B------:R-:W-:-:S04]  /*1da0*/  IMAD.WIDE.U32 R2, R6, R8, R2 ;  /* 0x0000000806027225 */ /* 0x000fc800078e0002 */
[----:B------:R-:W-:Y:S02]  /*1db0*/  IMAD R11, R7, R8, R11 ;  /* 0x00000008070b7224 */ /* 0x000fe400078e020b */
[----:B------:R-:W-:-:S03]  /*1dc0*/  IMAD.MOV.U32 R4, RZ, RZ, R2 ;  /* 0x000000ffff047224 */ /* 0x000fc600078e0002 */
[----:B------:R-:W-:-:S07]  /*1dd0*/  IADD3 R3, PT, PT, R3, R11, RZ ;  /* 0x0000000b03037210 */ /* 0x000fce0007ffe0ff */
.L_x_877:
[----:B01----:R-:W-:Y:S05]  /*1de0*/  BSYNC.RECONVERGENT B0 ;  /* 0x0000000000007941 */ /* 0x003fea0003800200 */
.L_x_875:
[----:B------:R-:W2:Y:S01]  /*1df0*/  LDC.64 R6, c[0x0][0x3a8] ;  /* 0x0000ea00ff067b82 */ /* 0x000ea20000000a00 */
[----:B------:R-:W3:Y:S01]  /*1e00*/  LDCU UR4, c[0x0][0x3b0] ;  /* 0x00007600ff0477ac */ /* 0x000ee20008000800 */
[----:B------:R-:W-:Y:S01]  /*1e10*/  MOV R2, R4 ;  /* 0x0000000400027202 */ /* 0x000fe20000000f00 */
[----:B--2---:R-:W-:-:S04]  /*1e20*/  IMAD.WIDE R6, R5, 0x8, R6 ;  /* 0x0000000805067825 */ /* 0x004fc800078e0206 */
[----:B------:R-:W-:Y:S01]  /*1e30*/  IMAD.IADD R5, R0, 0x1, R5 ;  /* 0x0000000100057824 */ /* 0x000fe200078e0205 */
[----:B------:R2:W-:Y:S04]  /*1e40*/  STG.E.64 desc[UR6][R6.64], R2 ;  /* 0x0000000206007986 */ /* 0x0005e8000c101b06 */
[----:B---3--:R-:W-:-:S13]  /*1e50*/  ISETP.GE.AND P0, PT, R5, UR4, PT ;  /* 0x0000000405007c0c */ /* 0x008fda000bf06270 */
[----:B--2---:R-:W-:Y:S05]  /*1e60*/  @!P0 BRA `(.L_x_879) ;  /* 0xffffffec00dc8947 */ /* 0x004fea000383ffff */
[----:B01----:R-:W-:Y:S05]  /*1e70*/  EXIT ;  /* 0x000000000000794d */ /* 0x003fea0003800000 */
.L_x_862:
        /* <DEDUP_REMOVED lines=18> */
.L_x_888:
[----:B------:R-:W-:Y:S01]  /*1fa0*/  HFMA2 R4, -RZ, RZ, 0, 0 ;  /* 0x00000000ff047431 */ /* 0x000fe200000001ff */
[----:B------:R-:W-:Y:S01]  /*1fb0*/  IADD3 R2, PT, PT, R5, -UR4, RZ ;  /* 0x8000000405027c10 */ /* 0x000fe2000fffe0ff */
[----:B------:R-:W-:Y:S01]  /*1fc0*/  IMAD.MOV.U32 R3, RZ, RZ, RZ ;  /* 0x000000ffff037224 */ /* 0x000fe200078e00ff */
[----:B------:R-:W-:Y:S01]  /*1fd0*/  MOV R25, RZ ;  /* 0x000000ff00197202 */ /* 0x000fe20000000f00 */
[----:B------:R-:W-:Y:S06]  /*1fe0*/  BRA.U !UP1, `(.L_x_882) ;  /* 0x0000000509ec7547 */ /* 0x000fec000b800000 */
[----:B------:R-:W2:Y:S01]  /*1ff0*/  LDC.64 R8, c[0x0][0x390] ;  /* 0x0000e400ff087b82 */ /* 0x000ea20000000a00 */
[----:B------:R-:W-:Y:S01]  /*2000*/  MOV R4, RZ ;  /* 0x000000ff00047202 */ /* 0x000fe20000000f00 */
[----:B------:R-:W-:Y:S01]  /*2010*/  IMAD.MOV.U32 R3, RZ, RZ, RZ ;  /* 0x000000ffff037224 */ /* 0x000fe200078e00ff */
[----:B------:R-:W-:-:S07]  /*2020*/  MOV R7, RZ ;  /* 0x000000ff00077202 */ /* 0x000fce0000000f00 */
.L_x_883:
[-C--:B------:R-:W-:Y:S02]  /*2030*/  IADD3 R24, PT, PT, R2, R7.reuse, RZ ;  /* 0x0000000702187210 */ /* 0x080fe40007ffe0ff */
[----:B------:R-:W-:Y:S02]  /*2040*/  LOP3.LUT R6, RZ, R7, RZ, 0x33, !PT ;  /* 0x00000007ff067212 */ /* 0x000fe400078e33ff */
[C---:B0-----:R-:W-:Y:S01]  /*2050*/  ISETP.GE.AND P3, PT, R24.reuse, UR12, PT ;  /* 0x0000000c18007c0c */ /* 0x041fe2000bf66270 */
[----:B------:R-:W-:Y:S01]  /*2060*/  VIADD R15, R24, 0x1 ;  /* 0x00000001180f7836 */ /* 0x000fe20000000000 */
[----:B-1----:R-:W-:Y:S02]  /*2070*/  IADD3 R11, PT, PT, R6, UR13, RZ ;  /* 0x0000000d060b7c10 */ /* 0x002fe4000fffe0ff */
[----:B------:R-:W-:Y:S02]  /*2080*/  ISETP.LT.OR P3, PT, R24, RZ, P3 ;  /* 0x000000ff1800720c */ /* 0x000fe40001f61670 */
[----:B------:R-:W-:Y:S01]  /*2090*/  ISETP.GE.AND P4, PT, R15, UR12, PT ;  /* 0x0000000c0f007c0c */ /* 0x000fe2000bf86270 */
[----:B--2---:R-:W-:-:S03]  /*20a0*/  IMAD.WIDE R10, R11, 0x8, R8 ;  /* 0x000000080b0a7825 */ /* 0x004fc600078e0208 */
        /* <DEDUP_REMOVED lines=11> */
[----:B------:R-:W-:Y:S01]  /*2160*/  ISETP.LT.OR P0, PT, R23, RZ, P0 ;  /* 0x000000ff1700720c */ /* 0x000fe20000701670 */
[----:B------:R-:W-:-:S12]  /*2170*/  VIADD R27, R24, 0x3 ;  /* 0x00000003181b7836 */ /* 0x000fd80000000000 */
        /* <DEDUP_REMOVED lines=29> */
[----:B------:R-:W-:Y:S01]  /*2350*/  VIADD R25, R24, 0x5 ;  /* 0x0000000518197836 */ /* 0x000fe20000000000 */
[----:B------:R-:W-:Y:S01]  /*2360*/  @!P4 IADD3 R3, PT, PT, R15, R6, RZ ;  /* 0x000000060f03c210 */ /* 0x000fe20007ffe0ff */
[----:B------:R-:W-:-:S03]  /*2370*/  @!P4 IMAD.MOV.U32 R4, RZ, RZ, R14 ;  /* 0x000000ffff04c224 */ /* 0x000fc600078e000e */
[----:B------:R-:W-:-:S04]  /*2380*/  ISETP.GE.AND P3, PT, R25, UR12, PT ;  /* 0x0000000c19007c0c */ /* 0x000fc8000bf66270 */
[----:B------:R-:W-:Y:S02]  /*2390*/  ISETP.LT.OR P3, PT, R25, RZ, P3 ;  /* 0x000000ff1900720c */ /* 0x000fe40001f61670 */
[----:B------:R-:W-:Y:S02]  /*23a0*/  @!P0 MOV R14, R4 ;  /* 0x00000004000e8202 */ /* 0x000fe40000000f00 */
[----:B------:R-:W-:Y:S02]  /*23b0*/  @!P0 MOV R15, R3 ;  /* 0x00000003000f8202 */ /* 0x000fe40000000f00 */
[----:B------:R-:W-:-:S04]  /*23c0*/  IADD3 R6, PT, PT, R24, 0x6, RZ ;  /* 0x0000000618067810 */ /* 0x000fc80007ffe0ff */
[----:B------:R-:W-:Y:S01]  /*23d0*/  ISETP.GE.AND P4, PT, R6, UR12, PT ;  /* 0x0000000c06007c0c */ /* 0x000fe2000bf86270 */
[----:B------:R-:W-:Y:S02]  /*23e0*/  VIADD R24, R24, 0x7 ;  /* 0x0000000718187836 */ /* 0x000fe40000000000 */
[----:B----4-:R-:W-:-:S04]  /*23f0*/  @!P0 IMAD R21, R21, R18, RZ ;  /* 0x0000001215158224 */ /* 0x010fc800078e02ff */
[-C--:B------:R-:W-:Y:S02]  /*2400*/  @!P0 IMAD R21, R19, R20.reuse, R21 ;  /* 0x0000001413158224 */ /* 0x080fe400078e0215 */
[----:B------:R-:W-:Y:S02]  /*2410*/  @!P0 IMAD.WIDE.U32 R18, R18, R20, R14 ;  /* 0x0000001412128225 */ /* 0x000fe400078e000e */
[----:B------:R-:W0:Y:S02]  /*2420*/  @!P3 LDC.64 R14, c[0x0][0x380] ;  /* 0x0000e000ff0ebb82 */ /* 0x000e240000000a00 */
[----:B------:R-:W-:Y:S01]  /*2430*/  @!P0 IMAD.MOV.U32 R4, RZ, RZ, R18 ;  /* 0x000000ffff048224 */ /* 0x000fe200078e0012 */
[----:B------:R-:W-:Y:S02]  /*2440*/  @!P0 IADD3 R3, PT, PT, R19, R21, RZ ;  /* 0x0000001513038210 */ /* 0x000fe40007ffe0ff */
[----:B------:R-:W-:Y:S02]  /*2450*/  ISETP.LT.OR P0, PT, R6, RZ, P4 ;  /* 0x000000ff0600720c */ /* 0x000fe40002701670 */
[----:B------:R-:W-:-:S02]  /*2460*/  @!P1 MOV R18, R4 ;  /* 0x0000000400129202 */ /* 0x000fc40000000f00 */
        /* <DEDUP_REMOVED lines=24> */
[----:B------:R-:W-:Y:S01]  /*25f0*/  @!P2 IMAD.MOV.U32 R4, RZ, RZ, R26 ;  /* 0x000000ffff04a224 */ /* 0x000fe200078e001a */
[----:B------:R-:W-:-:S04]  /*2600*/  @!P2 IADD3 R3, PT, PT, R27, R21, RZ ;  /* 0x000000151b03a210 */ /* 0x000fc80007ffe0ff */
[----:B0-----:R-:W-:Y:S02]  /*2610*/  @!P3 MOV R10, R4 ;  /* 0x00000004000ab202 */ /* 0x001fe40000000f00 */
[----:B------:R-:W-:Y:S01]  /*2620*/  @!P3 MOV R11, R3 ;  /* 0x00000003000bb202 */ /* 0x000fe20000000f00 */
[----:B------:R-:W-:Y:S02]  /*2630*/  VIADD R7, R7, 0x8 ;  /* 0x0000000807077836 */ /* 0x000fe40000000000 */
[----:B--2---:R-:W-:-:S04]  /*2640*/  @!P3 IMAD R17, R17, R14, RZ ;  /* 0x0000000e1111b224 */ /* 0x004fc800078e02ff */
[-C--:B------:R-:W-:Y:S02]  /*2650*/  @!P3 IMAD R17, R15, R16.reuse, R17 ;  /* 0x000000100f11b224 */ /* 0x080fe400078e0211 */
[----:B------:R-:W-:-:S04]  /*2660*/  @!P3 IMAD.WIDE.U32 R14, R14, R16, R10 ;  /* 0x000000100e0eb225 */ /* 0x000fc800078e000a */
[----:B------:R-:W-:Y:S01]  /*2670*/  @!P3 IMAD.IADD R3, R15, 0x1, R17 ;  /* 0x000000010f03b824 */ /* 0x000fe200078e0211 */
[----:B------:R-:W-:Y:S01]  /*2680*/  @!P3 MOV R4, R14 ;  /* 0x0000000e0004b202 */ /* 0x000fe20000000f00 */
[----:B---3--:R-:W-:Y:S02]  /*2690*/  @!P0 IMAD R15, R19, R22, RZ ;  /* 0x00000016130f8224 */ /* 0x008fe400078e02ff */
[----:B------:R-:W-:Y:S01]  /*26a0*/  @!P0 IMAD.MOV.U32 R11, RZ, RZ, R3 ;  /* 0x000000ffff0b8224 */ /* 0x000fe200078e0003 */
[----:B------:R-:W-:Y:S01]  /*26b0*/  @!P0 MOV R10, R4 ;  /* 0x00000004000a8202 */ /* 0x000fe20000000f00 */
[----:B------:R-:W-:-:S04]  /*26c0*/  @!P0 IMAD R15, R23, R18, R15 ;  /* 0x00000012170f8224 */ /* 0x000fc800078e020f */
[----:B------:R-:W-:-:S05]  /*26d0*/  @!P0 IMAD.WIDE.U32 R18, R22, R18, R10 ;  /* 0x0000001216128225 */ /* 0x000fca00078e000a */
[----:B------:R-:W-:Y:S01]  /*26e0*/  @!P0 IADD3 R3, PT, PT, R19, R15, RZ ;  /* 0x0000000f13038210 */ /* 0x000fe20007ffe0ff */
[----:B----4-:R-:W-:Y:S01]  /*26f0*/  @!P4 IMAD R11, R25, R12, RZ ;  /* 0x0000000c190bc224 */ /* 0x010fe200078e02ff */
[----:B------:R-:W-:Y:S02]  /*2700*/  @!P0 MOV R4, R18 ;  /* 0x0000001200048202 */ /* 0x000fe40000000f00 */
[----:B------:R-:W-:Y:S01]  /*2710*/  ISETP.NE.AND P0, PT, R7, UR11, PT ;  /* 0x0000000b07007c0c */ /* 0x000fe2000bf05270 */
[----:B------:R-:W-:Y:S01]  /*2720*/  @!P4 IMAD R15, R13, R24, R11 ;  /* 0x000000180d0fc224 */ /* 0x000fe200078e020b */
[----:B------:R-:W-:Y:S02]  /*2730*/  @!P4 MOV R10, R4 ;  /* 0x00000004000ac202 */ /* 0x000fe40000000f00 */
[----:B------:R-:W-:-:S03]  /*2740*/  @!P4 MOV R11, R3 ;  /* 0x00000003000bc202 */ /* 0x000fc60000000f00 */
[----:B------:R-:W-:-:S04]  /*2750*/  @!P4 IMAD.WIDE.U32 R12, R12, R24, R10 ;  /* 0x000000180c0cc225 */ /* 0x000fc800078e000a */
[----:B------:R-:W-:Y:S01]  /*2760*/  @!P4 IMAD.IADD R3, R13, 0x1, R15 ;  /* 0x000000010d03c824 */ /* 0x000fe200078e020f */
[----:B------:R-:W-:Y:S01]  /*2770*/  @!P4 MOV R4, R12 ;  /* 0x0000000c0004c202 */ /* 0x000fe20000000f00 */
[----:B------:R-:W-:Y:S06]  /*2780*/  @P0 BRA `(.L_x_883) ;  /* 0xfffffff800280947 */ /* 0x000fec000383ffff */
[----:B------:R-:W-:-:S07]  /*2790*/  MOV R25, UR11 ;  /* 0x0000000b00197c02 */ /* 0x000fce0008000f00 */
.L_x_882:
        /* <DEDUP_REMOVED lines=10> */
[C---:B------:R-:W-:Y:S02]  /*2840*/  IADD3 R15, PT, PT, R19.reuse, 0x1, RZ ;  /* 0x00000001130f7810 */ /* 0x040fe40007ffe0ff */
[C---:B------:R-:W-:Y:S02]  /*2850*/  IADD3 R11, PT, PT, R19.reuse, 0x2, RZ ;  /* 0x00000002130b7810 */ /* 0x040fe40007ffe0ff */
[----:B--2---:R-:W-:-:S02]  /*2860*/  ISETP.GE.AND P0, PT, R19, UR5, PT ;  /* 0x0000000513007c0c */ /* 0x004fc4000bf06270 */
[----:B------:R-:W-:Y:S02]  /*2870*/  ISETP.GE.AND P1, PT, R15, UR5, PT ;  /* 0x000000050f007c0c */ /* 0x000fe4000bf26270 */
[----:B------:R-:W-:Y:S02]  /*2880*/  ISETP.LT.OR P0, PT, R19, RZ, P0 ;  /* 0x000000ff1300720c */ /* 0x000fe40000701670 */
[----:B------:R-:W-:Y:S02]  /*2890*/  ISETP.LT.OR P1, PT, R15, RZ, P1 ;  /* 0x000000ff0f00720c */ /* 0x000fe40000f21670 */
[C---:B------:R-:W-:Y:S02]  /*28a0*/  ISETP.GE.AND P2, PT, R11.reuse, UR5, PT ;  /* 0x000000050b007c0c */ /* 0x040fe4000bf46270 */
[----:B----4-:R-:W-:Y:S02]  /*28b0*/  IADD3 R13, PT, PT, R6, UR8, RZ ;  /* 0x00000008060d7c10 */ /* 0x010fe4000fffe0ff */
[----:B------:R-:W-:-:S02]  /*28c0*/  ISETP.LT.OR P2, PT, R11, RZ, P2 ;  /* 0x000000ff0b00720c */ /* 0x000fc40001741670 */
[----:B------:R-:W-:Y:S01]  /*28d0*/  ISETP.GE.AND P3, PT, R7, UR5, PT ;  /* 0x0000000507007c0c */ /* 0x000fe2000bf66270 */
[----:B---3--:R-:W-:Y:S02]  /*28e0*/  IMAD.WIDE R26, R13, 0x8, R26 ;  /* 0x000000080d1a7825 */ /* 0x008fe400078e021a */
[----:B------:R-:W2:Y:S01]  /*28f0*/  @!P0 LDC.64 R8, c[0x0][0x380] ;  /* 0x0000e000ff088b82 */ /* 0x000ea20000000a00 */
[----:B------:R-:W-:Y:S02]  /*2900*/  ISETP.LT.OR P3, PT, R7, RZ, P3 ;  /* 0x000000ff0700720c */ /* 0x000fe40001f61670 */
[----:B------:R-:W3:Y:S05]  /*2910*/  @!P0 LDG.E.64.CONSTANT R20, desc[UR6][R26.64] ;  /* 0x000000061a148981 */ /* 0x000eea000c1e9b00 */
        /* <DEDUP_REMOVED lines=14> */
[----:B------:R-:W-:Y:S01]  /*2a00*/  @!P0 MOV R22, R4 ;  /* 0x0000000400168202 */ /* 0x000fe20000000f00 */
[----:B------:R-:W-:Y:S01]  /*2a10*/  @!P0 IMAD.MOV.U32 R23, RZ, RZ, R3 ;  /* 0x000000ffff178224 */ /* 0x000fe200078e0003 */
[----:B------:R-:W-:Y:S01]  /*2a20*/  IADD3 R25, PT, PT, R25, 0x4, RZ ;  /* 0x0000000419197810 */ /* 0x000fe20007ffe0ff */
[----:B---3--:R-:W-:Y:S02]  /*2a30*/  @!P0 IMAD R21, R21, R18, RZ ;  /* 0x0000001215158224 */ /* 0x008fe400078e02ff */
[----:B------:R-:W-:-:S04]  /*2a40*/  @!P0 IMAD.WIDE.U32 R22, R18, R20, R22 ;  /* 0x0000001412168225 */ /* 0x000fc800078e0016 */
[----:B------:R-:W-:Y:S01]  /*2a50*/  @!P0 IMAD R21, R19, R20, R21 ;  /* 0x0000001413158224 */ /* 0x000fe200078e0215 */
[----:B------:R-:W-:-:S04]  /*2a60*/  @!P0 MOV R4, R22 ;  /* 0x0000001600048202 */ /* 0x000fc80000000f00 */
[----:B------:R-:W-:Y:S01]  /*2a70*/  @!P0 IADD3 R3, PT, PT, R23, R21, RZ ;  /* 0x0000001517038210 */ /* 0x000fe20007ffe0ff */
[----:B----4-:R-:W-:Y:S02]  /*2a80*/  @!P1 IMAD R15, R15, R16, RZ ;  /* 0x000000100f0f9224 */ /* 0x010fe400078e02ff */
[----:B------:R-:W-:Y:S01]  /*2a90*/  @!P1 IMAD.MOV.U32 R18, RZ, RZ, R4 ;  /* 0x000000ffff129224 */ /* 0x000fe200078e0004 */
[----:B------:R-:W-:Y:S01]  /*2aa0*/  @!P1 MOV R19, R3 ;  /* 0x0000000300139202 */ /* 0x000fe20000000f00 */
[-C--:B------:R-:W-:Y:S02]  /*2ab0*/  @!P1 IMAD R17, R17, R14.reuse, R15 ;  /* 0x0000000e11119224 */ /* 0x080fe400078e020f */
[----:B------:R-:W-:-:S04]  /*2ac0*/  @!P1 IMAD.WIDE.U32 R14, R16, R14, R18 ;  /* 0x0000000e100e9225 */ /* 0x000fc800078e0012 */
[----:B------:R-:W-:Y:S01]  /*2ad0*/  @!P1 IMAD.MOV.U32 R4, RZ, RZ, R14 ;  /* 0x000000ffff049224 */ /* 0x000fe200078e000e */
[----:B------:R-:W-:Y:S01]  /*2ae0*/  @!P1 IADD3 R3, PT, PT, R15, R17, RZ ;  /* 0x000000110f039210 */ /* 0x000fe20007ffe0ff */
[----:B-----5:R-:W-:-:S03]  /*2af0*/  @!P2 IMAD R11, R11, R12, RZ ;  /* 0x0000000c0b0ba224 */ /* 0x020fc600078e02ff */
[----:B------:R-:W-:Y:S02]  /*2b00*/  @!P2 MOV R14, R4 ;  /* 0x00000004000ea202 */ /* 0x000fe40000000f00 */
[----:B------:R-:W-:Y:S01]  /*2b10*/  @!P2 MOV R15, R3 ;  /* 0x00000003000fa202 */ /* 0x000fe20000000f00 */
[-C--:B------:R-:W-:Y:S02]  /*2b20*/  @!P2 IMAD R13, R13, R10.reuse, R11 ;  /* 0x0000000a0d0da224 */ /* 0x080fe400078e020b */
[----:B------:R-:W-:-:S04]  /*2b30*/  @!P2 IMAD.WIDE.U32 R10, R12, R10, R14 ;  /* 0x0000000a0c0aa225 */ /* 0x000fc800078e000e */
[----:B------:R-:W-:Y:S01]  /*2b40*/  @!P2 IMAD.IADD R3, R11, 0x1, R13 ;  /* 0x000000010b03a824 */ /* 0x000fe200078e020d */
[----:B------:R-:W-:Y:S01]  /*2b50*/  @!P2 MOV R4, R10 ;  /* 0x0000000a0004a202 */ /* 0x000fe20000000f00 */
[----:B--2---:R-:W-:Y:S02]  /*2b60*/  @!P3 IMAD R7, R7, R8, RZ ;  /* 0x000000080707b224 */ /* 0x004fe400078e02ff */
[----:B------:R-:W-:Y:S01]  /*2b70*/  @!P3 IMAD.MOV.U32 R11, RZ, RZ, R3 ;  /* 0x000000ffff0bb224 */ /* 0x000fe200078e0003 */
[----:B------:R-:W-:Y:S01]  /*2b80*/  @!P3 MOV R10, R4 ;  /* 0x00000004000ab202 */ /* 0x000fe20000000f00 */
[----:B------:R-:W-:-:S04]  /*2b90*/  @!P3 IMAD R9, R9, R6, R7 ;  /* 0x000000060909b224 */ /* 0x000fc800078e0207 */
[----:B------:R-:W-:-:S05]  /*2ba0*/  @!P3 IMAD.WIDE.U32 R6, R8, R6, R10 ;  /* 0x000000060806b225 */ /* 0x000fca00078e000a */
[----:B------:R-:W-:Y:S02]  /*2bb0*/  @!P3 IADD3 R3, PT, PT, R7, R9, RZ ;  /* 0x000000090703b210 */ /* 0x000fe40007ffe0ff */
[----:B------:R-:W-:-:S07]  /*2bc0*/  @!P3 MOV R4, R6 ;  /* 0x000000060004b202 */ /* 0x000fce0000000f00 */
.L_x_885:
        /* <DEDUP_REMOVED lines=21> */
[----:B------:R-:W3:Y:S04]  /*2d20*/  @!P0 LDG.E.64.CONSTANT R6, desc[UR6][R18.64] ;  /* 0x0000000612068981 */ /* 0x000ee8000c1e9b00 */
[----:B------:R-:W3:Y:S01]  /*2d30*/  @!P0 LDG.E.64.CONSTANT R8, desc[UR6][R8.64] ;  /* 0x0000000608088981 */ /* 0x000ee2000c1e9b00 */
        /* <DEDUP_REMOVED lines=9> */
[----:B------:R-:W-:Y:S01]  /*2dd0*/  @!P0 MOV R4, R16 ;  /* 0x0000001000048202 */ /* 0x000fe20000000f00 */
[----:B--2---:R-:W-:-:S03]  /*2de0*/  @!P1 IMAD R11, R13, R14, RZ ;  /* 0x0000000e0d0b9224 */ /* 0x004fc600078e02ff */
[----:B------:R-:W-:Y:S01]  /*2df0*/  @!P0 IADD3 R3, PT, PT, R17, R7, RZ ;  /* 0x0000000711038210 */ /* 0x000fe20007ffe0ff */
[----:B------:R-:W-:Y:S01]  /*2e00*/  @!P1 IMAD R11, R15, R12, R11 ;  /* 0x0000000c0f0b9224 */ /* 0x000fe200078e020b */
[----:B------:R-:W-:-:S03]  /*2e10*/  @!P1 MOV R6, R4 ;  /* 0x0000000400069202 */ /* 0x000fc60000000f00 */
[----:B------:R-:W-:Y:S02]  /*2e20*/  @!P1 IMAD.MOV.U32 R7, RZ, RZ, R3 ;  /* 0x000000ffff079224 */ /* 0x000fe400078e0003 */
[----:B------:R-:W-:-:S05]  /*2e30*/  @!P1 IMAD.WIDE.U32 R12, R14, R12, R6 ;  /* 0x0000000c0e0c9225 */ /* 0x000fca00078e0006 */
[----:B------:R-:W-:Y:S02]  /*2e40*/  @!P1 IADD3 R3, PT, PT, R13, R11, RZ ;  /* 0x0000000b0d039210 */ /* 0x000fe40007ffe0ff */
[----:B------:R-:W-:-:S07]  /*2e50*/  @!P1 MOV R4, R12 ;  /* 0x0000000c00049202 */ /* 0x000fce0000000f00 */
.L_x_887:
        /* <DEDUP_REMOVED lines=17> */
[----:B------:R-:W-:Y:S01]  /*2f70*/  IMAD R11, R7, R8, R11 ;  /* 0x00000008070b7224 */ /* 0x000fe200078e020b */
[----:B------:R-:W-:-:S03]  /*2f80*/  MOV R4, R2 ;  /* 0x0000000200047202 */ /* 0x000fc60000000f00 */
[----:B------:R-:W-:-:S07]  /*2f90*/  IMAD.IADD R3, R3, 0x1, R11 ;  /* 0x0000000103037824 */ /* 0x000fce00078e020b */
.L_x_886:
[----:B01----:R-:W-:Y:S05]  /*2fa0*/  BSYNC.RECONVERGENT B0 ;  /* 0x0000000000007941 */ /* 0x003fea0003800200 */
.L_x_884:
[----:B------:R-:W2:Y:S01]  /*2fb0*/  LDC.64 R6, c[0x0][0x3a8] ;  /* 0x0000ea00ff067b82 */ /* 0x000ea20000000a00 */
[----:B------:R-:W3:Y:S01]  /*2fc0*/  LDCU UR5, c[0x0][0x3b0] ;  /* 0x00007600ff0577ac */ /* 0x000ee20008000800 */
[----:B------:R-:W-:Y:S01]  /*2fd0*/  MOV R2, R4 ;  /* 0x0000000400027202 */ /* 0x000fe20000000f00 */
[----:B--2---:R-:W-:Y:S01]  /*2fe0*/  IMAD.WIDE R6, R5, 0x8, R6 ;  /* 0x0000000805067825 */ /* 0x004fe200078e0206 */
[----:B------:R-:W-:-:S04]  /*2ff0*/  IADD3 R5, PT, PT, R0, R5, RZ ;  /* 0x0000000500057210 */ /* 0x000fc80007ffe0ff */
[----:B------:R2:W-:Y:S01]  /*3000*/  STG.E.64 desc[UR6][R6.64], R2 ;  /* 0x0000000206007986 */ /* 0x0005e2000c101b06 */
[----:B---3--:R-:W-:-:S13]  /*3010*/  ISETP.GE.AND P0, PT, R5, UR5, PT ;  /* 0x0000000505007c0c */ /* 0x008fda000bf06270 */
[----:B--2---:R-:W-:Y:S05]  /*3020*/  @!P0 BRA `(.L_x_888) ;  /* 0xffffffec00dc8947 */ /* 0x004fea000383ffff */
[----:B01----:R-:W-:Y:S05]  /*3030*/  EXIT ;  /* 0x000000000000794d */ /* 0x003fea0003800000 */
.L_x_881:
        /* <DEDUP_REMOVED lines=14> */
.L_x_895:
[----:B------:R-:W-:Y:S01]  /*3120*/  HFMA2 R3, -RZ, RZ, 0, 0 ;  /* 0x00000000ff037431 */ /* 0x000fe200000001ff */
        /* <DEDUP_REMOVED lines=8> */
.L_x_890:
[-C--:B------:R-:W-:Y:S02]  /*31b0*/  IADD3 R24, PT, PT, R2, R7.reuse, RZ ;  /* 0x0000000702187210 */ /* 0x080fe40007ffe0ff */
[----:B------:R-:W-:Y:S02]  /*31c0*/  LOP3.LUT R6, RZ, R7, RZ, 0x33, !PT ;  /* 0x00000007ff067212 */ /* 0x000fe400078e33ff */
[C---:B------:R-:W-:Y:S02]  /*31d0*/  ISETP.GE.AND P3, PT, R24.reuse, UR12, PT ;  /* 0x0000000c18007c0c */ /* 0x040fe4000bf66270 */
[----:B------:R-:W-:Y:S01]  /*31e0*/  IADD3 R15, PT, PT, R24, 0x1, RZ ;  /* 0x00000001180f7810 */ /* 0x000fe20007ffe0ff */
[----:B------:R-:W-:Y:S01]  /*31f0*/  VIADD R11, R6, UR13 ;  /* 0x0000000d060b7c36 */ /* 0x000fe20008000000 */
[----:B------:R-:W-:Y:S02]  /*3200*/  ISETP.LT.OR P3, PT, R24, RZ, P3 ;  /* 0x000000ff1800720c */ /* 0x000fe40001f61670 */
[----:B------:R-:W-:Y:S01]  /*3210*/  ISETP.GE.AND P4, PT, R15, UR12, PT ;  /* 0x0000000c0f007c0c */ /* 0x000fe2000bf86270 */
[----:B0-----:R-:W-:-:S03]  /*3220*/  IMAD.WIDE R10, R11, 0x8, R8 ;  /* 0x000000080b0a7825 */ /* 0x001fc600078e0208 */
        /* <DEDUP_REMOVED lines=16> */
[----:B------:R-:W-:Y:S02]  /*3330*/  IADD3 R25, PT, PT, R24, 0x4, RZ ;  /* 0x0000000418197810 */ /* 0x000fe40007ffe0ff */
[----:B------:R-:W-:Y:S02]  /*3340*/  @!P3 MOV R22, R4 ;  /* 0x000000040016b202 */ /* 0x000fe40000000f00 */
[----:B------:R-:W-:-:S04]  /*3350*/  ISETP.GE.AND P2, PT, R25, UR12, PT ;  /* 0x0000000c19007c0c */ /* 0x000fc8000bf46270 */
[----:B------:R-:W-:Y:S01]  /*3360*/  ISETP.LT.OR P2, PT, R25, RZ, P2 ;  /* 0x000000ff1900720c */ /* 0x000fe20001741670 */
[----:B0-----:R-:W-:-:S04]  /*3370*/  @!P0 IMAD.WIDE.U32 R18, R23, 0x8, R18 ;  /* 0x0000000817128825 */ /* 0x001fc800078e0012 */
[----:B------:R-:W-:Y:S02]  /*3380*/  @!P3 IMAD.MOV.U32 R23, RZ, RZ, R3 ;  /* 0x000000ffff17b224 */ /* 0x000fe400078e0003 */
        /* <DEDUP_REMOVED lines=24> */
[----:B------:R-:W-:Y:S02]  /*3510*/  ISETP.LT.OR P3, PT, R25, RZ, P3 ;  /* 0x000000ff1900720c */ /* 0x000fe40001f61670 */
[----:B------:R-:W-:Y:S01]  /*3520*/  @!P0 MOV R15, R3 ;  /* 0x00000003000f8202 */ /* 0x000fe20000000f00 */
[----:B------:R-:W-:Y:S01]  /*3530*/  @!P0 IMAD.MOV.U32 R14, RZ, RZ, R4 ;  /* 0x000000ffff0e8224 */ /* 0x000fe200078e0004 */
[----:B------:R-:W-:-:S04]  /*3540*/  IADD3 R6, PT, PT, R24, 0x6, RZ ;  /* 0x0000000618067810 */ /* 0x000fc80007ffe0ff */
[----:B------:R-:W-:Y:S01]  /*3550*/  ISETP.GE.AND P4, PT, R6, UR12, PT ;  /* 0x0000000c06007c0c */ /* 0x000fe2000bf86270 */
[----:B------:R-:W-:Y:S02]  /*3560*/  VIADD R24, R24, 0x7 ;  /* 0x0000000718187836 */ /* 0x000fe40000000000 */
[----:B----4-:R-:W-:-:S04]  /*3570*/  @!P0 IMAD R21, R21, R18, RZ ;  /* 0x0000001215158224 */ /* 0x010fc800078e02ff */
[-C--:B------:R-:W-:Y:S02]  /*3580*/  @!P0 IMAD R21, R19, R20.reuse, R21 ;  /* 0x0000001413158224 */ /* 0x080fe400078e0215 */
[----:B------:R-:W-:Y:S02]  /*3590*/  @!P0 IMAD.WIDE.U32 R18, R18, R20, R14 ;  /* 0x0000001412128225 */ /* 0x000fe400078e000e */
[----:B------:R-:W0:Y:S02]  /*35a0*/  @!P3 LDC.64 R14, c[0x0][0x380] ;  /* 0x0000e000ff0ebb82 */ /* 0x000e240000000a00 */
[----:B------:R-:W-:Y:S01]  /*35b0*/  @!P0 IMAD.IADD R3, R19, 0x1, R21 ;  /* 0x0000000113038824 */ /* 0x000fe200078e0215 */
[----:B------:R-:W-:Y:S02]  /*35c0*/  @!P0 MOV R4, R18 ;  /* 0x0000001200048202 */ /* 0x000fe40000000f00 */
        /* <DEDUP_REMOVED lines=11> */
[----:B---3--:R-:W-:-:S02]  /*3680*/  @!P2 IMAD R21, R13, R26, RZ ;  /* 0x0000001a0d15a224 */ /* 0x008fc400078e02ff */
[----:B------:R-:W-:Y:S01]  /*3690*/  @!P2 IMAD.MOV.U32 R17, RZ, RZ, R3 ;  /* 0x000000ffff11a224 */ /* 0x000fe200078e0003 */
        /* <DEDUP_REMOVED lines=23> */
[----:B---3--:R-:W-:Y:S02]  /*3810*/  @!P0 IMAD R15, R19, R22, RZ ;  /* 0x00000016130f8224 */ /* 0x008fe400078e02ff */
[----:B------:R-:W-:Y:S01]  /*3820*/  @!P0 IMAD.MOV.U32 R11, RZ, RZ, R3 ;  /* 0x000000ffff0b8224 */ /* 0x000fe200078e0003 */
[----:B------:R-:W-:Y:S01]  /*3830*/  @!P0 MOV R10, R4 ;  /* 0x00000004000a8202 */ /* 0x000fe20000000f00 */
[----:B------:R-:W-:-:S04]  /*3840*/  @!P0 IMAD R15, R23, R18, R15 ;  /* 0x00000012170f8224 */ /* 0x000fc800078e020f */
[----:B------:R-:W-:-:S04]  /*3850*/  @!P0 IMAD.WIDE.U32 R18, R22, R18, R10 ;  /* 0x0000001216128225 */ /* 0x000fc800078e000a */
[----:B----4-:R-:W-:Y:S01]  /*3860*/  @!P4 IMAD R11, R25, R12, RZ ;  /* 0x0000000c190bc224 */ /* 0x010fe200078e02ff */
[----:B------:R-:W-:Y:S02]  /*3870*/  @!P0 IADD3 R3, PT, PT, R19, R15, RZ ;  /* 0x0000000f13038210 */ /* 0x000fe40007ffe0ff */
[----:B------:R-:W-:Y:S02]  /*3880*/  @!P0 MOV R4, R18 ;  /* 0x0000001200048202 */ /* 0x000fe40000000f00 */
[----:B------:R-:W-:Y:S01]  /*3890*/  ISETP.NE.AND P0, PT, R7, UR11, PT ;  /* 0x0000000b07007c0c */ /* 0x000fe2000bf05270 */
[----:B------:R-:W-:Y:S01]  /*38a0*/  @!P4 IMAD R15, R13, R24, R11 ;  /* 0x000000180d0fc224 */ /* 0x000fe200078e020b */
[----:B------:R-:W-:Y:S01]  /*38b0*/  @!P4 MOV R11, R3 ;  /* 0x00000003000bc202 */ /* 0x000fe20000000f00 */
[----:B------:R-:W-:-:S04]  /*38c0*/  @!P4 IMAD.MOV.U32 R10, RZ, RZ, R4 ;  /* 0x000000ffff0ac224 */ /* 0x000fc800078e0004 */
[----:B------:R-:W-:-:S05]  /*38d0*/  @!P4 IMAD.WIDE.U32 R12, R12, R24, R10 ;  /* 0x000000180c0cc225 */ /* 0x000fca00078e000a */
[----:B------:R-:W-:Y:S02]  /*38e0*/  @!P4 IADD3 R3, PT, PT, R13, R15, RZ ;  /* 0x0000000f0d03c210 */ /* 0x000fe40007ffe0ff */
[----:B------:R-:W-:Y:S01]  /*38f0*/  @!P4 MOV R4, R12 ;  /* 0x0000000c0004c202 */ /* 0x000fe20000000f00 */
[----:B------:R-:W-:Y:S06]  /*3900*/  @P0 BRA `(.L_x_890) ;  /* 0xfffffff800280947 */ /* 0x000fec000383ffff */
[----:B------:R-:W-:-:S07]  /*3910*/  IMAD.U32 R25, RZ, RZ, UR11 ;  /* 0x0000000bff197e24 */ /* 0x000fce000f8e00ff */
.L_x_889:
        /* <DEDUP_REMOVED lines=8> */
[----:B------:R-:W2:Y:S01]  /*39a0*/  LDCU UR8, c[0x0][0x398] ;  /* 0x00007300ff0877ac */ /* 0x000ea20008000800 */
[C---:B------:R-:W-:Y:S01]  /*39b0*/  IADD3 R15, PT, PT, R19.reuse, 0x1, RZ ;  /* 0x00000001130f7810 */ /* 0x040fe20007ffe0ff */
[C---:B------:R-:W-:Y:S01]  /*39c0*/  VIADD R7, R19.reuse, 0x3 ;  /* 0x0000000313077836 */ /* 0x040fe20000000000 */
[C---:B------:R-:W-:Y:S02]  /*39d0*/  IADD3 R11, PT, PT, R19.reuse, 0x2, RZ ;  /* 0x00000002130b7810 */ /* 0x040fe40007ffe0ff */
[----:B0-----:R-:W-:Y:S02]  /*39e0*/  ISETP.GE.AND P0, PT, R19, UR5, PT ;  /* 0x0000000513007c0c */ /* 0x001fe4000bf06270 */
[----:B------:R-:W-:-:S02]  /*39f0*/  ISETP.GE.AND P1, PT, R15, UR5, PT ;  /* 0x000000050f007c0c */ /* 0x000fc4000bf26270 */
[----:B------:R-:W-:Y:S02]  /*3a00*/  ISETP.LT.OR P0, PT, R19, RZ, P0 ;  /* 0x000000ff1300720c */ /* 0x000fe40000701670 */
[----:B------:R-:W-:Y:S02]  /*3a10*/  ISETP.LT.OR P1, PT, R15, RZ, P1 ;  /* 0x000000ff0f00720c */ /* 0x000fe40000f21670 */
[C---:B------:R-:W-:Y:S02]  /*3a20*/  ISETP.GE.AND P2, PT, R11.reuse, UR5, PT ;  /* 0x000000050b007c0c */ /* 0x040fe4000bf46270 */
[----:B--2---:R-:W-:Y:S02]  /*3a30*/  IADD3 R13, PT, PT, R6, UR8, RZ ;  /* 0x00000008060d7c10 */ /* 0x004fe4000fffe0ff */
[----:B------:R-:W-:Y:S02]  /*3a40*/  ISETP.LT.OR P2, PT, R11, RZ, P2 ;  /* 0x000000ff0b00720c */ /* 0x000fe40001741670 */
[----:B------:R-:W-:Y:S01]  /*3a50*/  ISETP.GE.AND P3, PT, R7, UR5, PT ;  /* 0x0000000507007c0c */ /* 0x000fe2000bf66270 */
[----:B-1----:R-:W-:-:S02]  /*3a60*/  IMAD.WIDE R26, R13, 0x8, R26 ;  /* 0x000000080d1a7825 */ /* 0x002fc400078e021a */
[----:B------:R-:W0:Y:S01]  /*3a70*/  @!P0 LDC.64 R8, c[0x0][0x380] ;  /* 0x0000e000ff088b82 */ /* 0x000e220000000a00 */
[----:B------:R-:W-:Y:S02]  /*3a80*/  ISETP.LT.OR P3, PT, R7, RZ, P3 ;  /* 0x000000ff0700720c */ /* 0x000fe40001f61670 */
[----:B------:R-:W2:Y:S05]  /*3a90*/  @!P0 LDG.E.64.CONSTANT R20, desc[UR6][R26.64] ;  /* 0x000000061a148981 */ /* 0x000eaa000c1e9b00 */
        /* <DEDUP_REMOVED lines=15> */
[----:B------:R-:W-:Y:S01]  /*3b90*/  @!P0 MOV R23, R3 ;  /* 0x0000000300178202 */ /* 0x000fe20000000f00 */
[----:B------:R-:W-:Y:S02]  /*3ba0*/  VIADD R25, R25, 0x4 ;  /* 0x0000000419197836 */ /* 0x000fe40000000000 */
[----:B--2---:R-:W-:-:S02]  /*3bb0*/  @!P0 IMAD R21, R21, R18, RZ ;  /* 0x0000001215158224 */ /* 0x004fc400078e02ff */
[----:B------:R-:W-:-:S04]  /*3bc0*/  @!P0 IMAD.WIDE.U32 R22, R18, R20, R22 ;  /* 0x0000001412168225 */ /* 0x000fc800078e0016 */
[----:B------:R-:W-:Y:S02]  /*3bd0*/  @!P0 IMAD R21, R19, R20, R21 ;  /* 0x0000001413158224 */ /* 0x000fe400078e0215 */
[----:B------:R-:W-:-:S03]  /*3be0*/  @!P0 IMAD.MOV.U32 R4, RZ, RZ, R22 ;  /* 0x000000ffff048224 */ /* 0x000fc600078e0016 */
[----:B------:R-:W-:Y:S01]  /*3bf0*/  @!P0 IADD3 R3, PT, PT, R23, R21, RZ ;  /* 0x0000001517038210 */ /* 0x000fe20007ffe0ff */
[----:B----4-:R-:W-:Y:S01]  /*3c00*/  @!P1 IMAD R15, R15, R16, RZ ;  /* 0x000000100f0f9224 */ /* 0x010fe200078e02ff */
[----:B------:R-:W-:Y:S02]  /*3c10*/  @!P1 MOV R18, R4 ;  /* 0x0000000400129202 */ /* 0x000fe40000000f00 */
[----:B------:R-:W-:Y:S01]  /*3c20*/  @!P1 MOV R19, R3 ;  /* 0x0000000300139202 */ /* 0x000fe20000000f00 */
[-C--:B------:R-:W-:Y:S02]  /*3c30*/  @!P1 IMAD R17, R17, R14.reuse, R15 ;  /* 0x0000000e11119224 */ /* 0x080fe400078e020f */
[----:B------:R-:W-:-:S04]  /*3c40*/  @!P1 IMAD.WIDE.U32 R14, R16, R14, R18 ;  /* 0x0000000e100e9225 */ /* 0x000fc800078e0012 */
[----:B------:R-:W-:Y:S01]  /*3c50*/  @!P1 IMAD.IADD R3, R15, 0x1, R17 ;  /* 0x000000010f039824 */ /* 0x000fe200078e0211 */
[----:B------:R-:W-:Y:S01]  /*3c60*/  @!P1 MOV R4, R14 ;  /* 0x0000000e00049202 */ /* 0x000fe20000000f00 */
[----:B---3--:R-:W-:-:S03]  /*3c70*/  @!P2 IMAD R11, R11, R12, RZ ;  /* 0x0000000c0b0ba224 */ /* 0x008fc600078e02ff */
[----:B------:R-:W-:Y:S02]  /*3c80*/  @!P2 MOV R14, R4 ;  /* 0x00000004000ea202 */ /* 0x000fe40000000f00 */
[----:B------:R-:W-:Y:S01]  /*3c90*/  @!P2 MOV R15, R3 ;  /* 0x00000003000fa202 */ /* 0x000fe20000000f00 */
[-C--:B------:R-:W-:Y:S02]  /*3ca0*/  @!P2 IMAD R13, R13, R10.reuse, R11 ;  /* 0x0000000a0d0da224 */ /* 0x080fe400078e020b */
[----:B------:R-:W-:-:S04]  /*3cb0*/  @!P2 IMAD.WIDE.U32 R10, R12, R10, R14 ;  /* 0x0000000a0c0aa225 */ /* 0x000fc800078e000e */
[----:B------:R-:W-:Y:S01]  /*3cc0*/  @!P2 IMAD.IADD R3, R11, 0x1, R13 ;  /* 0x000000010b03a824 */ /* 0x000fe200078e020d */
[----:B------:R-:W-:Y:S01]  /*3cd0*/  @!P2 MOV R4, R10 ;  /* 0x0000000a0004a202 */ /* 0x000fe20000000f00 */
[----:B-----5:R-:W-:-:S03]  /*3ce0*/  @!P3 IMAD R7, R7, R8, RZ ;  /* 0x000000080707b224 */ /* 0x020fc600078e02ff */
[----:B------:R-:W-:Y:S02]  /*3cf0*/  @!P3 MOV R10, R4 ;  /* 0x00000004000ab202 */ /* 0x000fe40000000f00 */
[----:B------:R-:W-:Y:S01]  /*3d00*/  @!P3 MOV R11, R3 ;  /* 0x00000003000bb202 */ /* 0x000fe20000000f00 */
[-C--:B------:R-:W-:Y:S02]  /*3d10*/  @!P3 IMAD R9, R9, R6.reuse, R7 ;  /* 0x000000060909b224 */ /* 0x080fe400078e0207 */
[----:B------:R-:W-:-:S05]  /*3d20*/  @!P3 IMAD.WIDE.U32 R6, R8, R6, R10 ;  /* 0x000000060806b225 */ /* 0x000fca00078e000a */
[----:B------:R-:W-:Y:S02]  /*3d30*/  @!P3 IADD3 R3, PT, PT, R7, R9, RZ ;  /* 0x000000090703b210 */ /* 0x000fe40007ffe0ff */
[----:B------:R-:W-:-:S07]  /*3d40*/  @!P3 MOV R4, R6 ;  /* 0x000000060004b202 */ /* 0x000fce0000000f00 */
.L_x_892:
        /* <DEDUP_REMOVED lines=21> */
[----:B------:R-:W2:Y:S04]  /*3ea0*/  @!P0 LDG.E.64.CONSTANT R6, desc[UR6][R18.64] ;  /* 0x0000000612068981 */ /* 0x000ea8000c1e9b00 */
[----:B------:R-:W2:Y:S01]  /*3eb0*/  @!P0 LDG.E.64.CONSTANT R8, desc[UR6][R8.64] ;  /* 0x0000000608088981 */ /* 0x000ea2000c1e9b00 */
[----:B0-----:R-:W-:-:S03]  /*3ec0*/  @!P1 IMAD.WIDE.U32 R14, R15, 0x8, R12 ;  /* 0x000000080f0e9825 */ /* 0x001fc600078e000c */
[----:B------:R-:W3:Y:S04]  /*3ed0*/  @!P1 LDG.E.64.CONSTANT R12, desc[UR6][R18.64+-0x8] ;  /* 0xfffff806120c9981 */ /* 0x000ee8000c1e9b00 */
[----:B------:R-:W3:Y:S01]  /*3ee0*/  @!P1 LDG.E.64.CONSTANT R14, desc[UR6][R14.64] ;  /* 0x000000060e0e9981 */ /* 0x000ee2000c1e9b00 */
[----:B------:R-:W-:Y:S01]  /*3ef0*/  @!P0 MOV R16, R4 ;  /* 0x0000000400108202 */ /* 0x000fe20000000f00 */
[----:B------:R-:W-:Y:S01]  /*3f00*/  VIADD R25, R25, 0x2 ;  /* 0x0000000219197836 */ /* 0x000fe20000000000 */
[----:B------:R-:W-:Y:S01]  /*3f10*/  @!P0 MOV R17, R3 ;  /* 0x0000000300118202 */ /* 0x000fe20000000f00 */
[----:B--2---:R-:W-:Y:S02]  /*3f20*/  @!P0 IMAD R7, R7, R8, RZ ;  /* 0x0000000807078224 */ /* 0x004fe400078e02ff */
[----:B------:R-:W-:-:S04]  /*3f30*/  @!P0 IMAD.WIDE.U32 R16, R8, R6, R16 ;  /* 0x0000000608108225 */ /* 0x000fc800078e0010 */
[----:B------:R-:W-:Y:S02]  /*3f40*/  @!P0 IMAD R7, R9, R6, R7 ;  /* 0x0000000609078224 */ /* 0x000fe400078e0207 */
[----:B------:R-:W-:Y:S02]  /*3f50*/  @!P0 IMAD.MOV.U32 R4, RZ, RZ, R16 ;  /* 0x000000ffff048224 */ /* 0x000fe400078e0010 */
[----:B---3--:R-:W-:Y:S01]  /*3f60*/  @!P1 IMAD R11, R13, R14, RZ ;  /* 0x0000000e0d0b9224 */ /* 0x008fe200078e02ff */
[----:B------:R-:W-:Y:S02]  /*3f70*/  @!P0 IADD3 R3, PT, PT, R17, R7, RZ ;  /* 0x0000000711038210 */ /* 0x000fe40007ffe0ff */
[----:B------:R-:W-:Y:S01]  /*3f80*/  @!P1 MOV R6, R4 ;  /* 0x0000000400069202 */ /* 0x000fe20000000f00 */
[----:B------:R-:W-:Y:S01]  /*3f90*/  @!P1 IMAD R11, R15, R12, R11 ;  /* 0x0000000c0f0b9224 */ /* 0x000fe200078e020b */
[----:B------:R-:W-:-:S03]  /*3fa0*/  @!P1 MOV R7, R3 ;  /* 0x0000000300079202 */ /* 0x000fc60000000f00 */
[----:B------:R-:W-:-:S05]  /*3fb0*/  @!P1 IMAD.WIDE.U32 R12, R14, R12, R6 ;  /* 0x0000000c0e0c9225 */ /* 0x000fca00078e0006 */
[----:B------:R-:W-:Y:S02]  /*3fc0*/  @!P1 IADD3 R3, PT, PT, R13, R11, RZ ;  /* 0x0000000b0d039210 */ /* 0x000fe40007ffe0ff */
[----:B------:R-:W-:-:S07]  /*3fd0*/  @!P1 MOV R4, R12 ;  /* 0x0000000c00049202 */ /* 0x000fce0000000f00 */
.L_x_894:
        /* <DEDUP_REMOVED lines=17> */
[----:B------:R-:W-:Y:S01]  /*40f0*/  IMAD R11, R7, R8, R11 ;  /* 0x00000008070b7224 */ /* 0x000fe200078e020b */
[----:B------:R-:W-:-:S04]  /*4100*/  MOV R4, R2 ;  /* 0x0000000200047202 */ /* 0x000fc80000000f00 */
[----:B------:R-:W-:-:S07]  /*4110*/  IADD3 R3, PT, PT, R3, R11, RZ ;  /* 0x0000000b03037210 */ /* 0x000fce0007ffe0ff */
.L_x_893:
[----:B------:R-:W-:Y:S05]  /*4120*/  BSYNC.RECONVERGENT B0 ;  /* 0x0000000000007941 */ /* 0x000fea0003800200 */
.L_x_891:
[----:B------:R-:W0:Y:S01]  /*4130*/  LDC.64 R6, c[0x0][0x3a8] ;  /* 0x0000ea00ff067b82 */ /* 0x000e220000000a00 */
[----:B------:R-:W1:Y:S01]  /*4140*/  LDCU UR5, c[0x0][0x3b0] ;  /* 0x00007600ff0577ac */ /* 0x000e620008000800 */
[----:B------:R-:W-:Y:S02]  /*4150*/  IMAD.MOV.U32 R2, RZ, RZ, R4 ;  /* 0x000000ffff027224 */ /* 0x000fe400078e0004 */
[----:B0-----:R-:W-:Y:S01]  /*4160*/  IMAD.WIDE R6, R5, 0x8, R6 ;  /* 0x0000000805067825 */ /* 0x001fe200078e0206 */
[----:B------:R-:W-:-:S04]  /*4170*/  IADD3 R5, PT, PT, R0, R5, RZ ;  /* 0x0000000500057210 */ /* 0x000fc80007ffe0ff */
[----:B------:R0:W-:Y:S01]  /*4180*/  STG.E.64 desc[UR6][R6.64], R2 ;  /* 0x0000000206007986 */ /* 0x0001e2000c101b06 */
[----:B-1----:R-:W-:-:S13]  /*4190*/  ISETP.GE.AND P0, PT, R5, UR5, PT ;  /* 0x0000000505007c0c */ /* 0x002fda000bf06270 */
[----:B0-----:R-:W-:Y:S05]  /*41a0*/  @!P0 BRA `(.L_x_895) ;  /* 0xffffffec00dc8947 */ /* 0x001fea000383ffff */
[----:B------:R-:W-:Y:S05]  /*41b0*/  EXIT ;  /* 0x000000000000794d */ /* 0x000fea0003800000 */
.L_x_880:
[----:B------:R-:W0:Y:S02]  /*41c0*/  LDCU.U8 UR4, c[0x0][0x3a0] ;  /* 0x00007400ff0477ac */ /* 0x000e240008000000 */
[----:B0-----:R-:W-:-:S04]  /*41d0*/  UPRMT UR4, UR4, 0x8880, URZ ;  /* 0x0000888004047896 */ /* 0x001fc800080000ff */
[----:B------:R-:W-:-:S09]  /*41e0*/  UISETP.NE.AND UP0, UPT, UR4, URZ, UPT ;  /* 0x000000ff0400728c */ /* 0x000fd2000bf05270 */
[----:B------:R-:W-:Y:S05]  /*41f0*/  BRA.U !UP0, `(.L_x_896) ;  /* 0x00000001081c7547 */ /* 0x000fea000b800000 */
[----:B------:R-:W0:Y:S02]  /*4200*/  LDC.64 R2, c[0x0][0x3a8] ;  /* 0x0000ea00ff027b82 */ /* 0x000e240000000a00 */
.L_x_897:
[----:B0-----:R-:W-:Y:S01]  /*4210*/  IMAD.WIDE R6, R5, 0x8, R2 ;  /* 0x0000000805067825 */ /* 0x001fe200078e0202 */
[----:B------:R-:W-:-:S04]  /*4220*/  IADD3 R5, PT, PT, R0, R5, RZ ;  /* 0x0000000500057210 */ /* 0x000fc80007ffe0ff */
[----:B------:R1:W-:Y:S01]  /*4230*/  STG.E.64 desc[UR6][R6.64], RZ ;  /* 0x000000ff06007986 */ /* 0x0003e2000c101b06 */
[----:B------:R-:W-:-:S13]  /*4240*/  ISETP.GE.AND P0, PT, R5, UR8, PT ;  /* 0x0000000805007c0c */ /* 0x000fda000bf06270 */
[----:B-1----:R-:W-:Y:S05]  /*4250*/  @!P0 BRA `(.L_x_897) ;  /* 0xfffffffc00ec8947 */ /* 0x002fea000383ffff */
[----:B------:R-:W-:Y:S05]  /*4260*/  EXIT ;  /* 0x000000000000794d */ /* 0x000fea0003800000 */
.L_x_896:
[----:B------:R-:W0:Y:S02]  /*4270*/  LDC.64 R2, c[0x0][0x3a8] ;  /* 0x0000ea00ff027b82 */ /* 0x000e240000000a00 */
.L_x_898:
[----:B0-----:R-:W-:Y:S01]  /*4280*/  IMAD.WIDE R6, R5, 0x8, R2 ;  /* 0x0000000805067825 */ /* 0x001fe200078e0202 */
[----:B------:R-:W-:-:S04]  /*4290*/  IADD3 R5, PT, PT, R0, R5, RZ ;  /* 0x0000000500057210 */ /* 0x000fc80007ffe0ff */
[----:B------:R1:W-:Y:S01]  /*42a0*/  STG.E.64 desc[UR6][R6.64], RZ ;  /* 0x000000ff06007986 */ /* 0x0003e2000c101b06 */
[----:B------:R-:W-:-:S13]  /*42b0*/  ISETP.GE.AND P0, PT, R5, UR8, PT ;  /* 0x0000000805007c0c */ /* 0x000fda000bf06270 */
[----:B-1----:R-:W-:Y:S05]  /*42c0*/  @!P0 BRA `(.L_x_898) ;  /* 0xfffffffc00ec8947 */ /* 0x002fea000383ffff */
[----:B------:R-:W-:Y:S05]  /*42d0*/  EXIT ;  /* 0x000000000000794d */ /* 0x000fea0003800000 */
.L_x_899:
        /* <DEDUP_REMOVED lines=10> */
.L_x_987:


//--------------------- .text._cupy_convolve_int32 --------------------------
	.section	.text._cupy_convolve_int32,"ax",@progbits
	.align	128
        .global         _cupy_convolve_int32
        .type           _cupy_convolve_int32,@function
        .size           _cupy_convolve_int32,(.L_x_988 - _cupy_convolve_int32)
        .other          _cupy_convolve_int32,@"STO_CUDA_ENTRY STV_DEFAULT"
_cupy_convolve_int32:
.text._cupy_convolve_int32:
        /* <DEDUP_REMOVED lines=24> */
.L_x_907:
        /* <DEDUP_REMOVED lines=13> */
.L_x_905:
        /* <DEDUP_REMOVED lines=25> */
[----:B--2---:R-:W-:-:S04]  /*03e0*/  IMAD R22, R22, R23, R13 ;  /* 0x0000001716167224 */ /* 0x004fc800078e020d */
[----:B---3--:R-:W-:-:S04]  /*03f0*/  IMAD R22, R25, R24, R22 ;  /* 0x0000001819167224 */ /* 0x008fc800078e0216 */
[----:B----4-:R-:W-:-:S04]  /*0400*/  IMAD R22, R27, R26, R22 ;  /* 0x0000001a1b167224 */ /* 0x010fc800078e0216 */
[----:B-----5:R-:W-:-:S04]  /*0410*/  IMAD R16, R16, R19, R22 ;  /* 0x0000001310107224 */ /* 0x020fc800078e0216 */
[----:B------:R-:W-:-:S04]  /*0420*/  IMAD R14, R14, R17, R16 ;  /* 0x000000110e0e7224 */ /* 0x000fc800078e0210 */
[----:B------:R-:W-:-:S04]  /*0430*/  IMAD R10, R10, R11, R14 ;  /* 0x0000000b0a0a7224 */ /* 0x000fc800078e020e */
[----:B------:R-:W-:-:S04]  /*0440*/  IMAD R8, R8, R9, R10 ;  /* 0x0000000908087224 */ /* 0x000fc800078e020a */
[----:B------:R-:W-:Y:S01]  /*0450*/  IMAD R13, R20, R21, R8 ;  /* 0x00000015140d7224 */ /* 0x000fe200078e0208 */
[----:B------:R-:W-:Y:S06]  /*0460*/  @P0 BRA `(.L_x_905) ;  /* 0xfffffffc00780947 */ /* 0x000fec000383ffff */
[----:B------:R-:W-:-:S07]  /*0470*/  MOV R14, R0 ;  /* 0x00000000000e7202 */ /* 0x000fce0000000f00 */
.L_x_904:
        /* <DEDUP_REMOVED lines=29> */
.L_x_906:
        /* <DEDUP_REMOVED lines=29> */
[----:B-----5:R-:W-:-:S04]  /*0820*/  @P0 IMAD R12, R10, R12, R13 ;  /* 0x0000000c0a0c0224 */ /* 0x020fc800078e020d */
[----:B----4-:R-:W-:-:S04]  /*0830*/  @P0 IMAD R13, R9, R14, R12 ;  /* 0x0000000e090d0224 */ /* 0x010fc800078e020c */
[----:B--2---:R-:W-:-:S07]  /*0840*/  @P3 IMAD R13, R4, R6, R13 ;  /* 0x00000006040d3224 */ /* 0x004fce00078e020d */
.L_x_903:
[----:B------:R-:W-:Y:S05]  /*0850*/  BSYNC.RECONVERGENT B0 ;  /* 0x0000000000007941 */ /* 0x000fea0003800200 */
.L_x_902:
        /* <DEDUP_REMOVED lines=8> */
.L_x_901:
[----:B------:R-:W-:-:S13]  /*08e0*/  ISETP.GT.AND P0, PT, R0, RZ, PT ;  /* 0x000000ff0000720c */ /* 0x000fda0003f04270 */
[----:B------:R-:W-:Y:S05]  /*08f0*/  @P0 BRA `(.L_x_908) ;  /* 0x00000000001c0947 */ /* 0x000fea0003800000 */
[----:B------:R-:W0:Y:S02]  /*0900*/  LDC.64 R6, c[0x0][0x3a8] ;  /* 0x0000ea00ff067b82 */ /* 0x000e240000000a00 */
.L_x_909:
[----:B0-----:R-:W-:Y:S01]  /*0910*/  IMAD.WIDE R4, R3, 0x4, R6 ;  /* 0x0000000403047825 */ /* 0x001fe200078e0206 */
[----:B------:R-:W-:-:S04]  /*0920*/  IADD3 R3, PT, PT, R2, R3, RZ ;  /* 0x0000000302037210 */ /* 0x000fc80007ffe0ff */
[----:B------:R1:W-:Y:S01]  /*0930*/  STG.E desc[UR6][R4.64], RZ ;  /* 0x000000ff04007986 */ /* 0x0003e2000c101906 */
[----:B------:R-:W-:-:S13]  /*0940*/  ISETP.GE.AND P0, PT, R3, UR8, PT ;  /* 0x0000000803007c0c */ /* 0x000fda000bf06270 */
[----:B-1----:R-:W-:Y:S05]  /*0950*/  @!P0 BRA `(.L_x_909) ;  /* 0xfffffffc00ec8947 */ /* 0x002fea000383ffff */
[----:B------:R-:W-:Y:S05]  /*0960*/  EXIT ;  /* 0x000000000000794d */ /* 0x000fea0003800000 */
.L_x_908:
        /* <DEDUP_REMOVED lines=8> */
.L_x_916:
        /* <DEDUP_REMOVED lines=9> */
.L_x_911:
        /* <DEDUP_REMOVED lines=37> */
[----:B--2---:R-:W-:Y:S01]  /*0cd0*/  @!P3 IMAD R0, R18, R21, R0 ;  /* 0x000000151200b224 */ /* 0x004fe200078e0200 */
[----:B------:R-:W-:-:S04]  /*0ce0*/  ISETP.GE.AND P3, PT, R29, UR4, PT ;  /* 0x000000041d007c0c */ /* 0x000fc8000bf66270 */
[----:B------:R-:W-:Y:S01]  /*0cf0*/  ISETP.LT.OR P3, PT, R29, RZ, P3 ;  /* 0x000000ff1d00720c */ /* 0x000fe20001f61670 */
[----:B---3--:R-:W-:Y:S01]  /*0d00*/  @!P0 IMAD R0, R15, R26, R0 ;  /* 0x0000001a0f008224 */ /* 0x008fe200078e0200 */
[----:B------:R-:W-:-:S04]  /*0d10*/  ISETP.GE.AND P0, PT, R25, UR4, PT ;  /* 0x0000000419007c0c */ /* 0x000fc8000bf06270 */
[----:B------:R-:W-:Y:S01]  /*0d20*/  ISETP.LT.OR P0, PT, R25, RZ, P0 ;  /* 0x000000ff1900720c */ /* 0x000fe20000701670 */
[----:B----4-:R-:W-:Y:S01]  /*0d30*/  @!P1 IMAD R0, R13, R28, R0 ;  /* 0x0000001c0d009224 */ /* 0x010fe200078e0200 */
        /* <DEDUP_REMOVED lines=20> */
[----:B---3--:R-:W-:-:S03]  /*0e80*/  @!P2 IMAD R0, R23, R9, R0 ;  /* 0x000000091700a224 */ /* 0x008fc600078e0200 */
[----:B------:R-:W-:Y:S01]  /*0e90*/  ISETP.NE.AND P2, PT, R24, R6, PT ;  /* 0x000000061800720c */ /* 0x000fe20003f45270 */
[----:B--2---:R-:W-:-:S04]  /*0ea0*/  @!P3 IMAD R0, R15, R26, R0 ;  /* 0x0000001a0f00b224 */ /* 0x004fc800078e0200 */
[----:B----4-:R-:W-:-:S04]  /*0eb0*/  @!P4 IMAD R0, R12, R25, R0 ;  /* 0x000000190c00c224 */ /* 0x010fc800078e0200 */
[----:B------:R-:W-:-:S04]  /*0ec0*/  @!P0 IMAD R0, R19, R22, R0 ;  /* 0x0000001613008224 */ /* 0x000fc800078e0200 */
[----:B-----5:R-:W-:Y:S01]  /*0ed0*/  @!P1 IMAD R0, R21, R27, R0 ;  /* 0x0000001b15009224 */ /* 0x020fe200078e0200 */
[----:B------:R-:W-:Y:S06]  /*0ee0*/  @P2 BRA `(.L_x_911) ;  /* 0xfffffff800e42947 */ /* 0x000fec000383ffff */
[----:B------:R-:W-:-:S07]  /*0ef0*/  IMAD.MOV.U32 R20, RZ, RZ, R6 ;  /* 0x000000ffff147224 */ /* 0x000fce00078e0006 */
.L_x_910:
        /* <DEDUP_REMOVED lines=38> */
[----:B---3--:R-:W-:-:S04]  /*1160*/  @!P0 IMAD R0, R17, R22, R0 ;  /* 0x0000001611008224 */ /* 0x008fc800078e0200 */
[----:B--2---:R-:W-:-:S04]  /*1170*/  @!P1 IMAD R0, R11, R21, R0 ;  /* 0x000000150b009224 */ /* 0x004fc800078e0200 */
[----:B----4-:R-:W-:-:S04]  /*1180*/  @!P2 IMAD R0, R13, R9, R0 ;  /* 0x000000090d00a224 */ /* 0x010fc800078e0200 */
[----:B-----5:R-:W-:-:S07]  /*1190*/  @!P4 IMAD R0, R15, R23, R0 ;  /* 0x000000170f00c224 */ /* 0x020fce00078e0200 */
.L_x_913:
        /* <DEDUP_REMOVED lines=25> */
[----:B--2---:R-:W-:-:S04]  /*1330*/  @!P0 IMAD R0, R15, R9, R0 ;  /* 0x000000090f008224 */ /* 0x004fc800078e0200 */
[----:B---3--:R-:W-:-:S07]  /*1340*/  @!P1 IMAD R0, R13, R16, R0 ;  /* 0x000000100d009224 */ /* 0x008fce00078e0200 */
.L_x_915:
        /* <DEDUP_REMOVED lines=14> */
[----:B--2---:R-:W-:-:S07]  /*1430*/  IMAD R0, R9, R10, R0 ;  /* 0x0000000a09007224 */ /* 0x004fce00078e0200 */
.L_x_914:
[----:B01----:R-:W-:Y:S05]  /*1440*/  BSYNC.RECONVERGENT B0 ;  /* 0x0000000000007941 */ /* 0x003fea0003800200 */
.L_x_912:
        /* <DEDUP_REMOVED lines=8> */
.L_x_900:
        /* <DEDUP_REMOVED lines=18> */
.L_x_925:
[----:B------:R-:W-:Y:S01]  /*15f0*/  VIADD R4, R3, -UR4 ;  /* 0x8000000403047c36 */ /* 0x000fe20008000000 */
[----:B------:R-:W-:Y:S01]  /*1600*/  MOV R5, RZ ;  /* 0x000000ff00057202 */ /* 0x000fe20000000f00 */
[----:B------:R-:W-:Y:S01]  /*1610*/  IMAD.MOV.U32 R0, RZ, RZ, RZ ;  /* 0x000000ffff007224 */ /* 0x000fe200078e00ff */
[----:B------:R-:W-:Y:S06]  /*1620*/  BRA.U !UP1, `(.L_x_919) ;  /* 0x0000000509287547 */ /* 0x000fec000b800000 */
[----:B------:R-:W2:Y:S01]  /*1630*/  LDC.64 R8, c[0x0][0x390] ;  /* 0x0000e400ff087b82 */ /* 0x000ea20000000a00 */
[----:B------:R-:W-:Y:S02]  /*1640*/  HFMA2 R5, -RZ, RZ, 0, 0 ;  /* 0x00000000ff057431 */ /* 0x000fe400000001ff */
[----:B------:R-:W-:-:S07]  /*1650*/  IMAD.MOV.U32 R0, RZ, RZ, RZ ;  /* 0x000000ffff007224 */ /* 0x000fce00078e00ff */
.L_x_920:
        /* <DEDUP_REMOVED lines=49> */
[----:B--2---:R-:W-:Y:S02]  /*1970*/  @!P6 IMAD R0, R11, R10, R0 ;  /* 0x0000000a0b00e224 */ /* 0x004fe400078e0200 */
        /* <DEDUP_REMOVED lines=10> */
[----:B---3--:R-:W-:Y:S02]  /*1a20*/  @!P5 IMAD R0, R29, R24, R0 ;  /* 0x000000181d00d224 */ /* 0x008fe400078e0200 */
[----:B------:R-:W-:Y:S02]  /*1a30*/  VIADD R5, R5, 0x8 ;  /* 0x0000000805057836 */ /* 0x000fe40000000000 */
[----:B-----5:R-:W-:-:S04]  /*1a40*/  @!P4 IMAD R0, R21, R6, R0 ;  /* 0x000000061500c224 */ /* 0x020fc800078e0200 */
[----:B----4-:R-:W-:-:S04]  /*1a50*/  @!P3 IMAD R0, R19, R7, R0 ;  /* 0x000000071300b224 */ /* 0x010fc800078e0200 */
[----:B------:R-:W-:-:S04]  /*1a60*/  @!P2 IMAD R0, R13, R26, R0 ;  /* 0x0000001a0d00a224 */ /* 0x000fc800078e0200 */
[----:B--2---:R-:W-:Y:S01]  /*1a70*/  @!P1 IMAD R0, R10, R25, R0 ;  /* 0x000000190a009224 */ /* 0x004fe200078e0200 */
[----:B------:R-:W-:-:S03]  /*1a80*/  ISETP.NE.AND P1, PT, R5, UR11, PT ;  /* 0x0000000b05007c0c */ /* 0x000fc6000bf25270 */
[----:B------:R-:W-:-:S04]  /*1a90*/  @!P0 IMAD R0, R17, R18, R0 ;  /* 0x0000001211008224 */ /* 0x000fc800078e0200 */
[----:B------:R-:W-:-:S06]  /*1aa0*/  @!P6 IMAD R0, R23, R20, R0 ;  /* 0x000000141700e224 */ /* 0x000fcc00078e0200 */
[----:B------:R-:W-:Y:S05]  /*1ab0*/  @P1 BRA `(.L_x_920) ;  /* 0xfffffff800e81947 */ /* 0x000fea000383ffff */
[----:B------:R-:W-:-:S07]  /*1ac0*/  MOV R5, UR11 ;  /* 0x0000000b00057c02 */ /* 0x000fce0008000f00 */
.L_x_919:
        /* <DEDUP_REMOVED lines=39> */
[----:B---3--:R-:W-:-:S04]  /*1d40*/  @!P0 IMAD R0, R17, R14, R0 ;  /* 0x0000000e11008224 */ /* 0x008fc800078e0200 */
[----:B----4-:R-:W-:-:S04]  /*1d50*/  @!P1 IMAD R0, R11, R18, R0 ;  /* 0x000000120b009224 */ /* 0x010fc800078e0200 */
[----:B--2---:R-:W-:-:S04]  /*1d60*/  @!P2 IMAD R0, R9, R15, R0 ;  /* 0x0000000f0900a224 */ /* 0x004fc800078e0200 */
[----:B-----5:R-:W-:-:S07]  /*1d70*/  @!P3 IMAD R0, R7, R19, R0 ;  /* 0x000000130700b224 */ /* 0x020fce00078e0200 */
.L_x_922:
        /* <DEDUP_REMOVED lines=27> */
[----:B----4-:R-:W-:-:S04]  /*1f30*/  @!P0 IMAD R0, R13, R7, R0 ;  /* 0x000000070d008224 */ /* 0x010fc800078e0200 */
[----:B---3--:R-:W-:-:S07]  /*1f40*/  @!P1 IMAD R0, R11, R14, R0 ;  /* 0x0000000e0b009224 */ /* 0x008fce00078e0200 */
.L_x_924:
        /* <DEDUP_REMOVED lines=14> */
[----:B--2---:R-:W-:-:S07]  /*2030*/  IMAD R0, R5, R6, R0 ;  /* 0x0000000605007224 */ /* 0x004fce00078e0200 */
.L_x_923:
[----:B01----:R-:W-:Y:S05]  /*2040*/  BSYNC.RECONVERGENT B0 ;  /* 0x0000000000007941 */ /* 0x003fea0003800200 */
.L_x_921:
        /* <DEDUP_REMOVED lines=8> */
.L_x_918:
        /* <DEDUP_REMOVED lines=14> */
.L_x_932:
[----:B------:R-:W-:Y:S01]  /*21b0*/  IADD3 R4, PT, PT, R3, UR4, RZ ;  /* 0x0000000403047c10 */ /* 0x000fe2000fffe0ff */
[----:B------:R-:W-:Y:S01]  /*21c0*/  IMAD.MOV.U32 R5, RZ, RZ, RZ ;  /* 0x000000ffff057224 */ /* 0x000fe200078e00ff */
[----:B------:R-:W-:Y:S01]  /*21d0*/  MOV R0, RZ ;  /* 0x000000ff00007202 */ /* 0x000fe20000000f00 */
[----:B------:R-:W-:Y:S06]  /*21e0*/  BRA.U !UP1, `(.L_x_926) ;  /* 0x0000000509287547 */ /* 0x000fec000b800000 */
[----:B------:R-:W0:Y:S01]  /*21f0*/  LDC.64 R8, c[0x0][0x390] ;  /* 0x0000e400ff087b82 */ /* 0x000e220000000a00 */
[----:B------:R-:W-:Y:S02]  /*2200*/  HFMA2 R0, -RZ, RZ, 0, 0 ;  /* 0x00000000ff007431 */ /* 0x000fe400000001ff */
[----:B------:R-:W-:-:S07]  /*2210*/  IMAD.MOV.U32 R5, RZ, RZ, RZ ;  /* 0x000000ffff057224 */ /* 0x000fce00078e00ff */
.L_x_927:
        /* <DEDUP_REMOVED lines=60> */
[----:B---3--:R-:W-:Y:S01]  /*25e0*/  @!P5 IMAD R0, R29, R24, R0 ;  /* 0x000000181d00d224 */ /* 0x008fe200078e0200 */
[----:B------:R-:W-:-:S03]  /*25f0*/  IADD3 R5, PT, PT, R5, 0x8, RZ ;  /* 0x0000000805057810 */ /* 0x000fc60007ffe0ff */
        /* <DEDUP_REMOVED lines=8> */
[----:B------:R-:W-:-:S07]  /*2680*/  IMAD.U32 R5, RZ, RZ, UR11 ;  /* 0x0000000bff057e24 */ /* 0x000fce000f8e00ff */
.L_x_926:
        /* <DEDUP_REMOVED lines=39> */
[----:B--2---:R-:W-:-:S04]  /*2900*/  @!P0 IMAD R0, R17, R14, R0 ;  /* 0x0000000e11008224 */ /* 0x004fc800078e0200 */
[----:B----4-:R-:W-:-:S04]  /*2910*/  @!P1 IMAD R0, R11, R18, R0 ;  /* 0x000000120b009224 */ /* 0x010fc800078e0200 */
[----:B-----5:R-:W-:-:S04]  /*2920*/  @!P2 IMAD R0, R9, R15, R0 ;  /* 0x0000000f0900a224 */ /* 0x020fc800078e0200 */
[----:B---3--:R-:W-:-:S07]  /*2930*/  @!P3 IMAD R0, R7, R19, R0 ;  /* 0x000000130700b224 */ /* 0x008fce00078e0200 */
.L_x_929:
        /* <DEDUP_REMOVED lines=27> */
[----:B--2---:R-:W-:-:S04]  /*2af0*/  @!P0 IMAD R0, R13, R7, R0 ;  /* 0x000000070d008224 */ /* 0x004fc800078e0200 */
[----:B---3--:R-:W-:-:S07]  /*2b00*/  @!P1 IMAD R0, R11, R14, R0 ;  /* 0x0000000e0b009224 */ /* 0x008fce00078e0200 */
.L_x_931:
        /* <DEDUP_REMOVED lines=14> */
[----:B--2---:R-:W-:-:S07]  /*2bf0*/  IMAD R0, R5, R6, R0 ;  /* 0x0000000605007224 */ /* 0x004fce00078e0200 */
.L_x_930:
[----:B------:R-:W-:Y:S05]  /*2c00*/  BSYNC.RECONVERGENT B0 ;  /* 0x0000000000007941 */ /* 0x000fea0003800200 */
.L_x_928:
        /* <DEDUP_REMOVED lines=8> */
.L_x_917:
[----:B------:R-:W0:Y:S02]  /*2c90*/  LDCU.U8 UR4, c[0x0][0x3a0] ;  /* 0x00007400ff0477ac */ /* 0x000e240008000000 */
[----:B0-----:R-:W-:-:S04]  /*2ca0*/  UPRMT UR4, UR4, 0x8880, URZ ;  /* 0x0000888004047896 */ /* 0x001fc800080000ff */
[----:B------:R-:W-:-:S09]  /*2cb0*/  UISETP.NE.AND UP0, UPT, UR4, URZ, UPT ;  /* 0x000000ff0400728c */ /* 0x000fd2000bf05270 */
[----:B------:R-:W-:Y:S05]  /*2cc0*/  BRA.U !UP0, `(.L_x_933) ;  /* 0x00000001081c7547 */ /* 0x000fea000b800000 */
[----:B------:R-:W0:Y:S02]  /*2cd0*/  LDC.64 R4, c[0x0][0x3a8] ;  /* 0x0000ea00ff047b82 */ /* 0x000e240000000a00 */
.L_x_934:
[----:B0-----:R-:W-:-:S04]  /*2ce0*/  IMAD.WIDE R6, R3, 0x4, R4 ;  /* 0x0000000403067825 */ /* 0x001fc800078e0204 */
[----:B------:R-:W-:Y:S01]  /*2cf0*/  IMAD.IADD R3, R2, 0x1, R3 ;  /* 0x0000000102037824 */ /* 0x000fe200078e0203 */
[----:B------:R1:W-:Y:S04]  /*2d00*/  STG.E desc[UR6][R6.64], RZ ;  /* 0x000000ff06007986 */ /* 0x0003e8000c101906 */
[----:B------:R-:W-:-:S13]  /*2d10*/  ISETP.GE.AND P0, PT, R3, UR8, PT ;  /* 0x0000000803007c0c */ /* 0x000fda000bf06270 */
[----:B-1----:R-:W-:Y:S05]  /*2d20*/  @!P0 BRA `(.L_x_934) ;  /* 0xfffffffc00ec8947 */ /* 0x002fea000383ffff */
[----:B------:R-:W-:Y:S05]  /*2d30*/  EXIT ;  /* 0x000000000000794d */ /* 0x000fea0003800000 */
.L_x_933:
[----:B------:R-:W0:Y:S02]  /*2d40*/  LDC.64 R4, c[0x0][0x3a8] ;  /* 0x0000ea00ff047b82 */ /* 0x000e240000000a00 */
.L_x_935:
[----:B0-----:R-:W-:Y:S01]  /*2d50*/  IMAD.WIDE R6, R3, 0x4, R4 ;  /* 0x0000000403067825 */ /* 0x001fe200078e0204 */
[----:B------:R-:W-:-:S04]  /*2d60*/  IADD3 R3, PT, PT, R2, R3, RZ ;  /* 0x0000000302037210 */ /* 0x000fc80007ffe0ff */
[----:B------:R1:W-:Y:S01]  /*2d70*/  STG.E desc[UR6][R6.64], RZ ;  /* 0x000000ff06007986 */ /* 0x0003e2000c101906 */
[----:B------:R-:W-:-:S13]  /*2d80*/  ISETP.GE.AND P0, PT, R3, UR8, PT ;  /* 0x0000000803007c0c */ /* 0x000fda000bf06270 */
[----:B-1----:R-:W-:Y:S05]  /*2d90*/  @!P0 BRA `(.L_x_935) ;  /* 0xfffffffc00ec8947 */ /* 0x002fea000383ffff */
[----:B------:R-:W-:Y:S05]  /*2da0*/  EXIT ;  /* 0x000000000000794d */ /* 0x000fea0003800000 */
.L_x_936:
        /* <DEDUP_REMOVED lines=13> */
.L_x_988:


//--------------------- .nv.shared.reserved.0     --------------------------
	.section	.nv.shared.reserved.0,"aw",@nobits
	.weak		__nv_reservedSMEM_offset_0_alias
	.size		__nv_reservedSMEM_offset_0_alias, 0, 64
	.other		__nv_reservedSMEM_offset_0_alias,@"STO_CUDA_RESERVED_SHARED STV_DEFAULT"
__nv_reservedSMEM_offset_0_alias:
	.zero		0
	.zero		64


//--------------------- .nv.global                --------------------------
	.section	.nv.global,"aw",@nobits
.nv.global:
	.type		_ZN34_INTERNAL_29801211_4_k_cu_0502d28b4cuda3std3__48in_placeE,@object
	.size		_ZN34_INTERNAL_29801211_4_k_cu_0502d28b4cuda3std3__48in_placeE,(_ZN34_INTERNAL_29801211_4_k_cu_0502d28b4cuda3std6ranges3__45__cpo8distanceE - _ZN34_INTERNAL_29801211_4_k_cu_0502d28b4cuda3std3__48in_placeE)
_ZN34_INTERNAL_29801211_4_k_cu_0502d28b4cuda3std3__48in_placeE:
	.zero		1
	.type		_ZN34_INTERNAL_29801211_4_k_cu_0502d28b4cuda3std6ranges3__45__cpo8distanceE,@object
	.size		_ZN34_INTERNAL_29801211_4_k_cu_0502d28b4cuda3std6ranges3__45__cpo8distanceE,(_ZN34_INTERNAL_29801211_4_k_cu_0502d28b4cuda3std3__45__cpo6cbeginE - _ZN34_INTERNAL_29801211_4_k_cu_0502d28b4cuda3std6ranges3__45__cpo8distanceE)
_ZN34_INTERNAL_29801211_4_k_cu_0502d28b4cuda3std6ranges3__45__cpo8distanceE:
	.zero		1
	.type		_ZN34_INTERNAL_29801211_4_k_cu_0502d28b4cuda3std3__45__cpo6cbeginE,@object
	.size		_ZN34_INTERNAL_29801211_4_k_cu_0502d28b4cuda3std3__45__cpo6cbeginE,(_ZN34_INTERNAL_29801211_4_k_cu_0502d28b4cuda3std6ranges3__45__cpo7advanceE - _ZN34_INTERNAL_29801211_4_k_cu_0502d28b4cuda3std3__45__cpo6cbeginE)
_ZN34_INTERNAL_29801211_4_k_cu_0502d28b4cuda3std3__45__cpo6cbeginE:
	.zero		1
	.type		_ZN34_INTERNAL_29801211_4_k_cu_0502d28b4cuda3std6ranges3__45__cpo7advanceE,@object
	.size		_ZN34_INTERNAL_29801211_4_k_cu_0502d28b4cuda3std6ranges3__45__cpo7advanceE,(_ZN34_INTERNAL_29801211_4_k_cu_0502d28b4cuda3std3__45__cpo7crbeginE - _ZN34_INTERNAL_29801211_4_k_cu_0502d28b4cuda3std6ranges3__45__cpo7advanceE)
_ZN34_INTERNAL_29801211_4_k_cu_0502d28b4cuda3std6ranges3__45__cpo7advanceE:
	.zero		1
	.type		_ZN34_INTERNAL_29801211_4_k_cu_0502d28b4cuda3std3__45__cpo7crbeginE,@object
	.size		_ZN34_INTERNAL_29801211_4_k_cu_0502d28b4cuda3std3__45__cpo7crbeginE,(_ZN34_INTERNAL_29801211_4_k_cu_0502d28b4cuda3std6ranges3__45__cpo4dataE - _ZN34_INTERNAL_29801211_4_k_cu_0502d28b4cuda3std3__45__cpo7crbeginE)
_ZN34_INTERNAL_29801211_4_k_cu_0502d28b4cuda3std3__45__cpo7crbeginE:
	.zero		1
	.type		_ZN34_INTERNAL_29801211_4_k_cu_0502d28b4cuda3std6ranges3__45__cpo4dataE,@object
	.size		_ZN34_INTERNAL_29801211_4_k_cu_0502d28b4cuda3std6ranges3__45__cpo4dataE,(_ZN34_INTERNAL_29801211_4_k_cu_0502d28b4cuda3std6ranges3__45__cpo5beginE - _ZN34_INTERNAL_29801211_4_k_cu_0502d28b4cuda3std6ranges3__45__cpo4dataE)
_ZN34_INTERNAL_29801211_4_k_cu_0502d28b4cuda3std6ranges3__45__cpo4dataE:
	.zero		1
	.type		_ZN34_INTERNAL_29801211_4_k_cu_0502d28b4cuda3std6ranges3__45__cpo5beginE,@object
	.size		_ZN34_INTERNAL_29801211_4_k_cu_0502d28b4cuda3std6ranges3__45__cpo5beginE,(_ZN34_INTERNAL_29801211_4_k_cu_0502d28b4cuda3std3__436_GLOBAL__N__29801211_4_k_cu_0502d28b6ignoreE - _ZN34_INTERNAL_29801211_4_k_cu_0502d28b4cuda3std6ranges3__45__cpo5beginE)
_ZN34_INTERNAL_29801211_4_k_cu_0502d28b4cuda3std6ranges3__45__cpo5beginE:
	.zero		1
	.type		_ZN34_INTERNAL_29801211_4_k_cu_0502d28b4cuda3std3__436_GLOBAL__N__29801211_4_k_cu_0502d28b6ignoreE,@object
	.size		_ZN34_INTERNAL_29801211_4_k_cu_0502d28b4cuda3std3__436_GLOBAL__N__29801211_4_k_cu_0502d28b6ignoreE,(_ZN34_INTERNAL_29801211_4_k_cu_0502d28b4cuda3std6ranges3__45__cpo4sizeE - _ZN34_INTERNAL_29801211_4_k_cu_0502d28b4cuda3std3__436_GLOBAL__N__29801211_4_k_cu_0502d28b6ignoreE)
_ZN34_INTERNAL_29801211_4_k_cu_0502d28b4cuda3std3__436_GLOBAL__N__29801211_4_k_cu_0502d28b6ignoreE:
	.zero		1
	.type		_ZN34_INTERNAL_29801211_4_k_cu_0502d28b4cuda3std6ranges3__45__cpo4sizeE,@object
	.size		_ZN34_INTERNAL_29801211_4_k_cu_0502d28b4cuda3std6ranges3__45__cpo4sizeE,(_ZN34_INTERNAL_29801211_4_k_cu_0502d28b4cuda3std3__45__cpo5beginE - _ZN34_INTERNAL_29801211_4_k_cu_0502d28b4cuda3std6ranges3__45__cpo4sizeE)
_ZN34_INTERNAL_29801211_4_k_cu_0502d28b4cuda3std6ranges3__45__cpo4sizeE:
	.zero		1
	.type		_ZN34_INTERNAL_29801211_4_k_cu_0502d28b4cuda3std3__45__cpo5beginE,@object
	.size		_ZN34_INTERNAL_29801211_4_k_cu_0502d28b4cuda3std3__45__cpo5beginE,(_ZN34_INTERNAL_29801211_4_k_cu_0502d28b4cuda3std6ranges3__45__cpo6cbeginE - _ZN34_INTERNAL_29801211_4_k_cu_0502d28b4cuda3std3__45__cpo5beginE)
_ZN34_INTERNAL_29801211_4_k_cu_0502d28b4cuda3std3__45__cpo5beginE:
	.zero		1
	.type		_ZN34_INTERNAL_29801211_4_k_cu_0502d28b4cuda3std6ranges3__45__cpo6cbeginE,@object
	.size		_ZN34_INTERNAL_29801211_4_k_cu_0502d28b4cuda3std6ranges3__45__cpo6cbeginE,(_ZN34_INTERNAL_29801211_4_k_cu_0502d28b4cuda3std3__45__cpo6rbeginE - _ZN34_INTERNAL_29801211_4_k_cu_0502d28b4cuda3std6ranges3__45__cpo6cbeginE)
_ZN34_INTERNAL_29801211_4_k_cu_0502d28b4cuda3std6ranges3__45__cpo6cbeginE:
	.zero		1
	.type		_ZN34_INTERNAL_29801211_4_k_cu_0502d28b4cuda3std3__45__cpo6rbeginE,@object
	.size		_ZN34_INTERNAL_29801211_4_k_cu_0502d28b4cuda3std3__45__cpo6rbeginE,(_ZN34_INTERNAL_29801211_4_k_cu_0502d28b4cuda3std6ranges3__45__cpo4nextE - _ZN34_INTERNAL_29801211_4_k_cu_0502d28b4cuda3std3__45__cpo6rbeginE)
_ZN34_INTERNAL_29801211_4_k_cu_0502d28b4cuda3std3__45__cpo6rbeginE:
	.zero		1
	.type		_ZN34_INTERNAL_29801211_4_k_cu_0502d28b4cuda3std6ranges3__45__cpo4nextE,@object
	.size		_ZN34_INTERNAL_29801211_4_k_cu_0502d28b4cuda3std6ranges3__45__cpo4nextE,(_ZN34_INTERNAL_29801211_4_k_cu_0502d28b4cuda3std6ranges3__45__cpo4swapE - _ZN34_INTERNAL_29801211_4_k_cu_0502d28b4cuda3std6ranges3__45__cpo4nextE)
_ZN34_INTERNAL_29801211_4_k_cu_0502d28b4cuda3std6ranges3__45__cpo4nextE:
	.zero		1
	.type		_ZN34_INTERNAL_29801211_4_k_cu_0502d28b4cuda3std6ranges3__45__cpo4swapE,@object
	.size		_ZN34_INTERNAL_29801211_4_k_cu_0502d28b4cuda3std6ranges3__45__cpo4swapE,(_ZN34_INTERNAL_29801211_4_k_cu_0502d28b4cuda3std3__420unreachable_sentinelE - _ZN34_INTERNAL_29801211_4_k_cu_0502d28b4cuda3std6ranges3__45__cpo4swapE)
_ZN34_INTERNAL_29801211_4_k_cu_0502d28b4cuda3std6ranges3__45__cpo4swapE:
	.zero		1
	.type		_ZN34_INTERNAL_29801211_4_k_cu_0502d28b4cuda3std3__420unreachable_sentinelE,@object
	.size		_ZN34_INTERNAL_29801211_4_k_cu_0502d28b4cuda3std3__420unreachable_sentinelE,(_ZN34_INTERNAL_29801211_4_k_cu_0502d28b6thrust24THRUST_300001_SM_1000_NS6system6detail10sequential3seqE - _ZN34_INTERNAL_29801211_4_k_cu_0502d28b4cuda3std3__420unreachable_sentinelE)
_ZN34_INTERNAL_29801211_4_k_cu_0502d28b4cuda3std3__420unreachable_sentinelE:
	.zero		1
	.type		_ZN34_INTERNAL_29801211_4_k_cu_0502d28b6thrust24THRUST_300001_SM_1000_NS6system6detail10sequential3seqE,@object
	.size		_ZN34_INTERNAL_29801211_4_k_cu_0502d28b6thrust24THRUST_300001_SM_1000_NS6system6detail10sequential3seqE,(_ZN34_INTERNAL_29801211_4_k_cu_0502d28b4cuda3std3__45__cpo4cendE - _ZN34_INTERNAL_29801211_4_k_cu_0502d28b6thrust24THRUST_300001_SM_1000_NS6system6detail10sequential3seqE)
_ZN34_INTERNAL_29801211_4_k_cu_0502d28b6thrust24THRUST_300001_SM_1000_NS6system6detail10sequential3seqE:
	.zero		1
	.type		_ZN34_INTERNAL_29801211_4_k_cu_0502d28b4cuda3std3__45__cpo4cendE,@object
	.size		_ZN34_INTERNAL_29801211_4_k_cu_0502d28b4cuda3std3__45__cpo4cendE,(_ZN34_INTERNAL_29801211_4_k_cu_0502d28b4cuda3std6ranges3__45__cpo9iter_swapE - _ZN34_INTERNAL_29801211_4_k_cu_0502d28b4cuda3std3__45__cpo4cendE)
_ZN34_INTERNAL_29801211_4_k_cu_0502d28b4cuda3std3__45__cpo4cendE:
	.zero		1
	.type		_ZN34_INTERNAL_29801211_4_k_cu_0502d28b4cuda3std6ranges3__45__cpo9iter_swapE,@object
	.size		_ZN34_INTERNAL_29801211_4_k_cu_0502d28b4cuda3std6ranges3__45__cpo9iter_swapE,(_ZN34_INTERNAL_29801211_4_k_cu_0502d28b4cuda3std3__45__cpo5crendE - _ZN34_INTERNAL_29801211_4_k_cu_0502d28b4cuda3std6ranges3__45__cpo9iter_swapE)
_ZN34_INTERNAL_29801211_4_k_cu_0502d28b4cuda3std6ranges3__45__cpo9iter_swapE:
	.zero		1
	.type		_ZN34_INTERNAL_29801211_4_k_cu_0502d28b4cuda3std3__45__cpo5crendE,@object
	.size		_ZN34_INTERNAL_29801211_4_k_cu_0502d28b4cuda3std3__45__cpo5crendE,(_ZN34_INTERNAL_29801211_4_k_cu_0502d28b4cuda3std6ranges3__45__cpo5cdataE - _ZN34_INTERNAL_29801211_4_k_cu_0502d28b4cuda3std3__45__cpo5crendE)
_ZN34_INTERNAL_29801211_4_k_cu_0502d28b4cuda3std3__45__cpo5crendE:
	.zero		1
	.type		_ZN34_INTERNAL_29801211_4_k_cu_0502d28b4cuda3std6ranges3__45__cpo5cdataE,@object
	.size		_ZN34_INTERNAL_29801211_4_k_cu_0502d28b4cuda3std6ranges3__45__cpo5cdataE,(_ZN34_INTERNAL_29801211_4_k_cu_0502d28b4cuda3std6ranges3__45__cpo3endE - _ZN34_INTERNAL_29801211_4_k_cu_0502d28b4cuda3std6ranges3__45__cpo5cdataE)
_ZN34_INTERNAL_29801211_4_k_cu_0502d28b4cuda3std6ranges3__45__cpo5cdataE:
	.zero		1
	.type		_ZN34_INTERNAL_29801211_4_k_cu_0502d28b4cuda3std6ranges3__45__cpo3endE,@object
	.size		_ZN34_INTERNAL_29801211_4_k_cu_0502d28b4cuda3std6ranges3__45__cpo3endE,(_ZN34_INTERNAL_29801211_4_k_cu_0502d28b4cuda3std3__419piecewise_constructE - _ZN34_INTERNAL_29801211_4_k_cu_0502d28b4cuda3std6ranges3__45__cpo3endE)
_ZN34_INTERNAL_29801211_4_k_cu_0502d28b4cuda3std6ranges3__45__cpo3endE:
	.zero		1
	.type		_ZN34_INTERNAL_29801211_4_k_cu_0502d28b4cuda3std3__419piecewise_constructE,@object
	.size		_ZN34_INTERNAL_29801211_4_k_cu_0502d28b4cuda3std3__419piecewise_constructE,(_ZN34_INTERNAL_29801211_4_k_cu_0502d28b4cuda3std6ranges3__45__cpo5ssizeE - _ZN34_INTERNAL_29801211_4_k_cu_0502d28b4cuda3std3__419piecewise_constructE)
_ZN34_INTERNAL_29801211_4_k_cu_0502d28b4cuda3std3__419piecewise_constructE:
	.zero		1
	.type		_ZN34_INTERNAL_29801211_4_k_cu_0502d28b4cuda3std6ranges3__45__cpo5ssizeE,@object
	.size		_ZN34_INTERNAL_29801211_4_k_cu_0502d28b4cuda3std6ranges3__45__cpo5ssizeE,(_ZN34_INTERNAL_29801211_4_k_cu_0502d28b4cuda3std3__45__cpo3endE - _ZN34_INTERNAL_29801211_4_k_cu_0502d28b4cuda3std6ranges3__45__cpo5ssizeE)
_ZN34_INTERNAL_29801211_4_k_cu_0502d28b4cuda3std6ranges3__45__cpo5ssizeE:
	.zero		1
	.type		_ZN34_INTERNAL_29801211_4_k_cu_0502d28b4cuda3std3__45__cpo3endE,@object
	.size		_ZN34_INTERNAL_29801211_4_k_cu_0502d28b4cuda3std3__45__cpo3endE,(_ZN34_INTERNAL_29801211_4_k_cu_0502d28b4cuda3std6ranges3__45__cpo4cendE - _ZN34_INTERNAL_29801211_4_k_cu_0502d28b4cuda3std3__45__cpo3endE)
_ZN34_INTERNAL_29801211_4_k_cu_0502d28b4cuda3std3__45__cpo3endE:
	.zero		1
	.type		_ZN34_INTERNAL_29801211_4_k_cu_0502d28b4cuda3std6ranges3__45__cpo4cendE,@object
	.size		_ZN34_INTERNAL_29801211_4_k_cu_0502d28b4cuda3std6ranges3__45__cpo4cendE,(_ZN34_INTERNAL_29801211_4_k_cu_0502d28b4cuda3std3__45__cpo4rendE - _ZN34_INTERNAL_29801211_4_k_cu_0502d28b4cuda3std6ranges3__45__cpo4cendE)
_ZN34_INTERNAL_29801211_4_k_cu_0502d28b4cuda3std6ranges3__45__cpo4cendE:
	.zero		1
	.type		_ZN34_INTERNAL_29801211_4_k_cu_0502d28b4cuda3std3__45__cpo4rendE,@object
	.size		_ZN34_INTERNAL_29801211_4_k_cu_0502d28b4cuda3std3__45__cpo4rendE,(_ZN34_INTERNAL_29801211_4_k_cu_0502d28b4cuda3std6ranges3__45__cpo4prevE - _ZN34_INTERNAL_29801211_4_k_cu_0502d28b4cuda3std3__45__cpo4rendE)
_ZN34_INTERNAL_29801211_4_k_cu_0502d28b4cuda3std3__45__cpo4rendE:
	.zero		1
	.type		_ZN34_INTERNAL_29801211_4_k_cu_0502d28b4cuda3std6ranges3__45__cpo4prevE,@object
	.size		_ZN34_INTERNAL_29801211_4_k_cu_0502d28b4cuda3std6ranges3__45__cpo4prevE,(_ZN34_INTERNAL_29801211_4_k_cu_0502d28b4cuda3std6ranges3__45__cpo9iter_moveE - _ZN34_INTERNAL_29801211_4_k_cu_0502d28b4cuda3std6ranges3__45__cpo4prevE)
_ZN34_INTERNAL_29801211_4_k_cu_0502d28b4cuda3std6ranges3__45__cpo4prevE:
	.zero		1
	.type		_ZN34_INTERNAL_29801211_4_k_cu_0502d28b4cuda3std6ranges3__45__cpo9iter_moveE,@object
	.size		_ZN34_INTERNAL_29801211_4_k_cu_0502d28b4cuda3std6ranges3__45__cpo9iter_moveE,(.L_13 - _ZN34_INTERNAL_29801211_4_k_cu_0502d28b4cuda3std6ranges3__45__cpo9iter_moveE)
_ZN34_INTERNAL_29801211_4_k_cu_0502d28b4cuda3std6ranges3__45__cpo9iter_moveE:
	.zero		1
.L_13:


//--------------------- .nv.constant0._cupy_convolve1D3O_complex128 --------------------------
	.section	.nv.constant0._cupy_convolve1D3O_complex128,"a",@progbits
	.sectionflags	@""
	.align	4
.nv.constant0._cupy_convolve1D3O_complex128:
	.zero		948


//--------------------- .nv.constant0._cupy_convolve1D3O_complex64 --------------------------
	.section	.nv.constant0._cupy_convolve1D3O_complex64,"a",@progbits
	.sectionflags	@""
	.align	4
.nv.constant0._cupy_convolve1D3O_complex64:
	.zero		948


//--------------------- .nv.constant0._cupy_convolve1D3O_float64 --------------------------
	.section	.nv.constant0._cupy_convolve1D3O_float64,"a",@progbits
	.sectionflags	@""
	.align	4
.nv.constant0._cupy_convolve1D3O_float64:
	.zero		948


//--------------------- .nv.constant0._cupy_convolve1D3O_float32 --------------------------
	.section	.nv.constant0._cupy_convolve1D3O_float32,"a",@progbits
	.sectionflags	@""
	.align	4
.nv.constant0._cupy_convolve1D3O_float32:
	.zero		948


//--------------------- .nv.constant0._cupy_convolve1D3O_int64 --------------------------
	.section	.nv.constant0._cupy_convolve1D3O_int64,"a",@progbits
	.sectionflags	@""
	.align	4
.nv.constant0._cupy_convolve1D3O_int64:
	.zero		948


//--------------------- .nv.constant0._cupy_convolve1D3O_int32 --------------------------
	.section	.nv.constant0._cupy_convolve1D3O_int32,"a",@progbits
	.sectionflags	@""
	.align	4
.nv.constant0._cupy_convolve1D3O_int32:
	.zero		948


//--------------------- .nv.constant0._cupy_convolve1D2O_complex128 --------------------------
	.section	.nv.constant0._cupy_convolve1D2O_complex128,"a",@progbits
	.sectionflags	@""
	.align	4
.nv.constant0._cupy_convolve1D2O_complex128:
	.zero		948


//--------------------- .nv.constant0._cupy_convolve1D2O_complex64 --------------------------
	.section	.nv.constant0._cupy_convolve1D2O_complex64,"a",@progbits
	.sectionflags	@""
	.align	4
.nv.constant0._cupy_convolve1D2O_complex64:
	.zero		948


//--------------------- .nv.constant0._cupy_convolve1D2O_float64 --------------------------
	.section	.nv.constant0._cupy_convolve1D2O_float64,"a",@progbits
	.sectionflags	@""
	.align	4
.nv.constant0._cupy_convolve1D2O_float64:
	.zero		948


//--------------------- .nv.constant0._cupy_convolve1D2O_float32 --------------------------
	.section	.nv.constant0._cupy_convolve1D2O_float32,"a",@progbits
	.sectionflags	@""
	.align	4
.nv.constant0._cupy_convolve1D2O_float32:
	.zero		948


//--------------------- .nv.constant0._cupy_convolve1D2O_int64 --------------------------
	.section	.nv.constant0._cupy_convolve1D2O_int64,"a",@progbits
	.sectionflags	@""
	.align	4
.nv.constant0._cupy_convolve1D2O_int64:
	.zero		948


//--------------------- .nv.constant0._cupy_convolve1D2O_int32 --------------------------
	.section	.nv.constant0._cupy_convolve1D2O_int32,"a",@progbits
	.sectionflags	@""
	.align	4
.nv.constant0._cupy_convolve1D2O_int32:
	.zero		948


//--------------------- .nv.constant0._cupy_correlate2D_complex128 --------------------------
	.section	.nv.constant0._cupy_correlate2D_complex128,"a",@progbits
	.sectionflags	@""
	.align	4
.nv.constant0._cupy_correlate2D_complex128:
	.zero		956


//--------------------- .nv.constant0._cupy_correlate2D_complex64 --------------------------
	.section	.nv.constant0._cupy_correlate2D_complex64,"a",@progbits
	.sectionflags	@""
	.align	4
.nv.constant0._cupy_correlate2D_complex64:
	.zero		956


//--------------------- .nv.constant0._cupy_correlate2D_float64 --------------------------
	.section	.nv.constant0._cupy_correlate2D_float64,"a",@progbits
	.sectionflags	@""
	.align	4
.nv.constant0._cupy_correlate2D_float64:
	.zero		956


//--------------------- .nv.constant0._cupy_correlate2D_float32 --------------------------
	.section	.nv.constant0._cupy_correlate2D_float32,"a",@progbits
	.sectionflags	@""
	.align	4
.nv.constant0._cupy_correlate2D_float32:
	.zero		956


//--------------------- .nv.constant0._cupy_correlate2D_int64 --------------------------
	.section	.nv.constant0._cupy_correlate2D_int64,"a",@progbits
	.sectionflags	@""
	.align	4
.nv.constant0._cupy_correlate2D_int64:
	.zero		956


//--------------------- .nv.constant0._cupy_correlate2D_int32 --------------------------
	.section	.nv.constant0._cupy_correlate2D_int32,"a",@progbits
	.sectionflags	@""
	.align	4
.nv.constant0._cupy_correlate2D_int32:
	.zero		956


//--------------------- .nv.constant0._cupy_convolve2D_complex128 --------------------------
	.section	.nv.constant0._cupy_convolve2D_complex128,"a",@progbits
	.sectionflags	@""
	.align	4
.nv.constant0._cupy_convolve2D_complex128:
	.zero		956


//--------------------- .nv.constant0._cupy_convolve2D_complex64 --------------------------
	.section	.nv.constant0._cupy_convolve2D_complex64,"a",@progbits
	.sectionflags	@""
	.align	4
.nv.constant0._cupy_convolve2D_complex64:
	.zero		956


//--------------------- .nv.constant0._cupy_convolve2D_float64 --------------------------
	.section	.nv.constant0._cupy_convolve2D_float64,"a",@progbits
	.sectionflags	@""
	.align	4
.nv.constant0._cupy_convolve2D_float64:
	.zero		956


//--------------------- .nv.constant0._cupy_convolve2D_float32 --------------------------
	.section	.nv.constant0._cupy_convolve2D_float32,"a",@progbits
	.sectionflags	@""
	.align	4
.nv.constant0._cupy_convolve2D_float32:
	.zero		956


//--------------------- .nv.constant0._cupy_convolve2D_int64 --------------------------
	.section	.nv.constant0._cupy_convolve2D_int64,"a",@progbits
	.sectionflags	@""
	.align	4
.nv.constant0._cupy_convolve2D_int64:
	.zero		956


//--------------------- .nv.constant0._cupy_convolve2D_int32 --------------------------
	.section	.nv.constant0._cupy_convolve2D_int32,"a",@progbits
	.sectionflags	@""
	.align	4
.nv.constant0._cupy_convolve2D_int32:
	.zero		956


//--------------------- .nv.constant0._cupy_correlate_complex128 --------------------------
	.section	.nv.constant0._cupy_correlate_complex128,"a",@progbits
	.sectionflags	@""
	.align	4
.nv.constant0._cupy_correlate_complex128:
	.zero		948


//--------------------- .nv.constant0._cupy_correlate_complex64 --------------------------
	.section	.nv.constant0._cupy_correlate_complex64,"a",@progbits
	.sectionflags	@""
	.align	4
.nv.constant0._cupy_correlate_complex64:
	.zero		948


//--------------------- .nv.constant0._cupy_correlate_float64 --------------------------
	.section	.nv.constant0._cupy_correlate_float64,"a",@progbits
	.sectionflags	@""
	.align	4
.nv.constant0._cupy_correlate_float64:
	.zero		948


//--------------------- .nv.constant0._cupy_correlate_float32 --------------------------
	.section	.nv.constant0._cupy_correlate_float32,"a",@progbits
	.sectionflags	@""
	.align	4
.nv.constant0._cupy_correlate_float32:
	.zero		948


//--------------------- .nv.constant0._cupy_correlate_int64 --------------------------
	.section	.nv.constant0._cupy_correlate_int64,"a",@progbits
	.sectionflags	@""
	.align	4
.nv.constant0._cupy_correlate_int64:
	.zero		948


//--------------------- .nv.constant0._cupy_correlate_int32 --------------------------
	.section	.nv.constant0._cupy_correlate_int32,"a",@progbits
	.sectionflags	@""
	.align	4
.nv.constant0._cupy_correlate_int32:
	.zero		948


//--------------------- .nv.constant0._cupy_convolve_complex128 --------------------------
	.section	.nv.constant0._cupy_convolve_complex128,"a",@progbits
	.sectionflags	@""
	.align	4
.nv.constant0._cupy_convolve_complex128:
	.zero		948


//--------------------- .nv.constant0._cupy_convolve_complex64 --------------------------
	.section	.nv.constant0._cupy_convolve_complex64,"a",@progbits
	.sectionflags	@""
	.align	4
.nv.constant0._cupy_convolve_complex64:
	.zero		948


//--------------------- .nv.constant0._cupy_convolve_float64 --------------------------
	.section	.nv.constant0._cupy_convolve_float64,"a",@progbits
	.sectionflags	@""
	.align	4
.nv.constant0._cupy_convolve_float64:
	.zero		948


//--------------------- .nv.constant0._cupy_convolve_float32 --------------------------
	.section	.nv.constant0._cupy_convolve_float32,"a",@progbits
	.sectionflags	@""
	.align	4
.nv.constant0._cupy_convolve_float32:
	.zero		948


//--------------------- .nv.constant0._cupy_convolve_int64 --------------------------
	.section	.nv.constant0._cupy_convolve_int64,"a",@progbits
	.sectionflags	@""
	.align	4
.nv.constant0._cupy_convolve_int64:
	.zero		948


//--------------------- .nv.constant0._cupy_convolve_int32 --------------------------
	.section	.nv.constant0._cupy_convolve_int32,"a",@progbits
	.sectionflags	@""
	.align	4
.nv.constant0._cupy_convolve_int32:
	.zero		948


//--------------------- SYMBOLS --------------------------

	.type		.nv.reservedSmem.offset0,@object
	.size		.nv.reservedSmem.offset0,0x4
